def matmul_kernel(
    a_ptr,
    b_ptr,
    c_ptr,
    M,
    N,
    K,
    stride_am,
    stride_ak,
    stride_bk,
    stride_bn,
    stride_cm,
    stride_cn,
    BLOCK_M: tl.constexpr,
    BLOCK_N: tl.constexpr,
    BLOCK_K: tl.constexpr,
    GROUP_M: tl.constexpr,
):
    pid = tl.program_id(axis=0)
    num_pid_m = tl.cdiv(M, BLOCK_M)
    num_pid_n = tl.cdiv(N, BLOCK_N)
    num_pid_in_group = GROUP_M * num_pid_n
    group_id = pid // num_pid_in_group
    first_pid_m = group_id * GROUP_M
    group_size_m = min(num_pid_m - first_pid_m, GROUP_M)
    pid_m = first_pid_m + ((pid % num_pid_in_group) % group_size_m)
    pid_n = (pid % num_pid_in_group) // group_size_m

    offs_am = (pid_m * BLOCK_M + tl.arange(0, BLOCK_M)) % M
    offs_bn = (pid_n * BLOCK_N + tl.arange(0, BLOCK_N)) % N
    offs_k = tl.arange(0, BLOCK_K)
    a_ptrs = a_ptr + offs_am[:, None] * stride_am + offs_k[None, :] * stride_ak
    b_ptrs = b_ptr + offs_k[:, None] * stride_bk + offs_bn[None, :] * stride_bn

    acc = tl.zeros((BLOCK_M, BLOCK_N), dtype=tl.float32)
    for kk in range(0, tl.cdiv(K, BLOCK_K)):
        a = tl.load(a_ptrs, mask=offs_k[None, :] < K - kk * BLOCK_K, other=0.0)
        b = tl.load(b_ptrs, mask=offs_k[:, None] < K - kk * BLOCK_K, other=0.0)
        acc = tl.dot(a, b, acc)
        a_ptrs += BLOCK_K * stride_ak
        b_ptrs += BLOCK_K * stride_bk

    c = acc.to(c_ptr.dtype.element_ty)
    offs_cm = pid_m * BLOCK_M + tl.arange(0, BLOCK_M)
    offs_cn = pid_n * BLOCK_N + tl.arange(0, BLOCK_N)
    c_ptrs = c_ptr + offs_cm[:, None] * stride_cm + offs_cn[None, :] * stride_cn
    mask = (offs_cm[:, None] < M) & (offs_cn[None, :] < N)
    tl.store(c_ptrs, c, mask=mask)

# config = {"BLOCK_K": 64, "BLOCK_M": 512, "BLOCK_N": 16, "GROUP_M": 8, "arch": "sm_100", "dtype": "bf16", "num_ctas": 1, "num_stages": 2, "num_warps": 2}
# arch = sm_100


// ===== COMPILED SASS (sm_100a) =====

	.target	sm_100a

	.elftype	@"ET_EXEC"


//--------------------- .note.nv.tkinfo           --------------------------
	.section	.note.nv.tkinfo,"",@"SHT_NOTE"
	.sectionflags	@"SHF_NOTE_NV_TKINFO"
	.tkinfo
        /*0018*/ 	.word	0x00000081
        /*0030*/ 	.string	""
        /*0030*/ 	.string	"ptxas-blackwell"
        /*0030*/ 	.string	"Cuda compilation tools, release 12.9, V12.9.86"
        /*0030*/ 	.string	"Build cuda_12.9.r12.9/compiler.36037853_0"
        /*0030*/ 	.string	"-v  -suppress-debug-info  -lineinfo  -arch sm_100a "



//--------------------- .note.nv.cuver            --------------------------
	.section	.note.nv.cuver,"",@"SHT_NOTE"
	.sectionflags	@"SHF_NOTE_NV_CUVER"
        /*0018*/ 	.short	0x0001
        /*001a*/ 	.short	0x0064
        /*001c*/ 	.short	0x0001
        /*001e*/ 	.short	0x0000
        /*0020*/ 	.short	0x0001
        /*0022*/ 	.short	0x0000


//--------------------- .nv.info                  --------------------------
	.section	.nv.info,"",@"SHT_CUDA_INFO"
	.align	4


	//----- nvinfo : EIATTR_REGCOUNT
	.align		4
        /*0000*/ 	.byte	0x04, 0x2f
        /*0002*/ 	.short	(.L_1 - .L_0)
	.align		4
.L_0:
        /*0004*/ 	.word	index@(matmul_kernel)
        /*0008*/ 	.word	0x00000020


	//----- nvinfo : EIATTR_FRAME_SIZE
	.align		4
.L_1:
        /*000c*/ 	.byte	0x04, 0x11
        /*000e*/ 	.short	(.L_3 - .L_2)
	.align		4
.L_2:
        /*0010*/ 	.word	index@(matmul_kernel)
        /*0014*/ 	.word	0x00002de0


	//----- nvinfo : EIATTR_MIN_STACK_SIZE
	.align		4
.L_3:
        /*0018*/ 	.byte	0x04, 0x12
        /*001a*/ 	.short	(.L_5 - .L_4)
	.align		4
.L_4:
        /*001c*/ 	.word	index@(matmul_kernel)
        /*0020*/ 	.word	0x00002de0
.L_5:


//--------------------- .nv.info.matmul_kernel    --------------------------
	.section	.nv.info.matmul_kernel,"",@"SHT_CUDA_INFO"
	.sectionflags	@""
	.align	4


	//----- nvinfo : EIATTR_CUDA_API_VERSION
	.align		4
        /*0000*/ 	.byte	0x04, 0x37
        /*0002*/ 	.short	(.L_7 - .L_6)
.L_6:
        /*0004*/ 	.word	0x00000081


	//----- nvinfo : EIATTR_KPARAM_INFO
	.align		4
.L_7:
        /*0008*/ 	.byte	0x04, 0x17
        /*000a*/ 	.short	(.L_9 - .L_8)
.L_8:
        /*000c*/ 	.word	0x00000000
        /*0010*/ 	.short	0x000d
        /*0012*/ 	.short	0x0048
        /*0014*/ 	.byte	0x00, 0xf4, 0x21, 0x00


	//----- nvinfo : EIATTR_KPARAM_INFO
	.align		4
.L_9:
        /*0018*/ 	.byte	0x04, 0x17
        /*001a*/ 	.short	(.L_11 - .L_10)
.L_10:
        /*001c*/ 	.word	0x00000000
        /*0020*/ 	.short	0x000c
        /*0022*/ 	.short	0x0040
        /*0024*/ 	.byte	0x00, 0xf4, 0x21, 0x00


	//----- nvinfo : EIATTR_KPARAM_INFO
	.align		4
.L_11:
        /*0028*/ 	.byte	0x04, 0x17
        /*002a*/ 	.short	(.L_13 - .L_12)
.L_12:
        /*002c*/ 	.word	0x00000000
        /*0030*/ 	.short	0x000b
        /*0032*/ 	.short	0x0038
        /*0034*/ 	.byte	0x00, 0xf0, 0x11, 0x00


	//----- nvinfo : EIATTR_KPARAM_INFO
	.align		4
.L_13:
        /*0038*/ 	.byte	0x04, 0x17
        /*003a*/ 	.short	(.L_15 - .L_14)
.L_14:
        /*003c*/ 	.word	0x00000000
        /*0040*/ 	.short	0x000a
        /*0042*/ 	.short	0x0034
        /*0044*/ 	.byte	0x00, 0xf0, 0x11, 0x00


	//----- nvinfo : EIATTR_KPARAM_INFO
	.align		4
.L_15:
        /*0048*/ 	.byte	0x04, 0x17
        /*004a*/ 	.short	(.L_17 - .L_16)
.L_16:
        /*004c*/ 	.word	0x00000000
        /*0050*/ 	.short	0x0009
        /*0052*/ 	.short	0x0030
        /*0054*/ 	.byte	0x00, 0xf0, 0x11, 0x00


	//----- nvinfo : EIATTR_KPARAM_INFO
	.align		4
.L_17:
        /*0058*/ 	.byte	0x04, 0x17
        /*005a*/ 	.short	(.L_19 - .L_18)
.L_18:
        /*005c*/ 	.word	0x00000000
        /*0060*/ 	.short	0x0008
        /*0062*/ 	.short	0x002c
        /*0064*/ 	.byte	0x00, 0xf0, 0x11, 0x00


	//----- nvinfo : EIATTR_KPARAM_INFO
	.align		4
.L_19:
        /*0068*/ 	.byte	0x04, 0x17
        /*006a*/ 	.short	(.L_21 - .L_20)
.L_20:
        /*006c*/ 	.word	0x00000000
        /*0070*/ 	.short	0x0007
        /*0072*/ 	.short	0x0028
        /*0074*/ 	.byte	0x00, 0xf0, 0x11, 0x00


	//----- nvinfo : EIATTR_KPARAM_INFO
	.align		4
.L_21:
        /*0078*/ 	.byte	0x04, 0x17
        /*007a*/ 	.short	(.L_23 - .L_22)
.L_22:
        /*007c*/ 	.word	0x00000000
        /*0080*/ 	.short	0x0006
        /*0082*/ 	.short	0x0024
        /*0084*/ 	.byte	0x00, 0xf0, 0x11, 0x00


	//----- nvinfo : EIATTR_KPARAM_INFO
	.align		4
.L_23:
        /*0088*/ 	.byte	0x04, 0x17
        /*008a*/ 	.short	(.L_25 - .L_24)
.L_24:
        /*008c*/ 	.word	0x00000000
        /*0090*/ 	.short	0x0005
        /*0092*/ 	.short	0x0020
        /*0094*/ 	.byte	0x00, 0xf0, 0x11, 0x00


	//----- nvinfo : EIATTR_KPARAM_INFO
	.align		4
.L_25:
        /*0098*/ 	.byte	0x04, 0x17
        /*009a*/ 	.short	(.L_27 - .L_26)
.L_26:
        /*009c*/ 	.word	0x00000000
        /*00a0*/ 	.short	0x0004
        /*00a2*/ 	.short	0x001c
        /*00a4*/ 	.byte	0x00, 0xf0, 0x11, 0x00


	//----- nvinfo : EIATTR_KPARAM_INFO
	.align		4
.L_27:
        /*00a8*/ 	.byte	0x04, 0x17
        /*00aa*/ 	.short	(.L_29 - .L_28)
.L_28:
        /*00ac*/ 	.word	0x00000000
        /*00b0*/ 	.short	0x0003
        /*00b2*/ 	.short	0x0018
        /*00b4*/ 	.byte	0x00, 0xf0, 0x11, 0x00


	//----- nvinfo : EIATTR_KPARAM_INFO
	.align		4
.L_29:
        /*00b8*/ 	.byte	0x04, 0x17
        /*00ba*/ 	.short	(.L_31 - .L_30)
.L_30:
        /*00bc*/ 	.word	0x00000000
        /*00c0*/ 	.short	0x0002
        /*00c2*/ 	.short	0x0010
        /*00c4*/ 	.byte	0x00, 0xf4, 0x21, 0x00


	//----- nvinfo : EIATTR_KPARAM_INFO
	.align		4
.L_31:
        /*00c8*/ 	.byte	0x04, 0x17
        /*00ca*/ 	.short	(.L_33 - .L_32)
.L_32:
        /*00cc*/ 	.word	0x00000000
        /*00d0*/ 	.short	0x0001
        /*00d2*/ 	.short	0x0008
        /*00d4*/ 	.byte	0x00, 0xf4, 0x21, 0x00


	//----- nvinfo : EIATTR_KPARAM_INFO
	.align		4
.L_33:
        /*00d8*/ 	.byte	0x04, 0x17
        /*00da*/ 	.short	(.L_35 - .L_34)
.L_34:
        /*00dc*/ 	.word	0x00000000
        /*00e0*/ 	.short	0x0000
        /*00e2*/ 	.short	0x0000
        /*00e4*/ 	.byte	0x00, 0xf4, 0x21, 0x00


	//----- nvinfo : EIATTR_SPARSE_MMA_MASK
	.align		4
.L_35:
        /*00e8*/ 	.byte	0x03, 0x50
        /*00ea*/ 	.short	0x0000


	//----- nvinfo : EIATTR_MAXREG_COUNT
	.align		4
        /*00ec*/ 	.byte	0x03, 0x1b
        /*00ee*/ 	.short	0x00ff


	//----- nvinfo : EIATTR_NUM_BARRIERS
	.align		4
        /*00f0*/ 	.byte	0x02, 0x4c
        /*00f2*/ 	.byte	0x01
	.zero		1


	//----- nvinfo : EIATTR_ANNOTATIONS
	.align		4
        /*00f4*/ 	.byte	0x04, 0x55
        /*00f6*/ 	.short	(.L_37 - .L_36)


	//   ....[0]....
.L_36:
        /*00f8*/ 	.word	0x00000001
        /*00fc*/ 	.byte	0x10, 0x01, 0x00, 0x00, 0x01, 0x00, 0x00, 0x00, 0x40, 0x01, 0x00, 0x00, 0x01, 0x00, 0x00, 0x00
        /* <DEDUP_REMOVED lines=285> */
        /*12dc*/ 	.byte	0xf0, 0x52, 0x00, 0x00, 0x01, 0x00, 0x00, 0x00, 0x10, 0x53, 0x00, 0x00


	//----- nvinfo : EIATTR_VRC_CTA_INIT_COUNT
	.align		4
.L_37:
        /*12e8*/ 	.byte	0x02, 0x4a
	.zero		1
	.zero		1


	//----- nvinfo : EIATTR_EXIT_INSTR_OFFSETS
	.align		4
        /*12ec*/ 	.byte	0x04, 0x1c
        /*12ee*/ 	.short	(.L_39 - .L_38)


	//   ....[0]....
.L_38:
        /*12f0*/ 	.word	0x0003d570


	//   ....[1]....
        /*12f4*/ 	.word	0x0003d5a0


	//----- nvinfo : EIATTR_REQNTID
	.align		4
.L_39:
        /*12f8*/ 	.byte	0x04, 0x10
        /*12fa*/ 	.short	(.L_41 - .L_40)
.L_40:
        /*12fc*/ 	.word	0x00000040
        /*1300*/ 	.word	0x00000001
        /*1304*/ 	.word	0x00000001


	//----- nvinfo : EIATTR_CBANK_PARAM_SIZE
	.align		4
.L_41:
        /*1308*/ 	.byte	0x03, 0x19
        /*130a*/ 	.short	0x0050


	//----- nvinfo : EIATTR_PARAM_CBANK
	.align		4
        /*130c*/ 	.byte	0x04, 0x0a
        /*130e*/ 	.short	(.L_43 - .L_42)
	.align		4
.L_42:
        /*1310*/ 	.word	index@(.nv.constant0.matmul_kernel)
        /*1314*/ 	.short	0x0380
        /*1316*/ 	.short	0x0050


	//----- nvinfo : EIATTR_SW_WAR
	.align		4
.L_43:
        /*1318*/ 	.byte	0x04, 0x36
        /*131a*/ 	.short	(.L_45 - .L_44)
.L_44:
        /*131c*/ 	.word	0x00000008
.L_45:


//--------------------- .nv.compat                --------------------------
	.section	.nv.compat,"",@"SHT_CUDA_COMPAT_INFO"
	.align	4
        /*0000*/ 	.byte	0x02, 0x02, 0x01, 0x00, 0x02, 0x05, 0x05, 0x00, 0x02, 0x03, 0x00, 0x00, 0x02, 0x06, 0x01, 0x00


//--------------------- .nv.callgraph             --------------------------
	.section	.nv.callgraph,"",@"SHT_CUDA_CALLGRAPH"
	.align	4
	.sectionentsize	8
	.align		4
        /*0000*/ 	.word	0x00000000
	.align		4
        /*0004*/ 	.word	0xffffffff
	.align		4
        /*0008*/ 	.word	0x00000000
	.align		4
        /*000c*/ 	.word	0xfffffffe
	.align		4
        /*0010*/ 	.word	0x00000000
	.align		4
        /*0014*/ 	.word	0xfffffffd
	.align		4
        /*0018*/ 	.word	0x00000000
	.align		4
        /*001c*/ 	.word	0xfffffffc


//--------------------- .text.matmul_kernel       --------------------------
	.section	.text.matmul_kernel,"ax",@progbits
	.align	128
        .global         matmul_kernel
        .type           matmul_kernel,@function
        .size           matmul_kernel,(.L_x_3 - matmul_kernel)
        .other          matmul_kernel,@"STO_CUDA_ENTRY STV_DEFAULT"
matmul_kernel:
.text.matmul_kernel:
[----:B------:R-:W0:Y:S08]  /*0000*/  LDC R1, c[0x0][0x37c] ;  /* 0x0000df00ff017b82 */ /* 0x000e300000000800 */
[----:B------:R-:W1:Y:S01]  /*0010*/  LDC.64 R2, c[0x0][0x398] ;  /* 0x0000e600ff027b82 */ /* 0x000e620000000a00 */
[----:B0-----:R-:W-:Y:S01]  /*0020*/  VIADD R1, R1, 0xffffd220 ;  /* 0xffffd22001017836 */ /* 0x001fe20000000000 */
[----:B------:R-:W0:Y:S01]  /*0030*/  S2R R29, SR_TID.X ;  /* 0x00000000001d7919 */ /* 0x000e220000002100 */
[----:B------:R-:W2:Y:S01]  /*0040*/  LDCU UR4, c[0x0][0x3a0] ;  /* 0x00007400ff0477ac */ /* 0x000ea20008000800 */
[----:B------:R-:W-:-:S02]  /*0050*/  CS2R R14, SRZ ;  /* 0x00000000000e7805 */ /* 0x000fc4000001ff00 */
[----:B------:R-:W-:Y:S02]  /*0060*/  CS2R R16, SRZ ;  /* 0x0000000000107805 */ /* 0x000fe4000001ff00 */
[----:B------:R-:W-:Y:S02]  /*0070*/  CS2R R18, SRZ ;  /* 0x0000000000127805 */ /* 0x000fe4000001ff00 */
[----:B------:R-:W-:Y:S01]  /*0080*/  CS2R R20, SRZ ;  /* 0x0000000000147805 */ /* 0x000fe2000001ff00 */
[----:B------:R-:W3:Y:S01]  /*0090*/  S2UR UR6, SR_CgaCtaId ;  /* 0x00000000000679c3 */ /* 0x000ee20000008800 */
[----:B------:R-:W-:Y:S02]  /*00a0*/  CS2R R22, SRZ ;  /* 0x0000000000167805 */ /* 0x000fe4000001ff00 */
[----:B------:R-:W-:Y:S02]  /*00b0*/  CS2R R24, SRZ ;  /* 0x0000000000187805 */ /* 0x000fe4000001ff00 */
[----:B------:R-:W-:Y:S01]  /*00c0*/  CS2R R26, SRZ ;  /* 0x00000000001a7805 */ /* 0x000fe2000001ff00 */
[----:B------:R-:W-:Y:S01]  /*00d0*/  UMOV UR5, 0x400 ;  /* 0x0000040000057882 */ /* 0x000fe20000000000 */
[----:B------:R-:W4:Y:S01]  /*00e0*/  LDCU.64 UR12, c[0x0][0x358] ;  /* 0x00006b00ff0c77ac */ /* 0x000f220008000a00 */
[----:B--2---:R-:W-:Y:S01]  /*00f0*/  UIADD3 UR4, UPT, UPT, UR4, 0x3f, URZ ;  /* 0x0000003f04047890 */ /* 0x004fe2000fffe0ff */
[----:B-1----:R-:W-:Y:S01]  /*0100*/  VIADD R0, R3, 0xf ;  /* 0x0000000f03007836 */ /* 0x002fe20000000000 */
[----:B------:R-:W-:Y:S02]  /*0110*/  STL [R1+0x1a78], R3 ;  /* 0x001a780301007387 */ /* 0x000fe40000100800 */
[----:B------:R-:W-:-:S02]  /*0120*/  UISETP.GE.AND UP0, UPT, UR4, 0x40, UPT ;  /* 0x000000400400788c */ /* 0x000fc4000bf06270 */
[----:B------:R-:W-:Y:S01]  /*0130*/  SHF.R.S32.HI R5, RZ, 0x1f, R0 ;  /* 0x0000001fff057819 */ /* 0x000fe20000011400 */
[----:B------:R0:W-:Y:S01]  /*0140*/  STL [R1+0x1a7c], R2 ;  /* 0x001a7c0201007387 */ /* 0x0001e20000100800 */
[----:B---3--:R-:W-:Y:S02]  /*0150*/  ULEA UR5, UR6, UR5, 0x18 ;  /* 0x0000000506057291 */ /* 0x008fe4000f8ec0ff */
[----:B------:R-:W-:Y:S01]  /*0160*/  LEA.HI R5, R5, R0, RZ, 0x4 ;  /* 0x0000000005057211 */ /* 0x000fe200078f20ff */
[----:B------:R-:W-:Y:S03]  /*0170*/  STL [R1+0x90], RZ ;  /* 0x000090ff01007387 */ /* 0x000fe60000100800 */
[----:B------:R-:W-:Y:S01]  /*0180*/  SHF.R.S32.HI R0, RZ, 0x4, R5 ;  /* 0x00000004ff007819 */ /* 0x000fe20000011405 */
[----:B------:R-:W-:Y:S04]  /*0190*/  STL [R1+0x94], RZ ;  /* 0x000094ff01007387 */ /* 0x000fe80000100800 */
[----:B------:R-:W-:Y:S01]  /*01a0*/  IMAD.SHL.U32 R0, R0, 0x8, RZ ;  /* 0x0000000800007824 */ /* 0x000fe200078e00ff */
[----:B------:R-:W1:Y:S04]  /*01b0*/  S2R R5, SR_CTAID.X ;  /* 0x0000000000057919 */ /* 0x000e680000002500 */
[-C--:B------:R-:W-:Y:S01]  /*01c0*/  IABS R9, R0.reuse ;  /* 0x0000000000097213 */ /* 0x080fe20000000000 */
[----:B------:R-:W-:Y:S01]  /*01d0*/  STL [R1+0x98], RZ ;  /* 0x000098ff01007387 */ /* 0x000fe20000100800 */
[----:B------:R-:W-:-:S02]  /*01e0*/  IABS R12, R0 ;  /* 0x00000000000c7213 */ /* 0x000fc40000000000 */
[----:B------:R-:W2:Y:S01]  /*01f0*/  I2F.RP R4, R9 ;  /* 0x0000000900047306 */ /* 0x000ea20000209400 */
[----:B------:R-:W-:Y:S04]  /*0200*/  STL [R1+0x9c], RZ ;  /* 0x00009cff01007387 */ /* 0x000fe80000100800 */
[----:B------:R-:W-:Y:S04]  /*0210*/  STL [R1+0x80], RZ ;  /* 0x000080ff01007387 */ /* 0x000fe80000100800 */
[----:B------:R-:W-:Y:S04]  /*0220*/  STL [R1+0x84], RZ ;  /* 0x000084ff01007387 */ /* 0x000fe80000100800 */
[----:B------:R-:W-:Y:S01]  /*0230*/  STL [R1+0x88], RZ ;  /* 0x000088ff01007387 */ /* 0x000fe20000100800 */
[----:B--2---:R-:W2:Y:S03]  /*0240*/  MUFU.RCP R4, R4 ;  /* 0x0000000400047308 */ /* 0x004ea60000001000 */
[----:B------:R-:W-:Y:S04]  /*0250*/  STL [R1+0x8c], RZ ;  /* 0x00008cff01007387 */ /* 0x000fe80000100800 */
[----:B------:R-:W-:Y:S01]  /*0260*/  STL [R1+0x70], RZ ;  /* 0x000070ff01007387 */ /* 0x000fe20000100800 */
[----:B-1----:R-:W-:-:S03]  /*0270*/  IABS R10, R5 ;  /* 0x00000005000a7213 */ /* 0x002fc60000000000 */
[----:B------:R-:W-:Y:S04]  /*0280*/  STL [R1+0x74], RZ ;  /* 0x000074ff01007387 */ /* 0x000fe80000100800 */
[----:B------:R-:W-:Y:S01]  /*0290*/  STL [R1+0x78], RZ ;  /* 0x000078ff01007387 */ /* 0x000fe20000100800 */
[----:B--2---:R-:W-:-:S03]  /*02a0*/  VIADD R6, R4, 0xffffffe ;  /* 0x0ffffffe04067836 */ /* 0x004fc60000000000 */
[----:B------:R-:W-:Y:S01]  /*02b0*/  STL [R1+0x7c], RZ ;  /* 0x00007cff01007387 */ /* 0x000fe20000100800 */
[----:B------:R-:W-:Y:S01]  /*02c0*/  IMAD.MOV R4, RZ, RZ, -R12 ;  /* 0x000000ffff047224 */ /* 0x000fe200078e0a0c */
[----:B------:R-:W-:Y:S01]  /*02d0*/  CS2R R12, SRZ ;  /* 0x00000000000c7805 */ /* 0x000fe2000001ff00 */
[----:B------:R1:W2:Y:S01]  /*02e0*/  F2I.FTZ.U32.TRUNC.NTZ R7, R6 ;  /* 0x0000000600077305 */ /* 0x0002a2000021f000 */
[----:B------:R-:W-:Y:S04]  /*02f0*/  STL [R1+0x60], RZ ;  /* 0x000060ff01007387 */ /* 0x000fe80000100800 */
[----:B------:R-:W-:Y:S01]  /*0300*/  STL [R1+0x64], RZ ;  /* 0x000064ff01007387 */ /* 0x000fe20000100800 */
[----:B-1----:R-:W-:-:S03]  /*0310*/  IMAD.MOV.U32 R6, RZ, RZ, RZ ;  /* 0x000000ffff067224 */ /* 0x002fc600078e00ff */
[----:B------:R-:W-:Y:S04]  /*0320*/  STL [R1+0x68], RZ ;  /* 0x000068ff01007387 */ /* 0x000fe80000100800 */
[----:B------:R-:W-:Y:S01]  /*0330*/  STL [R1+0x6c], RZ ;  /* 0x00006cff01007387 */ /* 0x000fe20000100800 */
[----:B--2---:R-:W-:-:S03]  /*0340*/  IMAD.MOV R8, RZ, RZ, -R7 ;  /* 0x000000ffff087224 */ /* 0x004fc600078e0a07 */
[----:B------:R-:W-:Y:S01]  /*0350*/  STL [R1+0x50], RZ ;  /* 0x000050ff01007387 */ /* 0x000fe20000100800 */
[----:B------:R-:W-:Y:S02]  /*0360*/  IMAD R11, R8, R9, RZ ;  /* 0x00000009080b7224 */ /* 0x000fe400078e02ff */
[----:B------:R-:W-:Y:S01]  /*0370*/  IMAD.MOV.U32 R8, RZ, RZ, R10 ;  /* 0x000000ffff087224 */ /* 0x000fe200078e000a */
[----:B------:R-:W-:Y:S01]  /*0380*/  STL [R1+0x54], RZ ;  /* 0x000054ff01007387 */ /* 0x000fe20000100800 */
[----:B------:R-:W-:-:S03]  /*0390*/  IMAD.HI.U32 R7, R7, R11, R6 ;  /* 0x0000000b07077227 */ /* 0x000fc600078e0006 */
[----:B------:R-:W-:Y:S03]  /*03a0*/  STL [R1+0x58], RZ ;  /* 0x000058ff01007387 */ /* 0x000fe60000100800 */
[----:B------:R-:W-:Y:S01]  /*03b0*/  IMAD.HI.U32 R7, R7, R8, RZ ;  /* 0x0000000807077227 */ /* 0x000fe200078e00ff */
[----:B------:R-:W-:Y:S03]  /*03c0*/  STL [R1+0x5c], RZ ;  /* 0x00005cff01007387 */ /* 0x000fe60000100800 */
[----:B------:R-:W-:Y:S01]  /*03d0*/  IMAD R4, R7, R4, R8 ;  /* 0x0000000407047224 */ /* 0x000fe200078e0208 */
[----:B------:R-:W-:Y:S04]  /*03e0*/  STL [R1+0x40], RZ ;  /* 0x000040ff01007387 */ /* 0x000fe80000100800 */
[----:B------:R-:W-:Y:S01]  /*03f0*/  ISETP.GT.U32.AND P1, PT, R9, R4, PT ;  /* 0x000000040900720c */ /* 0x000fe20003f24070 */
[----:B------:R-:W-:Y:S04]  /*0400*/  STL [R1+0x44], RZ ;  /* 0x000044ff01007387 */ /* 0x000fe80000100800 */
[----:B------:R-:W-:Y:S04]  /*0410*/  STL [R1+0x48], RZ ;  /* 0x000048ff01007387 */ /* 0x000fe80000100800 */
[----:B------:R-:W-:Y:S04]  /*0420*/  STL [R1+0x4c], RZ ;  /* 0x00004cff01007387 */ /* 0x000fe80000100800 */
[----:B------:R-:W-:Y:S01]  /*0430*/  @!P1 IMAD.IADD R4, R4, 0x1, -R9 ;  /* 0x0000000104049824 */ /* 0x000fe200078e0a09 */
[----:B------:R-:W-:Y:S01]  /*0440*/  STL [R1+0x30], RZ ;  /* 0x000030ff01007387 */ /* 0x000fe20000100800 */
[----:B------:R-:W-:Y:S01]  /*0450*/  @!P1 VIADD R7, R7, 0x1 ;  /* 0x0000000107079836 */ /* 0x000fe20000000000 */
[----:B------:R-:W-:-:S02]  /*0460*/  ISETP.NE.AND P1, PT, R0, RZ, PT ;  /* 0x000000ff0000720c */ /* 0x000fc40003f25270 */
[----:B------:R-:W-:Y:S01]  /*0470*/  ISETP.GE.U32.AND P0, PT, R4, R9, PT ;  /* 0x000000090400720c */ /* 0x000fe20003f06070 */
[----:B------:R-:W-:Y:S01]  /*0480*/  STL [R1+0x34], RZ ;  /* 0x000034ff01007387 */ /* 0x000fe20000100800 */
[----:B------:R-:W-:-:S03]  /*0490*/  LOP3.LUT R4, R5, R0, RZ, 0x3c, !PT ;  /* 0x0000000005047212 */ /* 0x000fc600078e3cff */
[----:B------:R-:W-:Y:S01]  /*04a0*/  STL [R1+0x38], RZ ;  /* 0x000038ff01007387 */ /* 0x000fe20000100800 */
[----:B------:R-:W-:Y:S01]  /*04b0*/  ISETP.GE.AND P2, PT, R4, RZ, PT ;  /* 0x000000ff0400720c */ /* 0x000fe20003f46270 */
[----:B------:R-:W-:Y:S01]  /*04c0*/  VIADD R4, R2, 0x1ff ;  /* 0x000001ff02047836 */ /* 0x000fe20000000000 */
[----:B0-----:R-:W-:Y:S01]  /*04d0*/  LOP3.LUT R2, R29, 0x3f, RZ, 0xc0, !PT ;  /* 0x0000003f1d027812 */ /* 0x001fe200078ec0ff */
[----:B------:R-:W-:Y:S04]  /*04e0*/  STL [R1+0x3c], RZ ;  /* 0x00003cff01007387 */ /* 0x000fe80000100800 */
[----:B------:R-:W-:Y:S01]  /*04f0*/  @P0 VIADD R7, R7, 0x1 ;  /* 0x0000000107070836 */ /* 0x000fe20000000000 */
[----:B------:R-:W-:Y:S03]  /*0500*/  STL [R1+0x20], RZ ;  /* 0x000020ff01007387 */ /* 0x000fe60000100800 */
[----:B------:R-:W-:Y:S01]  /*0510*/  IMAD.MOV.U32 R6, RZ, RZ, R7 ;  /* 0x000000ffff067224 */ /* 0x000fe200078e0007 */
[----:B------:R-:W-:Y:S01]  /*0520*/  SHF.R.S32.HI R7, RZ, 0x1f, R4 ;  /* 0x0000001fff077819 */ /* 0x000fe20000011404 */
[----:B------:R-:W-:Y:S02]  /*0530*/  STL [R1+0x24], RZ ;  /* 0x000024ff01007387 */ /* 0x000fe40000100800 */
[----:B------:R-:W-:Y:S01]  /*0540*/  @!P2 IMAD.MOV R6, RZ, RZ, -R6 ;  /* 0x000000ffff06a224 */ /* 0x000fe200078e0a06 */
[----:B------:R-:W-:Y:S01]  /*0550*/  @!P1 LOP3.LUT R6, RZ, R0, RZ, 0x33, !PT ;  /* 0x00000000ff069212 */ /* 0x000fe200078e33ff */
[----:B------:R-:W-:Y:S01]  /*0560*/  STL [R1+0x28], RZ ;  /* 0x000028ff01007387 */ /* 0x000fe20000100800 */
[----:B------:R-:W-:-:S03]  /*0570*/  LEA.HI R7, R7, R4, RZ, 0x9 ;  /* 0x0000000407077211 */ /* 0x000fc600078f48ff */
[----:B------:R-:W-:Y:S01]  /*0580*/  IMAD.SHL.U32 R28, R6, 0x8, RZ ;  /* 0x00000008061c7824 */ /* 0x000fe200078e00ff */
[----:B------:R-:W-:Y:S01]  /*0590*/  STL [R1+0x2c], RZ ;  /* 0x00002cff01007387 */ /* 0x000fe20000100800 */
[----:B------:R-:W-:-:S03]  /*05a0*/  IMAD.MOV R6, RZ, RZ, -R6 ;  /* 0x000000ffff067224 */ /* 0x000fc600078e0a06 */
[----:B------:R-:W-:Y:S01]  /*05b0*/  LEA.HI.SX32 R4, R7, -R28, 0x17 ;  /* 0x8000001c07047211 */ /* 0x000fe200078fbaff */
[----:B------:R-:W-:Y:S01]  /*05c0*/  IMAD R11, R0, R6, R5 ;  /* 0x00000006000b7224 */ /* 0x000fe200078e0205 */
[----:B------:R-:W-:Y:S01]  /*05d0*/  STL [R1+0x10], RZ ;  /* 0x000010ff01007387 */ /* 0x000fe20000100800 */
[----:B------:R-:W-:Y:S01]  /*05e0*/  IMAD.MOV.U32 R6, RZ, RZ, RZ ;  /* 0x000000ffff067224 */ /* 0x000fe200078e00ff */
[----:B------:R-:W-:Y:S02]  /*05f0*/  VIMNMX R4, PT, PT, R4, 0x8, PT ;  /* 0x0000000804047848 */ /* 0x000fe40003fe0100 */
[----:B------:R-:W-:Y:S02]  /*0600*/  STL [R1+0x14], RZ ;  /* 0x000014ff01007387 */ /* 0x000fe40000100800 */
[-C--:B------:R-:W-:Y:S02]  /*0610*/  IABS R10, R4.reuse ;  /* 0x00000004000a7213 */ /* 0x080fe40000000000 */
[----:B------:R-:W-:Y:S01]  /*0620*/  IABS R0, R4 ;  /* 0x0000000400007213 */ /* 0x000fe20000000000 */
[----:B------:R-:W-:Y:S01]  /*0630*/  STL [R1+0x18], RZ ;  /* 0x000018ff01007387 */ /* 0x000fe20000100800 */
[----:B------:R-:W0:Y:S03]  /*0640*/  I2F.RP R8, R10 ;  /* 0x0000000a00087306 */ /* 0x000e260000209400 */
[----:B------:R-:W-:Y:S04]  /*0650*/  STL [R1+0x1c], RZ ;  /* 0x00001cff01007387 */ /* 0x000fe80000100800 */
[----:B------:R-:W-:Y:S04]  /*0660*/  STL [R1], RZ ;  /* 0x000000ff01007387 */ /* 0x000fe80000100800 */
[----:B------:R-:W-:Y:S01]  /*0670*/  STL [R1+0x4], RZ ;  /* 0x000004ff01007387 */ /* 0x000fe20000100800 */
[----:B0-----:R-:W0:Y:S03]  /*0680*/  MUFU.RCP R8, R8 ;  /* 0x0000000800087308 */ /* 0x001e260000001000 */
[----:B------:R-:W-:Y:S04]  /*0690*/  STL [R1+0x8], RZ ;  /* 0x000008ff01007387 */ /* 0x000fe80000100800 */
[----:B------:R-:W-:Y:S01]  /*06a0*/  STL [R1+0xc], RZ ;  /* 0x00000cff01007387 */ /* 0x000fe20000100800 */
[----:B0-----:R-:W-:-:S06]  /*06b0*/  VIADD R7, R8, 0xffffffe ;  /* 0x0ffffffe08077836 */ /* 0x001fcc0000000000 */
[----:B------:R-:W0:Y:S02]  /*06c0*/  F2I.FTZ.U32.TRUNC.NTZ R7, R7 ;  /* 0x0000000700077305 */ /* 0x000e24000021f000 */
[----:B0-----:R-:W-:-:S04]  /*06d0*/  IMAD.MOV R9, RZ, RZ, -R7 ;  /* 0x000000ffff097224 */ /* 0x001fc800078e0a07 */
[----:B------:R-:W-:Y:S01]  /*06e0*/  IMAD.MOV.U32 R5, RZ, RZ, R9 ;  /* 0x000000ffff057224 */ /* 0x000fe200078e0009 */
[----:B------:R-:W-:-:S03]  /*06f0*/  IABS R9, R11 ;  /* 0x0000000b00097213 */ /* 0x000fc60000000000 */
[----:B------:R-:W-:-:S04]  /*0700*/  IMAD R5, R5, R10, RZ ;  /* 0x0000000a05057224 */ /* 0x000fc800078e02ff */
[----:B------:R-:W-:-:S04]  /*0710*/  IMAD.HI.U32 R6, R7, R5, R6 ;  /* 0x0000000507067227 */ /* 0x000fc800078e0006 */
[----:B------:R-:W-:Y:S02]  /*0720*/  IMAD.MOV R5, RZ, RZ, -R0 ;  /* 0x000000ffff057224 */ /* 0x000fe400078e0a00 */
[----:B------:R-:W-:Y:S01]  /*0730*/  IMAD.HI.U32 R0, R6, R9, RZ ;  /* 0x0000000906007227 */ /* 0x000fe200078e00ff */
[----:B------:R-:W-:-:S03]  /*0740*/  CS2R R6, SRZ ;  /* 0x0000000000067805 */ /* 0x000fc6000001ff00 */
[----:B------:R-:W-:Y:S01]  /*0750*/  IMAD R5, R0, R5, R9 ;  /* 0x0000000500057224 */ /* 0x000fe200078e0209 */
[----:B------:R-:W-:-:S04]  /*0760*/  CS2R R8, SRZ ;  /* 0x0000000000087805 */ /* 0x000fc8000001ff00 */
[----:B------:R-:W-:-:S13]  /*0770*/  ISETP.GT.U32.AND P1, PT, R10, R5, PT ;  /* 0x000000050a00720c */ /* 0x000fda0003f24070 */
[----:B------:R-:W-:Y:S02]  /*0780*/  @!P1 IMAD.IADD R5, R5, 0x1, -R10 ;  /* 0x0000000105059824 */ /* 0x000fe400078e0a0a */
[----:B------:R-:W-:Y:S01]  /*0790*/  @!P1 VIADD R0, R0, 0x1 ;  /* 0x0000000100009836 */ /* 0x000fe20000000000 */
[----:B------:R-:W-:Y:S02]  /*07a0*/  ISETP.NE.AND P1, PT, R4, RZ, PT ;  /* 0x000000ff0400720c */ /* 0x000fe40003f25270 */
[----:B------:R-:W-:Y:S02]  /*07b0*/  ISETP.GE.U32.AND P0, PT, R5, R10, PT ;  /* 0x0000000a0500720c */ /* 0x000fe40003f06070 */
[----:B------:R-:W-:-:S04]  /*07c0*/  LOP3.LUT R5, R11, R4, RZ, 0x3c, !PT ;  /* 0x000000040b057212 */ /* 0x000fc800078e3cff */
[----:B------:R-:W-:-:S07]  /*07d0*/  ISETP.GE.AND P2, PT, R5, RZ, PT ;  /* 0x000000ff0500720c */ /* 0x000fce0003f46270 */
[----:B------:R-:W-:-:S06]  /*07e0*/  @P0 VIADD R0, R0, 0x1 ;  /* 0x0000000100000836 */ /* 0x000fcc0000000000 */
[----:B------:R-:W-:Y:S01]  /*07f0*/  @!P2 IMAD.MOV R0, RZ, RZ, -R0 ;  /* 0x000000ffff00a224 */ /* 0x000fe200078e0a00 */
[----:B------:R-:W-:-:S05]  /*0800*/  @!P1 LOP3.LUT R0, RZ, R4, RZ, 0x33, !PT ;  /* 0x00000004ff009212 */ /* 0x000fca00078e33ff */
[----:B------:R-:W-:Y:S02]  /*0810*/  IMAD.MOV R5, RZ, RZ, -R0 ;  /* 0x000000ffff057224 */ /* 0x000fe400078e0a00 */
[----:B------:R-:W-:Y:S02]  /*0820*/  IMAD.SHL.U32 R0, R0, 0x10, RZ ;  /* 0x0000001000007824 */ /* 0x000fe400078e00ff */
[----:B------:R-:W-:Y:S01]  /*0830*/  IMAD R5, R4, R5, R11 ;  /* 0x0000000504057224 */ /* 0x000fe200078e020b */
[----:B------:R-:W-:Y:S01]  /*0840*/  CS2R R10, SRZ ;  /* 0x00000000000a7805 */ /* 0x000fe2000001ff00 */
[C---:B------:R-:W-:Y:S01]  /*0850*/  VIADD R3, R0.reuse, 0x1 ;  /* 0x0000000100037836 */ /* 0x040fe20000000000 */
[----:B------:R-:W-:Y:S01]  /*0860*/  STL [R1+0x1a4c], R0 ;  /* 0x001a4c0001007387 */ /* 0x000fe20000100800 */
[----:B------:R-:W-:Y:S02]  /*0870*/  VIADD R29, R0, 0x2 ;  /* 0x00000002001d7836 */ /* 0x000fe40000000000 */
[----:B------:R-:W-:Y:S01]  /*0880*/  IMAD.IADD R28, R28, 0x1, R5 ;  /* 0x000000011c1c7824 */ /* 0x000fe200078e0205 */
[----:B------:R0:W-:Y:S01]  /*0890*/  STL [R1+0xcc], R3 ;  /* 0x0000cc0301007387 */ /* 0x0001e20000100800 */
[----:B------:R-:W-:-:S03]  /*08a0*/  CS2R R4, SRZ ;  /* 0x0000000000047805 */ /* 0x000fc6000001ff00 */
[----:B------:R1:W-:Y:S01]  /*08b0*/  STL [R1+0xc8], R29 ;  /* 0x0000c81d01007387 */ /* 0x0003e20000100800 */
[C---:B0-----:R-:W-:Y:S02]  /*08c0*/  VIADD R3, R0.reuse, 0x3 ;  /* 0x0000000300037836 */ /* 0x041fe40000000000 */
[----:B-1----:R-:W-:-:S03]  /*08d0*/  VIADD R29, R0, 0x4 ;  /* 0x00000004001d7836 */ /* 0x002fc60000000000 */
[----:B------:R0:W-:Y:S04]  /*08e0*/  STL [R1+0xc4], R3 ;  /* 0x0000c40301007387 */ /* 0x0001e80000100800 */
        /* <DEDUP_REMOVED lines=17> */
[----:B0-----:R-:W-:Y:S02]  /*0a00*/  IMAD R3, R28, 0x200, R2 ;  /* 0x000002001c037824 */ /* 0x001fe400078e0202 */
[C---:B------:R-:W-:Y:S02]  /*0a10*/  VIADD R28, R0.reuse, 0xe ;  /* 0x0000000e001c7836 */ /* 0x040fe40000000000 */
[----:B------:R-:W-:Y:S01]  /*0a20*/  VIADD R2, R3, 0x40 ;  /* 0x0000004003027836 */ /* 0x000fe20000000000 */
[----:B------:R-:W-:Y:S01]  /*0a30*/  STL [R1+0x1a50], R3 ;  /* 0x001a500301007387 */ /* 0x000fe20000100800 */
[----:B-1----:R-:W-:-:S02]  /*0a40*/  VIADD R29, R0, 0xd ;  /* 0x0000000d001d7836 */ /* 0x002fc40000000000 */
[----:B------:R-:W-:Y:S01]  /*0a50*/  VIADD R0, R0, 0xf ;  /* 0x0000000f00007836 */ /* 0x000fe20000000000 */
[----:B------:R0:W-:Y:S02]  /*0a60*/  STL [R1+0x1a5c], R2 ;  /* 0x001a5c0201007387 */ /* 0x0001e40000100800 */
[----:B0-----:R-:W-:-:S05]  /*0a70*/  VIADD R2, R3, 0x80 ;  /* 0x0000008003027836 */ /* 0x001fca0000000000 */
[----:B------:R0:W-:Y:S02]  /*0a80*/  STL [R1+0x1a58], R2 ;  /* 0x001a580201007387 */ /* 0x0001e40000100800 */
[----:B0-----:R-:W-:-:S05]  /*0a90*/  VIADD R2, R3, 0xc0 ;  /* 0x000000c003027836 */ /* 0x001fca0000000000 */
[----:B------:R0:W-:Y:S02]  /*0aa0*/  STL [R1+0x1a60], R2 ;  /* 0x001a600201007387 */ /* 0x0001e40000100800 */
[----:B0-----:R-:W-:-:S05]  /*0ab0*/  VIADD R2, R3, 0x100 ;  /* 0x0000010003027836 */ /* 0x001fca0000000000 */
[----:B------:R0:W-:Y:S02]  /*0ac0*/  STL [R1+0x1a64], R2 ;  /* 0x001a640201007387 */ /* 0x0001e40000100800 */
[----:B0-----:R-:W-:-:S05]  /*0ad0*/  VIADD R2, R3, 0x140 ;  /* 0x0000014003027836 */ /* 0x001fca0000000000 */
[----:B------:R0:W-:Y:S02]  /*0ae0*/  STL [R1+0x1a68], R2 ;  /* 0x001a680201007387 */ /* 0x0001e40000100800 */
[C---:B0-----:R-:W-:Y:S02]  /*0af0*/  VIADD R2, R3.reuse, 0x180 ;  /* 0x0000018003027836 */ /* 0x041fe40000000000 */
[----:B------:R-:W-:-:S03]  /*0b00*/  VIADD R3, R3, 0x1c0 ;  /* 0x000001c003037836 */ /* 0x000fc60000000000 */
[----:B------:R0:W-:Y:S04]  /*0b10*/  STL [R1+0x1a70], R2 ;  /* 0x001a700201007387 */ /* 0x0001e80000100800 */
[----:B0-----:R0:W5:Y:S04]  /*0b20*/  LDL.LU R2, [R1+0x1a7c] ;  /* 0x001a7c0001027983 */ /* 0x0011680000300800 */
[----:B------:R1:W-:Y:S04]  /*0b30*/  STL [R1+0x1a6c], R3 ;  /* 0x001a6c0301007387 */ /* 0x0003e80000100800 */
[----:B-1----:R0:W5:Y:S01]  /*0b40*/  LDL.LU R3, [R1+0x1a78] ;  /* 0x001a780001037983 */ /* 0x0021620000300800 */
[----:B----4-:R-:W-:Y:S05]  /*0b50*/  BRA.U !UP0, `(.L_x_0) ;  /* 0x0000038908a47547 */ /* 0x010fea000b800000 */
[----:B------:R-:W2:Y:S04]  /*0b60*/  LDL R20, [R1+0x1a5c] ;  /* 0x001a5c0001147983 */ /* 0x000ea80000100800 */
[----:B------:R-:W3:Y:S04]  /*0b70*/  LDL R22, [R1+0x1a60] ;  /* 0x001a600001167983 */ /* 0x000ee80000100800 */
[----:B------:R-:W4:Y:S04]  /*0b80*/  LDL R24, [R1+0x1a68] ;  /* 0x001a680001187983 */ /* 0x000f280000100800 */
[----:B------:R-:W4:Y:S04]  /*0b90*/  LDL R27, [R1+0x1a50] ;  /* 0x001a5000011b7983 */ /* 0x000f280000100800 */
[----:B------:R-:W4:Y:S04]  /*0ba0*/  LDL R21, [R1+0x1a58] ;  /* 0x001a580001157983 */ /* 0x000f280000100800 */
[----:B------:R-:W4:Y:S04]  /*0bb0*/  LDL R23, [R1+0x1a64] ;  /* 0x001a640001177983 */ /* 0x000f280000100800 */
[----:B------:R-:W4:Y:S04]  /*0bc0*/  LDL R25, [R1+0x1a70] ;  /* 0x001a700001197983 */ /* 0x000f280000100800 */
[----:B------:R-:W4:Y:S01]  /*0bd0*/  LDL R26, [R1+0x1a6c] ;  /* 0x001a6c00011a7983 */ /* 0x000f220000100800 */
[----:B-----5:R-:W-:Y:S01]  /*0be0*/  IABS R9, R2 ;  /* 0x0000000200097213 */ /* 0x020fe20000000000 */
[----:B------:R-:W1:Y:S03]  /*0bf0*/  LDCU UR6, c[0x0][0x3ac] ;  /* 0x00007580ff0677ac */ /* 0x000e660008000800 */
[----:B------:R-:W0:Y:S01]  /*0c00*/  I2F.RP R5, R9 ;  /* 0x0000000900057306 */ /* 0x000e220000209400 */
[----:B------:R-:W-:Y:S01]  /*0c10*/  IABS R8, R3 ;  /* 0x0000000300087213 */ /* 0x000fe20000000000 */
[----:B------:R-:W1:Y:S01]  /*0c20*/  LDCU UR14, c[0x0][0x3b0] ;  /* 0x00007600ff0e77ac */ /* 0x000e620008000800 */
[----:B------:R-:W1:Y:S05]  /*0c30*/  LDCU.128 UR8, c[0x0][0x380] ;  /* 0x00007000ff0877ac */ /* 0x000e6a0008000c00 */
[----:B------:R-:W1:Y:S01]  /*0c40*/  I2F.RP R4, R8 ;  /* 0x0000000800047306 */ /* 0x000e620000209400 */
[----:B------:R-:W2:Y:S07]  /*0c50*/  LDCU UR7, c[0x0][0x3a4] ;  /* 0x00007480ff0777ac */ /* 0x000eae0008000800 */
[----:B0-----:R-:W0:Y:S08]  /*0c60*/  MUFU.RCP R5, R5 ;  /* 0x0000000500057308 */ /* 0x001e300000001000 */
[----:B-1----:R-:W1:Y:S01]  /*0c70*/  MUFU.RCP R4, R4 ;  /* 0x0000000400047308 */ /* 0x002e620000001000 */
[----:B0-----:R-:W-:-:S07]  /*0c80*/  VIADD R5, R5, 0xffffffe ;  /* 0x0ffffffe05057836 */ /* 0x001fce0000000000 */
[----:B------:R-:W0:Y:S01]  /*0c90*/  F2I.FTZ.U32.TRUNC.NTZ R5, R5 ;  /* 0x0000000500057305 */ /* 0x000e22000021f000 */
[----:B-1----:R-:W-:-:S07]  /*0ca0*/  VIADD R4, R4, 0xffffffe ;  /* 0x0ffffffe04047836 */ /* 0x002fce0000000000 */
[----:B------:R0:W1:Y:S02]  /*0cb0*/  F2I.FTZ.U32.TRUNC.NTZ R7, R4 ;  /* 0x0000000400077305 */ /* 0x000064000021f000 */
[----:B0-----:R-:W-:-:S04]  /*0cc0*/  IMAD.MOV R4, RZ, RZ, -R5 ;  /* 0x000000ffff047224 */ /* 0x001fc800078e0a05 */
[----:B------:R-:W-:Y:S02]  /*0cd0*/  IMAD R6, R4, R9, RZ ;  /* 0x0000000904067224 */ /* 0x000fe400078e02ff */
[----:B------:R-:W-:Y:S02]  /*0ce0*/  IMAD.MOV.U32 R4, RZ, RZ, RZ ;  /* 0x000000ffff047224 */ /* 0x000fe400078e00ff */
[----:B-1----:R-:W-:Y:S02]  /*0cf0*/  IMAD.MOV R15, RZ, RZ, -R7 ;  /* 0x000000ffff0f7224 */ /* 0x002fe400078e0a07 */
[----:B------:R-:W-:-:S04]  /*0d00*/  IMAD.HI.U32 R4, R5, R6, R4 ;  /* 0x0000000605047227 */ /* 0x000fc800078e0004 */
[----:B------:R-:W-:Y:S02]  /*0d10*/  IMAD R15, R15, R8, RZ ;  /* 0x000000080f0f7224 */ /* 0x000fe400078e02ff */
[----:B------:R-:W-:-:S04]  /*0d20*/  IMAD.MOV.U32 R6, RZ, RZ, RZ ;  /* 0x000000ffff067224 */ /* 0x000fc800078e00ff */
[----:B------:R-:W-:Y:S01]  /*0d30*/  IMAD.HI.U32 R6, R7, R15, R6 ;  /* 0x0000000f07067227 */ /* 0x000fe200078e0006 */
[----:B------:R0:W-:Y:S01]  /*0d40*/  STL [R1+0x1a8c], R3 ;  /* 0x001a8c0301007387 */ /* 0x0001e20000100800 */
[----:B--2---:R-:W-:Y:S02]  /*0d50*/  IABS R13, R20 ;  /* 0x00000014000d7213 */ /* 0x004fe40000000000 */
[----:B---3--:R-:W-:-:S03]  /*0d60*/  IABS R15, R22 ;  /* 0x00000016000f7213 */ /* 0x008fc60000000000 */
[----:B------:R-:W-:Y:S01]  /*0d70*/  IMAD.HI.U32 R5, R4, R13, RZ ;  /* 0x0000000d04057227 */ /* 0x000fe200078e00ff */
[----:B----4-:R-:W-:-:S03]  /*0d80*/  IABS R7, R24 ;  /* 0x0000001800077213 */ /* 0x010fc60000000000 */
[----:B------:R-:W-:Y:S01]  /*0d90*/  IMAD.HI.U32 R17, R4, R15, RZ ;  /* 0x0000000f04117227 */ /* 0x000fe200078e00ff */
[----:B------:R-:W-:-:S03]  /*0da0*/  IABS R11, R27 ;  /* 0x0000001b000b7213 */ /* 0x000fc60000000000 */
[----:B------:R-:W-:Y:S01]  /*0db0*/  IMAD.MOV R5, RZ, RZ, -R5 ;  /* 0x000000ffff057224 */ /* 0x000fe200078e0a05 */
[----:B------:R-:W-:Y:S01]  /*0dc0*/  IABS R10, R21 ;  /* 0x00000015000a7213 */ /* 0x000fe20000000000 */
[----:B------:R-:W-:-:S04]  /*0dd0*/  IMAD.HI.U32 R18, R4, R7, RZ ;  /* 0x0000000704127227 */ /* 0x000fc800078e00ff */
[----:B------:R-:W-:Y:S02]  /*0de0*/  IMAD.MOV R17, RZ, RZ, -R17 ;  /* 0x000000ffff117224 */ /* 0x000fe400078e0a11 */
[----:B------:R-:W-:Y:S01]  /*0df0*/  IMAD R13, R9, R5, R13 ;  /* 0x00000005090d7224 */ /* 0x000fe200078e020d */
[----:B------:R-:W-:Y:S01]  /*0e00*/  IABS R5, R23 ;  /* 0x0000001700057213 */ /* 0x000fe20000000000 */
[----:B------:R-:W-:-:S04]  /*0e10*/  IMAD.HI.U32 R12, R4, R11, RZ ;  /* 0x0000000b040c7227 */ /* 0x000fc800078e00ff */
[----:B------:R-:W-:-:S04]  /*0e20*/  IMAD.HI.U32 R14, R4, R10, RZ ;  /* 0x0000000a040e7227 */ /* 0x000fc800078e00ff */
[----:B------:R-:W-:Y:S02]  /*0e30*/  IMAD.MOV R18, RZ, RZ, -R18 ;  /* 0x000000ffff127224 */ /* 0x000fe400078e0a12 */
[C---:B------:R-:W-:Y:S02]  /*0e40*/  IMAD R15, R9.reuse, R17, R15 ;  /* 0x00000011090f7224 */ /* 0x040fe400078e020f */
[----:B------:R-:W-:Y:S02]  /*0e50*/  IMAD.MOV R12, RZ, RZ, -R12 ;  /* 0x000000ffff0c7224 */ /* 0x000fe400078e0a0c */
[----:B------:R-:W-:Y:S02]  /*0e60*/  IMAD.MOV R14, RZ, RZ, -R14 ;  /* 0x000000ffff0e7224 */ /* 0x000fe400078e0a0e */
[----:B------:R-:W-:Y:S01]  /*0e70*/  IMAD.HI.U32 R19, R4, R5, RZ ;  /* 0x0000000504137227 */ /* 0x000fe200078e00ff */
[----:B------:R-:W-:-:S03]  /*0e80*/  ISETP.GT.U32.AND P2, PT, R9, R15, PT ;  /* 0x0000000f0900720c */ /* 0x000fc60003f44070 */
[C---:B------:R-:W-:Y:S02]  /*0e90*/  IMAD R7, R9.reuse, R18, R7 ;  /* 0x0000001209077224 */ /* 0x040fe400078e0207 */
[C---:B------:R-:W-:Y:S01]  /*0ea0*/  IMAD R11, R9.reuse, R12, R11 ;  /* 0x0000000c090b7224 */ /* 0x040fe200078e020b */
[----:B------:R-:W-:Y:S01]  /*0eb0*/  IABS R12, R25 ;  /* 0x00000019000c7213 */ /* 0x000fe20000000000 */
[C---:B------:R-:W-:Y:S01]  /*0ec0*/  IMAD R10, R9.reuse, R14, R10 ;  /* 0x0000000e090a7224 */ /* 0x040fe200078e020a */
[----:B------:R-:W-:Y:S01]  /*0ed0*/  IABS R14, R26 ;  /* 0x0000001a000e7213 */ /* 0x000fe20000000000 */
[----:B------:R-:W-:Y:S01]  /*0ee0*/  IMAD.MOV R19, RZ, RZ, -R19 ;  /* 0x000000ffff137224 */ /* 0x000fe200078e0a13 */
[C---:B------:R-:W-:Y:S01]  /*0ef0*/  ISETP.GT.U32.AND P3, PT, R9.reuse, R7, PT ;  /* 0x000000070900720c */ /* 0x040fe20003f64070 */
[----:B------:R-:W-:Y:S01]  /*0f00*/  IMAD.HI.U32 R16, R4, R12, RZ ;  /* 0x0000000c04107227 */ /* 0x000fe200078e00ff */
[C---:B------:R-:W-:Y:S02]  /*0f10*/  ISETP.GT.U32.AND P5, PT, R9.reuse, R11, PT ;  /* 0x0000000b0900720c */ /* 0x040fe40003fa4070 */
[C---:B------:R-:W-:Y:S01]  /*0f20*/  ISETP.GT.U32.AND P6, PT, R9.reuse, R10, PT ;  /* 0x0000000a0900720c */ /* 0x040fe20003fc4070 */
[----:B------:R-:W-:-:S02]  /*0f30*/  IMAD R5, R9, R19, R5 ;  /* 0x0000001309057224 */ /* 0x000fc400078e0205 */
[----:B------:R-:W-:-:S03]  /*0f40*/  IMAD.HI.U32 R4, R4, R14, RZ ;  /* 0x0000000e04047227 */ /* 0x000fc600078e00ff */
[----:B------:R-:W-:Y:S01]  /*0f50*/  ISETP.GT.U32.AND P4, PT, R9, R5, PT ;  /* 0x000000050900720c */ /* 0x000fe20003f84070 */
[----:B------:R-:W-:Y:S02]  /*0f60*/  IMAD.MOV R17, RZ, RZ, -R4 ;  /* 0x000000ffff117224 */ /* 0x000fe400078e0a04 */
[--C-:B------:R-:W-:Y:S02]  /*0f70*/  @!P2 IMAD.IADD R15, R15, 0x1, -R9.reuse ;  /* 0x000000010f0fa824 */ /* 0x100fe400078e0a09 */
[----:B------:R-:W-:Y:S02]  /*0f80*/  IMAD R14, R9, R17, R14 ;  /* 0x00000011090e7224 */ /* 0x000fe400078e020e */
[--C-:B------:R-:W-:Y:S01]  /*0f90*/  @!P3 IMAD.IADD R7, R7, 0x1, -R9.reuse ;  /* 0x000000010707b824 */ /* 0x100fe200078e0a09 */
[----:B------:R-:W-:Y:S01]  /*0fa0*/  ISETP.GT.U32.AND P3, PT, R9, R15, PT ;  /* 0x0000000f0900720c */ /* 0x000fe20003f64070 */
[--C-:B------:R-:W-:Y:S01]  /*0fb0*/  @!P5 IMAD.IADD R11, R11, 0x1, -R9.reuse ;  /* 0x000000010b0bd824 */ /* 0x100fe200078e0a09 */
[----:B------:R-:W-:Y:S01]  /*0fc0*/  ISETP.GT.U32.AND P5, PT, R9, R14, PT ;  /* 0x0000000e0900720c */ /* 0x000fe20003fa4070 */
[----:B------:R-:W-:-:S02]  /*0fd0*/  @!P6 IMAD.IADD R10, R10, 0x1, -R9 ;  /* 0x000000010a0ae824 */ /* 0x000fc400078e0a09 */
[----:B------:R-:W-:-:S03]  /*0fe0*/  @!P4 IMAD.IADD R5, R5, 0x1, -R9 ;  /* 0x000000010505c824 */ /* 0x000fc600078e0a09 */
[----:B------:R-:W-:-:S05]  /*0ff0*/  ISETP.GT.U32.AND P4, PT, R9, R10, PT ;  /* 0x0000000a0900720c */ /* 0x000fca0003f84070 */
[--C-:B------:R-:W-:Y:S01]  /*1000*/  @!P3 IMAD.IADD R15, R15, 0x1, -R9.reuse ;  /* 0x000000010f0fb824 */ /* 0x100fe200078e0a09 */
[----:B------:R-:W-:Y:S01]  /*1010*/  ISETP.GE.AND P3, PT, R27, RZ, PT ;  /* 0x000000ff1b00720c */ /* 0x000fe20003f66270 */
[--C-:B------:R-:W-:Y:S01]  /*1020*/  @!P5 IMAD.IADD R14, R14, 0x1, -R9.reuse ;  /* 0x000000010e0ed824 */ /* 0x100fe200078e0a09 */
[----:B------:R-:W2:Y:S05]  /*1030*/  LDL.LU R27, [R1+0xa0] ;  /* 0x0000a000011b7983 */ /* 0x000eaa0000300800 */
[----:B------:R-:W-:Y:S01]  /*1040*/  @!P4 IMAD.IADD R10, R10, 0x1, -R9 ;  /* 0x000000010a0ac824 */ /* 0x000fe200078e0a09 */
[----:B------:R-:W-:-:S13]  /*1050*/  ISETP.GT.U32.AND P4, PT, R9, R14, PT ;  /* 0x0000000e0900720c */ /* 0x000fda0003f84070 */
[----:B------:R-:W-:Y:S01]  /*1060*/  @!P4 IMAD.IADD R14, R14, 0x1, -R9 ;  /* 0x000000010e0ec824 */ /* 0x000fe200078e0a09 */
[----:B------:R-:W-:Y:S02]  /*1070*/  ISETP.GE.AND P4, PT, R23, RZ, PT ;  /* 0x000000ff1700720c */ /* 0x000fe40003f86270 */
[----:B------:R-:W3:Y:S01]  /*1080*/  LDL.LU R23, [R1+0xa4] ;  /* 0x0000a40001177983 */ /* 0x000ee20000300800 */
[----:B------:R-:W-:Y:S01]  /*1090*/  ISETP.GT.U32.AND P1, PT, R9, R13, PT ;  /* 0x0000000d0900720c */ /* 0x000fe20003f24070 */
[----:B------:R-:W-:-:S04]  /*10a0*/  IMAD.MOV R16, RZ, RZ, -R16 ;  /* 0x000000ffff107224 */ /* 0x000fc800078e0a10 */
[----:B------:R-:W-:-:S05]  /*10b0*/  IMAD R12, R9, R16, R12 ;  /* 0x00000010090c7224 */ /* 0x000fca00078e020c */
[----:B------:R-:W-:-:S03]  /*10c0*/  ISETP.GT.U32.AND P0, PT, R9, R12, PT ;  /* 0x0000000c0900720c */ /* 0x000fc60003f04070 */
[----:B------:R-:W-:Y:S01]  /*10d0*/  @!P1 IMAD.IADD R13, R13, 0x1, -R9 ;  /* 0x000000010d0d9824 */ /* 0x000fe200078e0a09 */
[----:B------:R-:W-:-:S04]  /*10e0*/  ISETP.GT.U32.AND P1, PT, R9, R11, PT ;  /* 0x0000000b0900720c */ /* 0x000fc80003f24070 */
[----:B------:R-:W-:-:S05]  /*10f0*/  ISETP.GT.U32.AND P2, PT, R9, R13, PT ;  /* 0x0000000d0900720c */ /* 0x000fca0003f44070 */
[----:B------:R-:W-:Y:S01]  /*1100*/  @!P0 IMAD.IADD R12, R12, 0x1, -R9 ;  /* 0x000000010c0c8824 */ /* 0x000fe200078e0a09 */
[----:B------:R-:W-:-:S03]  /*1110*/  ISETP.GT.U32.AND P0, PT, R9, R5, PT ;  /* 0x000000050900720c */ /* 0x000fc60003f04070 */
[----:B------:R-:W-:-:S04]  /*1120*/  @!P1 IMAD.IADD R11, R11, 0x1, -R9 ;  /* 0x000000010b0b9824 */ /* 0x000fc800078e0a09 */
[--C-:B------:R-:W-:Y:S01]  /*1130*/  @!P2 IMAD.IADD R13, R13, 0x1, -R9.reuse ;  /* 0x000000010d0da824 */ /* 0x100fe200078e0a09 */
[C---:B------:R-:W-:Y:S02]  /*1140*/  ISETP.GT.U32.AND P2, PT, R9.reuse, R12, PT ;  /* 0x0000000c0900720c */ /* 0x040fe40003f44070 */
[----:B------:R-:W-:Y:S02]  /*1150*/  ISETP.GT.U32.AND P1, PT, R9, R7, PT ;  /* 0x000000070900720c */ /* 0x000fe40003f24070 */
[----:B------:R-:W-:Y:S01]  /*1160*/  IABS R16, R0 ;  /* 0x0000000000107213 */ /* 0x000fe20000000000 */
[----:B------:R-:W-:Y:S01]  /*1170*/  @!P0 IMAD.IADD R5, R5, 0x1, -R9 ;  /* 0x0000000105058824 */ /* 0x000fe200078e0a09 */
[----:B------:R-:W-:Y:S02]  /*1180*/  IABS R4, R28 ;  /* 0x0000001c00047213 */ /* 0x000fe40000000000 */
[----:B------:R-:W-:-:S05]  /*1190*/  ISETP.GE.AND P0, PT, R20, RZ, PT ;  /* 0x000000ff1400720c */ /* 0x000fca0003f06270 */
[--C-:B------:R-:W-:Y:S01]  /*11a0*/  @!P2 IMAD.IADD R12, R12, 0x1, -R9.reuse ;  /* 0x000000010c0ca824 */ /* 0x100fe200078e0a09 */
[----:B------:R-:W-:Y:S01]  /*11b0*/  ISETP.GE.AND P2, PT, R22, RZ, PT ;  /* 0x000000ff1600720c */ /* 0x000fe20003f46270 */
[----:B------:R-:W-:Y:S01]  /*11c0*/  @!P1 IMAD.IADD R7, R7, 0x1, -R9 ;  /* 0x0000000107079824 */ /* 0x000fe200078e0a09 */
[----:B------:R-:W-:Y:S01]  /*11d0*/  ISETP.GE.AND P1, PT, R21, RZ, PT ;  /* 0x000000ff1500720c */ /* 0x000fe20003f26270 */
[----:B------:R-:W-:Y:S01]  /*11e0*/  IMAD.MOV.U32 R17, RZ, RZ, R16 ;  /* 0x000000ffff117224 */ /* 0x000fe200078e0010 */
[----:B------:R-:W-:Y:S01]  /*11f0*/  ISETP.GE.AND P6, PT, R0, RZ, PT ;  /* 0x000000ff0000720c */ /* 0x000fe20003fc6270 */
[----:B------:R-:W-:Y:S01]  /*1200*/  IMAD.MOV.U32 R16, RZ, RZ, R4 ;  /* 0x000000ffff107224 */ /* 0x000fe200078e0004 */
[----:B------:R-:W4:Y:S01]  /*1210*/  LDL.LU R22, [R1+0xa8] ;  /* 0x0000a80001167983 */ /* 0x000f220000300800 */
[----:B------:R-:W-:Y:S01]  /*1220*/  @!P3 IMAD.MOV R11, RZ, RZ, -R11 ;  /* 0x000000ffff0bb224 */ /* 0x000fe200078e0a0b */
[----:B------:R-:W-:Y:S01]  /*1230*/  ISETP.GE.AND P3, PT, R24, RZ, PT ;  /* 0x000000ff1800720c */ /* 0x000fe20003f66270 */
[C---:B------:R-:W-:Y:S01]  /*1240*/  IMAD.HI.U32 R0, R6.reuse, R16, RZ ;  /* 0x0000001006007227 */ /* 0x040fe200078e00ff */
[----:B------:R-:W-:Y:S01]  /*1250*/  LOP3.LUT R9, RZ, R2, RZ, 0x33, !PT ;  /* 0x00000002ff097212 */ /* 0x000fe200078e33ff */
[----:B------:R-:W4:Y:S02]  /*1260*/  LDL.LU R24, [R1+0xac] ;  /* 0x0000ac0001187983 */ /* 0x000f240000300800 */
[----:B------:R-:W-:-:S04]  /*1270*/  IMAD.HI.U32 R4, R6, R17, RZ ;  /* 0x0000001106047227 */ /* 0x000fc800078e00ff */
[----:B------:R-:W-:Y:S01]  /*1280*/  @!P4 IMAD.MOV R5, RZ, RZ, -R5 ;  /* 0x000000ffff05c224 */ /* 0x000fe200078e0a05 */
[----:B------:R-:W-:Y:S01]  /*1290*/  ISETP.GE.AND P4, PT, R29, RZ, PT ;  /* 0x000000ff1d00720c */ /* 0x000fe20003f86270 */
[----:B------:R-:W-:Y:S01]  /*12a0*/  IMAD.MOV R0, RZ, RZ, -R0 ;  /* 0x000000ffff007224 */ /* 0x000fe200078e0a00 */
[----:B------:R-:W-:Y:S01]  /*12b0*/  IABS R29, R29 ;  /* 0x0000001d001d7213 */ /* 0x000fe20000000000 */
[----:B------:R-:W-:Y:S01]  /*12c0*/  @!P2 IMAD.MOV R15, RZ, RZ, -R15 ;  /* 0x000000ffff0fa224 */ /* 0x000fe200078e0a0f */
[----:B------:R-:W-:Y:S01]  /*12d0*/  ISETP.NE.AND P2, PT, R2, RZ, PT ;  /* 0x000000ff0200720c */ /* 0x000fe20003f45270 */
[----:B------:R-:W-:Y:S02]  /*12e0*/  IMAD.MOV R4, RZ, RZ, -R4 ;  /* 0x000000ffff047224 */ /* 0x000fe400078e0a04 */
[----:B------:R-:W-:Y:S02]  /*12f0*/  @!P0 IMAD.MOV R13, RZ, RZ, -R13 ;  /* 0x000000ffff0d8224 */ /* 0x000fe400078e0a0d */
[----:B------:R-:W-:-:S02]  /*1300*/  IMAD.MOV.U32 R2, RZ, RZ, R7 ;  /* 0x000000ffff027224 */ /* 0x000fc400078e0007 */
[----:B------:R-:W-:Y:S02]  /*1310*/  @!P1 IMAD.MOV R10, RZ, RZ, -R10 ;  /* 0x000000ffff0a9224 */ /* 0x000fe400078e0a0a */
[C---:B------:R-:W-:Y:S01]  /*1320*/  IMAD R0, R8.reuse, R0, R16 ;  /* 0x0000000008007224 */ /* 0x040fe200078e0210 */
[C---:B0-----:R-:W-:Y:S01]  /*1330*/  SEL R3, R9.reuse, R11, !P2 ;  /* 0x0000000b09037207 */ /* 0x041fe20005000000 */
[----:B------:R-:W-:Y:S02]  /*1340*/  IMAD.MOV.U32 R16, RZ, RZ, R14 ;  /* 0x000000ffff107224 */ /* 0x000fe400078e000e */
[----:B------:R-:W-:Y:S02]  /*1350*/  IMAD R4, R8, R4, R17 ;  /* 0x0000000408047224 */ /* 0x000fe400078e0211 */
[----:B------:R-:W-:Y:S02]  /*1360*/  @!P3 IMAD.MOV R2, RZ, RZ, -R2 ;  /* 0x000000ffff02b224 */ /* 0x000fe400078e0a02 */
[----:B------:R-:W-:Y:S01]  /*1370*/  IMAD.MOV.U32 R14, RZ, RZ, R29 ;  /* 0x000000ffff0e7224 */ /* 0x000fe200078e001d */
[----:B------:R-:W-:-:S02]  /*1380*/  SEL R29, R9, R13, !P2 ;  /* 0x0000000d091d7207 */ /* 0x000fc40005000000 */
[----:B------:R-:W-:Y:S02]  /*1390*/  ISETP.GE.AND P0, PT, R25, RZ, PT ;  /* 0x000000ff1900720c */ /* 0x000fe40003f06270 */
[----:B------:R-:W-:Y:S02]  /*13a0*/  ISETP.GE.AND P1, PT, R26, RZ, PT ;  /* 0x000000ff1a00720c */ /* 0x000fe40003f26270 */
[C---:B------:R-:W-:Y:S01]  /*13b0*/  SEL R26, R9.reuse, R15, !P2 ;  /* 0x0000000f091a7207 */ /* 0x040fe20005000000 */
[----:B------:R-:W-:Y:S01]  /*13c0*/  STL [R1], R3 ;  /* 0x0000000301007387 */ /* 0x000fe20000100800 */
[----:B------:R-:W-:-:S03]  /*13d0*/  SEL R25, R9, R5, !P2 ;  /* 0x0000000509197207 */ /* 0x000fc60005000000 */
[----:B------:R-:W-:Y:S01]  /*13e0*/  STL [R1+0x1a88], R29 ;  /* 0x001a881d01007387 */ /* 0x000fe20000100800 */
[----:B------:R-:W-:Y:S01]  /*13f0*/  IMAD.MOV.U32 R7, RZ, RZ, R12 ;  /* 0x000000ffff077224 */ /* 0x000fe200078e000c */
[----:B------:R-:W-:-:S03]  /*1400*/  SEL R2, R9, R2, !P2 ;  /* 0x0000000209027207 */ /* 0x000fc60005000000 */
[----:B------:R-:W-:Y:S02]  /*1410*/  @!P0 IMAD.MOV R7, RZ, RZ, -R7 ;  /* 0x000000ffff078224 */ /* 0x000fe400078e0a07 */
[----:B------:R-:W-:-:S03]  /*1420*/  @!P1 IMAD.MOV R16, RZ, RZ, -R16 ;  /* 0x000000ffff109224 */ /* 0x000fc600078e0a10 */
[C---:B------:R-:W-:Y:S02]  /*1430*/  SEL R5, R9.reuse, R7, !P2 ;  /* 0x0000000709057207 */ /* 0x040fe40005000000 */
[----:B------:R-:W-:Y:S02]  /*1440*/  SEL R7, R9, R16, !P2 ;  /* 0x0000001009077207 */ /* 0x000fe40005000000 */
[----:B--2---:R-:W-:Y:S02]  /*1450*/  ISETP.GE.AND P3, PT, R27, RZ, PT ;  /* 0x000000ff1b00720c */ /* 0x004fe40003f66270 */
[----:B------:R-:W-:Y:S02]  /*1460*/  IABS R17, R27 ;  /* 0x0000001b00117213 */ /* 0x000fe40000000000 */
[----:B------:R-:W-:-:S05]  /*1470*/  SEL R27, R9, R10, !P2 ;  /* 0x0000000a091b7207 */ /* 0x000fca0005000000 */
[----:B------:R-:W-:Y:S04]  /*1480*/  STL [R1+0x1a90], R27 ;  /* 0x001a901b01007387 */ /* 0x000fe80000100800 */
[----:B------:R0:W-:Y:S04]  /*1490*/  STL [R1+0x1a94], R26 ;  /* 0x001a941a01007387 */ /* 0x0001e80000100800 */
[----:B0-----:R-:W2:Y:S04]  /*14a0*/  LDL.LU R26, [R1+0xb8] ;  /* 0x0000b800011a7983 */ /* 0x001ea80000300800 */
[----:B------:R0:W-:Y:S04]  /*14b0*/  STL [R1+0x1a98], R25 ;  /* 0x001a981901007387 */ /* 0x0001e80000100800 */
[----:B0-----:R-:W2:Y:S01]  /*14c0*/  LDL.LU R25, [R1+0xb4] ;  /* 0x0000b40001197983 */ /* 0x001ea20000300800 */
[----:B---3--:R-:W-:-:S02]  /*14d0*/  IABS R9, R23 ;  /* 0x0000001700097213 */ /* 0x008fc40000000000 */
[----:B------:R-:W-:Y:S01]  /*14e0*/  ISETP.GE.AND P1, PT, R23, RZ, PT ;  /* 0x000000ff1700720c */ /* 0x000fe20003f26270 */
[----:B------:R0:W-:Y:S04]  /*14f0*/  STL [R1+0x1a9c], R2 ;  /* 0x001a9c0201007387 */ /* 0x0001e80000100800 */
[----:B0-----:R-:W3:Y:S04]  /*1500*/  LDL.LU R2, [R1+0xb0] ;  /* 0x0000b00001027983 */ /* 0x001ee80000300800 */
[----:B------:R-:W3:Y:S04]  /*1510*/  LDL R23, [R1+0xcc] ;  /* 0x0000cc0001177983 */ /* 0x000ee80000100800 */
[----:B------:R-:W3:Y:S04]  /*1520*/  LDL.LU R27, [R1+0xbc] ;  /* 0x0000bc00011b7983 */ /* 0x000ee80000300800 */
[----:B------:R-:W3:Y:S01]  /*1530*/  LDL.LU R3, [R1+0xc0] ;  /* 0x0000c00001037983 */ /* 0x000ee20000300800 */
[----:B------:R-:W-:-:S03]  /*1540*/  ISETP.GE.AND P5, PT, R28, RZ, PT ;  /* 0x000000ff1c00720c */ /* 0x000fc60003fa6270 */
[----:B------:R-:W4:Y:S01]  /*1550*/  LDL.LU R28, [R1+0xc4] ;  /* 0x0000c400011c7983 */ /* 0x000f220000300800 */
[----:B------:R-:W-:-:S03]  /*1560*/  IMAD.MOV.U32 R12, RZ, RZ, R17 ;  /* 0x000000ffff0c7224 */ /* 0x000fc600078e0011 */
[----:B------:R-:W4:Y:S01]  /*1570*/  LDL R29, [R1+0x1a4c] ;  /* 0x001a4c00011d7983 */ /* 0x000f220000100800 */
[C---:B------:R-:W-:Y:S02]  /*1580*/  ISETP.GT.U32.AND P2, PT, R8.reuse, R4, PT ;  /* 0x000000040800720c */ /* 0x040fe40003f44070 */
[----:B------:R-:W-:Y:S01]  /*1590*/  ISETP.GT.U32.AND P0, PT, R8, R0, PT ;  /* 0x000000000800720c */ /* 0x000fe20003f04070 */
[----:B------:R-:W-:-:S10]  /*15a0*/  IMAD.HI.U32 R11, R6, R14, RZ ;  /* 0x0000000e060b7227 */ /* 0x000fd400078e00ff */
[--C-:B------:R-:W-:Y:S02]  /*15b0*/  @!P2 IMAD.IADD R4, R4, 0x1, -R8.reuse ;  /* 0x000000010404a824 */ /* 0x100fe400078e0a08 */
[----:B------:R-:W-:-:S03]  /*15c0*/  @!P0 IMAD.IADD R0, R0, 0x1, -R8 ;  /* 0x0000000100008824 */ /* 0x000fc600078e0a08 */
[----:B------:R-:W-:Y:S01]  /*15d0*/  ISETP.GT.U32.AND P0, PT, R8, R4, PT ;  /* 0x000000040800720c */ /* 0x000fe20003f04070 */
[----:B------:R-:W-:-:S04]  /*15e0*/  IMAD.HI.U32 R13, R6, R12, RZ ;  /* 0x0000000c060d7227 */ /* 0x000fc800078e00ff */
[----:B------:R-:W-:Y:S02]  /*15f0*/  IMAD.MOV R11, RZ, RZ, -R11 ;  /* 0x000000ffff0b7224 */ /* 0x000fe400078e0a0b */
[----:B------:R-:W-:Y:S02]  /*1600*/  IMAD.MOV R13, RZ, RZ, -R13 ;  /* 0x000000ffff0d7224 */ /* 0x000fe400078e0a0d */
[----:B------:R-:W-:-:S04]  /*1610*/  IMAD.HI.U32 R15, R6, R9, RZ ;  /* 0x00000009060f7227 */ /* 0x000fc800078e00ff */
[----:B------:R-:W-:Y:S01]  /*1620*/  IMAD R11, R8, R11, R14 ;  /* 0x0000000b080b7224 */ /* 0x000fe200078e020e */
[----:B--2---:R-:W-:-:S05]  /*1630*/  IABS R17, R25 ;  /* 0x0000001900117213 */ /* 0x004fca0000000000 */
[----:B------:R-:W-:-:S04]  /*1640*/  IMAD.HI.U32 R16, R6, R17, RZ ;  /* 0x0000001106107227 */ /* 0x000fc800078e00ff */
[----:B------:R-:W-:-:S04]  /*1650*/  IMAD.MOV R16, RZ, RZ, -R16 ;  /* 0x000000ffff107224 */ /* 0x000fc800078e0a10 */
[----:B------:R-:W-:Y:S01]  /*1660*/  IMAD R17, R8, R16, R17 ;  /* 0x0000001008117224 */ /* 0x000fe200078e0211 */
[----:B---3--:R-:W-:-:S05]  /*1670*/  IABS R16, R3 ;  /* 0x0000000300107213 */ /* 0x008fca0000000000 */
[----:B------:R-:W-:-:S04]  /*1680*/  IMAD.HI.U32 R20, R6, R16, RZ ;  /* 0x0000001006147227 */ /* 0x000fc800078e00ff */
[----:B------:R-:W-:-:S04]  /*1690*/  IMAD.MOV R20, RZ, RZ, -R20 ;  /* 0x000000ffff147224 */ /* 0x000fc800078e0a14 */
[C---:B------:R-:W-:Y:S02]  /*16a0*/  IMAD R16, R8.reuse, R20, R16 ;  /* 0x0000001408107224 */ /* 0x040fe400078e0210 */
[----:B------:R-:W2:Y:S01]  /*16b0*/  LDL R20, [R1+0xc8] ;  /* 0x0000c80001147983 */ /* 0x000ea20000100800 */
[C---:B------:R-:W-:Y:S01]  /*16c0*/  IMAD R12, R8.reuse, R13, R12 ;  /* 0x0000000d080c7224 */ /* 0x040fe200078e020c */
[----:B------:R-:W-:Y:S01]  /*16d0*/  ISETP.GT.U32.AND P2, PT, R8, R11, PT ;  /* 0x0000000b0800720c */ /* 0x000fe20003f44070 */
[----:B------:R-:W-:Y:S01]  /*16e0*/  IMAD.MOV R14, RZ, RZ, -R15 ;  /* 0x000000ffff0e7224 */ /* 0x000fe200078e0a0f */
[----:B----4-:R-:W-:Y:S01]  /*16f0*/  IABS R15, R24 ;  /* 0x00000018000f7213 */ /* 0x010fe20000000000 */
[----:B------:R-:W-:Y:S02]  /*1700*/  @!P0 IMAD.IADD R4, R4, 0x1, -R8 ;  /* 0x0000000104048824 */ /* 0x000fe400078e0a08 */
[C---:B------:R-:W-:Y:S02]  /*1710*/  IMAD R9, R8.reuse, R14, R9 ;  /* 0x0000000e08097224 */ /* 0x040fe400078e0209 */
[----:B------:R-:W-:Y:S01]  /*1720*/  @!P6 IMAD.MOV R4, RZ, RZ, -R4 ;  /* 0x000000ffff04e224 */ /* 0x000fe200078e0a04 */
[----:B------:R-:W-:Y:S01]  /*1730*/  ISETP.GT.U32.AND P6, PT, R8, R12, PT ;  /* 0x0000000c0800720c */ /* 0x000fe20003fc4070 */
[----:B------:R-:W-:Y:S01]  /*1740*/  IMAD.HI.U32 R14, R6, R15, RZ ;  /* 0x0000000f060e7227 */ /* 0x000fe200078e00ff */
[----:B------:R-:W-:-:S03]  /*1750*/  IABS R10, R22 ;  /* 0x00000016000a7213 */ /* 0x000fc60000000000 */
[----:B------:R-:W-:Y:S02]  /*1760*/  IMAD.MOV R14, RZ, RZ, -R14 ;  /* 0x000000ffff0e7224 */ /* 0x000fe400078e0a0e */
[----:B------:R-:W-:-:S04]  /*1770*/  IMAD.HI.U32 R13, R6, R10, RZ ;  /* 0x0000000a060d7227 */ /* 0x000fc800078e00ff */
[--C-:B------:R-:W-:Y:S02]  /*1780*/  @!P2 IMAD.IADD R11, R11, 0x1, -R8.reuse ;  /* 0x000000010b0ba824 */ /* 0x100fe400078e0a08 */
[C---:B------:R-:W-:Y:S02]  /*1790*/  IMAD R15, R8.reuse, R14, R15 ;  /* 0x0000000e080f7224 */ /* 0x040fe400078e020f */
[----:B------:R-:W-:Y:S01]  /*17a0*/  IMAD.MOV R13, RZ, RZ, -R13 ;  /* 0x000000ffff0d7224 */ /* 0x000fe200078e0a0d */
[----:B------:R-:W-:Y:S01]  /*17b0*/  ISETP.GT.U32.AND P0, PT, R8, R11, PT ;  /* 0x0000000b0800720c */ /* 0x000fe20003f04070 */
[----:B------:R-:W-:Y:S01]  /*17c0*/  @!P6 IMAD.IADD R12, R12, 0x1, -R8 ;  /* 0x000000010c0ce824 */ /* 0x000fe200078e0a08 */
[C---:B------:R-:W-:Y:S02]  /*17d0*/  ISETP.GT.U32.AND P6, PT, R8.reuse, R15, PT ;  /* 0x0000000f0800720c */ /* 0x040fe40003fc4070 */
[C---:B------:R-:W-:Y:S01]  /*17e0*/  ISETP.GT.U32.AND P2, PT, R8.reuse, R0, PT ;  /* 0x000000000800720c */ /* 0x040fe20003f44070 */
[----:B------:R-:W-:Y:S01]  /*17f0*/  IMAD R10, R8, R13, R10 ;  /* 0x0000000d080a7224 */ /* 0x000fe200078e020a */
[----:B------:R-:W-:-:S05]  /*1800*/  IABS R13, R26 ;  /* 0x0000001a000d7213 */ /* 0x000fca0000000000 */
[----:B------:R-:W-:Y:S01]  /*1810*/  IMAD.HI.U32 R14, R6, R13, RZ ;  /* 0x0000000d060e7227 */ /* 0x000fe200078e00ff */
[----:B------:R-:W-:-:S03]  /*1820*/  IABS R21, R27 ;  /* 0x0000001b00157213 */ /* 0x000fc60000000000 */
[----:B------:R-:W-:Y:S01]  /*1830*/  @!P0 IMAD.IADD R11, R11, 0x1, -R8 ;  /* 0x000000010b0b8824 */ /* 0x000fe200078e0a08 */
[----:B------:R-:W-:Y:S01]  /*1840*/  ISETP.GT.U32.AND P0, PT, R8, R10, PT ;  /* 0x0000000a0800720c */ /* 0x000fe20003f04070 */
[----:B------:R-:W-:Y:S02]  /*1850*/  IMAD.MOV R14, RZ, RZ, -R14 ;  /* 0x000000ffff0e7224 */ /* 0x000fe400078e0a0e */
[--C-:B------:R-:W-:Y:S02]  /*1860*/  @!P6 IMAD.IADD R15, R15, 0x1, -R8.reuse ;  /* 0x000000010f0fe824 */ /* 0x100fe400078e0a08 */
[----:B------:R-:W-:Y:S02]  /*1870*/  @!P2 IMAD.IADD R0, R0, 0x1, -R8 ;  /* 0x000000010000a824 */ /* 0x000fe400078e0a08 */
[C---:B------:R-:W-:Y:S01]  /*1880*/  IMAD R13, R8.reuse, R14, R13 ;  /* 0x0000000e080d7224 */ /* 0x040fe200078e020d */
[C---:B------:R-:W-:Y:S01]  /*1890*/  ISETP.GT.U32.AND P6, PT, R8.reuse, R15, PT ;  /* 0x0000000f0800720c */ /* 0x040fe20003fc4070 */
[----:B------:R-:W-:Y:S01]  /*18a0*/  IMAD.MOV.U32 R14, RZ, RZ, R0 ;  /* 0x000000ffff0e7224 */ /* 0x000fe200078e0000 */
[----:B------:R-:W-:Y:S01]  /*18b0*/  ISETP.GT.U32.AND P2, PT, R8, R9, PT ;  /* 0x000000090800720c */ /* 0x000fe20003f44070 */
[----:B------:R-:W-:-:S04]  /*18c0*/  IMAD.HI.U32 R0, R6, R21, RZ ;  /* 0x0000001506007227 */ /* 0x000fc800078e00ff */
[----:B------:R-:W-:Y:S01]  /*18d0*/  IMAD.MOV R0, RZ, RZ, -R0 ;  /* 0x000000ffff007224 */ /* 0x000fe200078e0a00 */
[----:B------:R-:W-:Y:S01]  /*18e0*/  IABS R18, R2 ;  /* 0x0000000200127213 */ /* 0x000fe20000000000 */
[----:B------:R-:W-:Y:S02]  /*18f0*/  @!P0 IMAD.IADD R10, R10, 0x1, -R8 ;  /* 0x000000010a0a8824 */ /* 0x000fe400078e0a08 */
[C---:B------:R-:W-:Y:S02]  /*1900*/  IMAD R0, R8.reuse, R0, R21 ;  /* 0x0000000008007224 */ /* 0x040fe400078e0215 */
[----:B------:R-:W-:Y:S01]  /*1910*/  @!P5 IMAD.MOV R14, RZ, RZ, -R14 ;  /* 0x000000ffff0ed224 */ /* 0x000fe200078e0a0e */
[C---:B------:R-:W-:Y:S01]  /*1920*/  ISETP.GT.U32.AND P5, PT, R8.reuse, R10, PT ;  /* 0x0000000a0800720c */ /* 0x040fe20003fa4070 */
[--C-:B------:R-:W-:Y:S01]  /*1930*/  @!P6 IMAD.IADD R15, R15, 0x1, -R8.reuse ;  /* 0x000000010f0fe824 */ /* 0x100fe200078e0a08 */
[----:B------:R-:W-:Y:S01]  /*1940*/  ISETP.GT.U32.AND P6, PT, R8, R0, PT ;  /* 0x000000000800720c */ /* 0x000fe20003fc4070 */
[----:B------:R-:W-:-:S02]  /*1950*/  @!P2 IMAD.IADD R9, R9, 0x1, -R8 ;  /* 0x000000010909a824 */ /* 0x000fc400078e0a08 */
[----:B------:R-:W-:Y:S01]  /*1960*/  IMAD.HI.U32 R19, R6, R18, RZ ;  /* 0x0000001206137227 */ /* 0x000fe200078e00ff */
[C---:B------:R-:W-:Y:S02]  /*1970*/  ISETP.GT.U32.AND P2, PT, R8.reuse, R12, PT ;  /* 0x0000000c0800720c */ /* 0x040fe40003f44070 */
[----:B------:R-:W-:Y:S01]  /*1980*/  ISETP.GT.U32.AND P0, PT, R8, R9, PT ;  /* 0x000000090800720c */ /* 0x000fe20003f04070 */
[----:B------:R-:W-:Y:S01]  /*1990*/  IMAD.MOV R19, RZ, RZ, -R19 ;  /* 0x000000ffff137224 */ /* 0x000fe200078e0a13 */
[----:B------:R-:W-:-:S03]  /*19a0*/  IABS R23, R23 ;  /* 0x0000001700177213 */ /* 0x000fc60000000000 */
[----:B------:R-:W-:Y:S01]  /*19b0*/  IMAD R18, R8, R19, R18 ;  /* 0x0000001308127224 */ /* 0x000fe200078e0212 */
[----:B------:R-:W-:Y:S01]  /*19c0*/  IABS R19, R28 ;  /* 0x0000001c00137213 */ /* 0x000fe20000000000 */
[--C-:B------:R-:W-:Y:S01]  /*19d0*/  @!P5 IMAD.IADD R10, R10, 0x1, -R8.reuse ;  /* 0x000000010a0ad824 */ /* 0x100fe200078e0a08 */
[----:B------:R-:W-:Y:S01]  /*19e0*/  ISETP.GT.U32.AND P5, PT, R8, R13, PT ;  /* 0x0000000d0800720c */ /* 0x000fe20003fa4070 */
[----:B------:R-:W-:Y:S01]  /*19f0*/  @!P6 IMAD.IADD R0, R0, 0x1, -R8 ;  /* 0x000000010000e824 */ /* 0x000fe200078e0a08 */
[----:B------:R-:W-:Y:S01]  /*1a00*/  ISETP.GE.AND P6, PT, R24, RZ, PT ;  /* 0x000000ff1800720c */ /* 0x000fe20003fc6270 */
[----:B------:R-:W-:-:S04]  /*1a10*/  IMAD.HI.U32 R21, R6, R19, RZ ;  /* 0x0000001306157227 */ /* 0x000fc800078e00ff */
[----:B------:R-:W-:-:S04]  /*1a20*/  IMAD.HI.U32 R24, R6, R23, RZ ;  /* 0x0000001706187227 */ /* 0x000fc800078e00ff */
[--C-:B------:R-:W-:Y:S01]  /*1a30*/  @!P2 IMAD.IADD R12, R12, 0x1, -R8.reuse ;  /* 0x000000010c0ca824 */ /* 0x100fe200078e0a08 */
[C---:B------:R-:W-:Y:S01]  /*1a40*/  ISETP.GT.U32.AND P2, PT, R8.reuse, R18, PT ;  /* 0x000000120800720c */ /* 0x040fe20003f44070 */
[----:B------:R-:W-:Y:S01]  /*1a50*/  @!P0 IMAD.IADD R9, R9, 0x1, -R8 ;  /* 0x0000000109098824 */ /* 0x000fe200078e0a08 */
[C---:B------:R-:W-:Y:S01]  /*1a60*/  ISETP.GT.U32.AND P0, PT, R8.reuse, R17, PT ;  /* 0x000000110800720c */ /* 0x040fe20003f04070 */
[----:B------:R-:W-:Y:S02]  /*1a70*/  IMAD.MOV R21, RZ, RZ, -R21 ;  /* 0x000000ffff157224 */ /* 0x000fe400078e0a15 */
[----:B------:R-:W-:Y:S02]  /*1a80*/  IMAD.MOV R24, RZ, RZ, -R24 ;  /* 0x000000ffff187224 */ /* 0x000fe400078e0a18 */
[C---:B------:R-:W-:Y:S02]  /*1a90*/  IMAD R19, R8.reuse, R21, R19 ;  /* 0x0000001508137224 */ /* 0x040fe400078e0213 */
[----:B------:R-:W-:-:S02]  /*1aa0*/  IMAD R23, R8, R24, R23 ;  /* 0x0000001808177224 */ /* 0x000fc400078e0217 */
[----:B------:R-:W0:Y:S01]  /*1ab0*/  S2R R24, SR_TID.X ;  /* 0x0000000000187919 */ /* 0x000e220000002100 */
[--C-:B------:R-:W-:Y:S01]  /*1ac0*/  @!P5 IMAD.IADD R13, R13, 0x1, -R8.reuse ;  /* 0x000000010d0dd824 */ /* 0x100fe200078e0a08 */
[----:B------:R-:W-:Y:S01]  /*1ad0*/  ISETP.GT.U32.AND P5, PT, R8, R19, PT ;  /* 0x000000130800720c */ /* 0x000fe20003fa4070 */
[--C-:B------:R-:W-:Y:S01]  /*1ae0*/  @!P2 IMAD.IADD R18, R18, 0x1, -R8.reuse ;  /* 0x000000011212a824 */ /* 0x100fe200078e0a08 */
[----:B------:R-:W-:Y:S01]  /*1af0*/  ISETP.GE.AND P2, PT, R22, RZ, PT ;  /* 0x000000ff1600720c */ /* 0x000fe20003f46270 */
[----:B------:R-:W-:Y:S01]  /*1b00*/  @!P0 IMAD.IADD R17, R17, 0x1, -R8 ;  /* 0x0000000111118824 */ /* 0x000fe200078e0a08 */
[C---:B------:R-:W-:Y:S01]  /*1b10*/  ISETP.GT.U32.AND P0, PT, R8.reuse, R16, PT ;  /* 0x000000100800720c */ /* 0x040fe20003f04070 */
[----:B------:R-:W-:Y:S01]  /*1b20*/  @!P1 IMAD.MOV R9, RZ, RZ, -R9 ;  /* 0x000000ffff099224 */ /* 0x000fe200078e0a09 */
[C---:B------:R-:W-:Y:S01]  /*1b30*/  ISETP.GT.U32.AND P1, PT, R8.reuse, R13, PT ;  /* 0x0000000d0800720c */ /* 0x040fe20003f24070 */
[----:B------:R-:W-:Y:S01]  /*1b40*/  @!P4 IMAD.MOV R11, RZ, RZ, -R11 ;  /* 0x000000ffff0bc224 */ /* 0x000fe200078e0a0b */
[C---:B------:R-:W-:Y:S01]  /*1b50*/  ISETP.GT.U32.AND P4, PT, R8.reuse, R18, PT ;  /* 0x000000120800720c */ /* 0x040fe20003f84070 */
[----:B------:R-:W-:Y:S01]  /*1b60*/  @!P3 IMAD.MOV R12, RZ, RZ, -R12 ;  /* 0x000000ffff0cb224 */ /* 0x000fe200078e0a0c */
[----:B------:R-:W-:-:S03]  /*1b70*/  ISETP.GT.U32.AND P3, PT, R8, R17, PT ;  /* 0x000000110800720c */ /* 0x000fc60003f64070 */
[----:B------:R-:W-:Y:S02]  /*1b80*/  @!P5 IMAD.IADD R19, R19, 0x1, -R8 ;  /* 0x000000011313d824 */ /* 0x000fe400078e0a08 */
[----:B------:R-:W-:Y:S01]  /*1b90*/  @!P2 IMAD.MOV R10, RZ, RZ, -R10 ;  /* 0x000000ffff0aa224 */ /* 0x000fe200078e0a0a */
[C---:B------:R-:W-:Y:S01]  /*1ba0*/  ISETP.GT.U32.AND P2, PT, R8.reuse, R0, PT ;  /* 0x000000000800720c */ /* 0x040fe20003f44070 */
[----:B------:R-:W-:Y:S01]  /*1bb0*/  @!P6 IMAD.MOV R15, RZ, RZ, -R15 ;  /* 0x000000ffff0fe224 */ /* 0x000fe200078e0a0f */
[----:B------:R-:W-:Y:S01]  /*1bc0*/  ISETP.GT.U32.AND P6, PT, R8, R19, PT ;  /* 0x000000130800720c */ /* 0x000fe20003fc4070 */
[--C-:B------:R-:W-:Y:S01]  /*1bd0*/  @!P0 IMAD.IADD R16, R16, 0x1, -R8.reuse ;  /* 0x0000000110108824 */ /* 0x100fe200078e0a08 */
[----:B------:R-:W-:Y:S01]  /*1be0*/  ISETP.GE.AND P0, PT, R2, RZ, PT ;  /* 0x000000ff0200720c */ /* 0x000fe20003f06270 */
[--C-:B------:R-:W-:Y:S01]  /*1bf0*/  @!P1 IMAD.IADD R13, R13, 0x1, -R8.reuse ;  /* 0x000000010d0d9824 */ /* 0x100fe200078e0a08 */
[----:B------:R-:W-:Y:S02]  /*1c00*/  ISETP.GT.U32.AND P1, PT, R8, R23, PT ;  /* 0x000000170800720c */ /* 0x000fe40003f24070 */
[----:B------:R-:W-:Y:S01]  /*1c10*/  IABS R21, R29 ;  /* 0x0000001d00157213 */ /* 0x000fe20000000000 */
[--C-:B------:R-:W-:Y:S01]  /*1c20*/  @!P4 IMAD.IADD R18, R18, 0x1, -R8.reuse ;  /* 0x000000011212c824 */ /* 0x100fe200078e0a08 */
[----:B------:R-:W3:Y:S01]  /*1c30*/  LDL.LU R2, [R1+0x1a9c] ;  /* 0x001a9c0001027983 */ /* 0x000ee20000300800 */
[--C-:B------:R-:W-:Y:S01]  /*1c40*/  @!P3 IMAD.IADD R17, R17, 0x1, -R8.reuse ;  /* 0x000000011111b824 */ /* 0x100fe200078e0a08 */
[----:B------:R-:W-:Y:S01]  /*1c50*/  ISETP.GE.AND P3, PT, R25, RZ, PT ;  /* 0x000000ff1900720c */ /* 0x000fe20003f66270 */
[--C-:B------:R-:W-:Y:S01]  /*1c60*/  @!P2 IMAD.IADD R0, R0, 0x1, -R8.reuse ;  /* 0x000000010000a824 */ /* 0x100fe200078e0a08 */
[----:B------:R-:W4:Y:S01]  /*1c70*/  LDL.LU R25, [R1+0x1a98] ;  /* 0x001a980001197983 */ /* 0x000f220000300800 */
[----:B------:R-:W-:Y:S01]  /*1c80*/  ISETP.GE.AND P2, PT, R26, RZ, PT ;  /* 0x000000ff1a00720c */ /* 0x000fe20003f46270 */
[----:B------:R-:W-:Y:S01]  /*1c90*/  @!P6 IMAD.IADD R19, R19, 0x1, -R8 ;  /* 0x000000011313e824 */ /* 0x000fe200078e0a08 */
[----:B------:R-:W-:Y:S01]  /*1ca0*/  ISETP.GE.AND P6, PT, R27, RZ, PT ;  /* 0x000000ff1b00720c */ /* 0x000fe20003fc6270 */
[----:B------:R-:W3:Y:S01]  /*1cb0*/  LDL.LU R26, [R1+0x1a94] ;  /* 0x001a9400011a7983 */ /* 0x000ee20000300800 */
[----:B------:R-:W-:Y:S01]  /*1cc0*/  @!P0 IMAD.MOV R18, RZ, RZ, -R18 ;  /* 0x000000ffff128224 */ /* 0x000fe200078e0a12 */
[----:B------:R-:W-:Y:S01]  /*1cd0*/  ISETP.GE.AND P0, PT, R3, RZ, PT ;  /* 0x000000ff0300720c */ /* 0x000fe20003f06270 */
[----:B------:R-:W-:Y:S01]  /*1ce0*/  @!P1 IMAD.IADD R23, R23, 0x1, -R8 ;  /* 0x0000000117179824 */ /* 0x000fe200078e0a08 */
[----:B------:R-:W3:Y:S01]  /*1cf0*/  LDL.LU R27, [R1+0x1a90] ;  /* 0x001a9000011b7983 */ /* 0x000ee20000300800 */
[----:B------:R-:W-:-:S03]  /*1d00*/  ISETP.GE.AND P1, PT, R28, RZ, PT ;  /* 0x000000ff1c00720c */ /* 0x000fc60003f26270 */
[----:B------:R-:W3:Y:S01]  /*1d10*/  LDL.LU R3, [R1+0x1a8c] ;  /* 0x001a8c0001037983 */ /* 0x000ee20000300800 */
[----:B--2---:R-:W-:-:S05]  /*1d20*/  IABS R20, R20 ;  /* 0x0000001400147213 */ /* 0x004fca0000000000 */
[----:B------:R-:W-:-:S04]  /*1d30*/  IMAD.HI.U32 R22, R6, R20, RZ ;  /* 0x0000001406167227 */ /* 0x000fc800078e00ff */
[----:B------:R-:W-:Y:S02]  /*1d40*/  IMAD.MOV R22, RZ, RZ, -R22 ;  /* 0x000000ffff167224 */ /* 0x000fe400078e0a16 */
[----:B------:R-:W-:-:S04]  /*1d50*/  IMAD.HI.U32 R6, R6, R21, RZ ;  /* 0x0000001506067227 */ /* 0x000fc800078e00ff */
[----:B------:R-:W-:Y:S02]  /*1d60*/  IMAD R20, R8, R22, R20 ;  /* 0x0000001608147224 */ /* 0x000fe400078e0214 */
[----:B0-----:R-:W-:Y:S02]  /*1d70*/  IMAD.SHL.U32 R22, R24, 0x2, RZ ;  /* 0x0000000218167824 */ /* 0x001fe400078e00ff */
[----:B------:R-:W-:-:S03]  /*1d80*/  IMAD.MOV R6, RZ, RZ, -R6 ;  /* 0x000000ffff067224 */ /* 0x000fc600078e0a06 */
[----:B------:R-:W-:Y:S01]  /*1d90*/  LOP3.LUT R28, R22, 0x10, RZ, 0xc0, !PT ;  /* 0x00000010161c7812 */ /* 0x000fe200078ec0ff */
[C---:B------:R-:W-:Y:S01]  /*1da0*/  IMAD R21, R8.reuse, R6, R21 ;  /* 0x0000000608157224 */ /* 0x040fe200078e0215 */
[----:B------:R-:W2:Y:S04]  /*1db0*/  LDL.LU R22, [R1+0xcc] ;  /* 0x0000cc0001167983 */ /* 0x000ea80000300800 */
[----:B------:R-:W2:Y:S01]  /*1dc0*/  LDL.LU R6, [R1+0xc8] ;  /* 0x0000c80001067983 */ /* 0x000ea20000300800 */
[C---:B------:R-:W-:Y:S01]  /*1dd0*/  ISETP.GT.U32.AND P4, PT, R8.reuse, R20, PT ;  /* 0x000000140800720c */ /* 0x040fe20003f84070 */
[----:B------:R-:W-:Y:S01]  /*1de0*/  @!P3 IMAD.MOV R17, RZ, RZ, -R17 ;  /* 0x000000ffff11b224 */ /* 0x000fe200078e0a11 */
[----:B------:R-:W-:-:S11]  /*1df0*/  ISETP.GT.U32.AND P3, PT, R8, R23, PT ;  /* 0x000000170800720c */ /* 0x000fd60003f64070 */
[----:B------:R-:W-:-:S05]  /*1e00*/  @!P4 IMAD.IADD R20, R20, 0x1, -R8 ;  /* 0x000000011414c824 */ /* 0x000fca00078e0a08 */
[----:B------:R-:W-:Y:S01]  /*1e10*/  ISETP.GT.U32.AND P4, PT, R8, R20, PT ;  /* 0x000000140800720c */ /* 0x000fe20003f84070 */
[----:B------:R-:W-:-:S12]  /*1e20*/  @!P3 IMAD.IADD R23, R23, 0x1, -R8 ;  /* 0x000000011717b824 */ /* 0x000fd800078e0a08 */
[----:B------:R-:W-:Y:S01]  /*1e30*/  @!P4 IMAD.IADD R20, R20, 0x1, -R8 ;  /* 0x000000011414c824 */ /* 0x000fe200078e0a08 */
[----:B------:R-:W-:Y:S02]  /*1e40*/  LOP3.LUT R28, R28, 0x20, R24, 0xf8, !PT ;  /* 0x000000201c1c7812 */ /* 0x000fe400078ef818 */
[----:B------:R-:W-:Y:S02]  /*1e50*/  LOP3.LUT R24, R24, 0x7, RZ, 0xc0, !PT ;  /* 0x0000000718187812 */ /* 0x000fe400078ec0ff */
[----:B------:R-:W-:-:S03]  /*1e60*/  ISETP.GT.U32.AND P5, PT, R8, R16, PT ;  /* 0x000000100800720c */ /* 0x000fc60003fa4070 */
[----:B------:R-:W-:-:S05]  /*1e70*/  IMAD R24, R24, 0x410, RZ ;  /* 0x0000041018187824 */ /* 0x000fca00078e02ff */
[----:B------:R-:W-:Y:S02]  /*1e80*/  LOP3.LUT R28, R24, R28, RZ, 0x3c, !PT ;  /* 0x0000001c181c7212 */ /* 0x000fe400078e3cff */
[----:B------:R-:W0:Y:S03]  /*1e90*/  S2R R24, SR_TID.X ;  /* 0x0000000000187919 */ /* 0x000e260000002100 */
[----:B------:R-:W-:Y:S01]  /*1ea0*/  @!P5 IMAD.IADD R16, R16, 0x1, -R8 ;  /* 0x000000011010d824 */ /* 0x000fe200078e0a08 */
[----:B------:R-:W-:-:S13]  /*1eb0*/  ISETP.GT.U32.AND P5, PT, R8, R21, PT ;  /* 0x000000150800720c */ /* 0x000fda0003fa4070 */
[----:B------:R-:W-:-:S05]  /*1ec0*/  @!P5 IMAD.IADD R21, R21, 0x1, -R8 ;  /* 0x000000011515d824 */ /* 0x000fca00078e0a08 */
[----:B------:R-:W-:Y:S01]  /*1ed0*/  ISETP.GT.U32.AND P5, PT, R8, R21, PT ;  /* 0x000000150800720c */ /* 0x000fe20003fa4070 */
[----:B------:R-:W-:Y:S01]  /*1ee0*/  @!P2 IMAD.MOV R13, RZ, RZ, -R13 ;  /* 0x000000ffff0da224 */ /* 0x000fe200078e0a0d */
[----:B------:R-:W-:Y:S01]  /*1ef0*/  ISETP.GE.AND P2, PT, R29, RZ, PT ;  /* 0x000000ff1d00720c */ /* 0x000fe20003f46270 */
[----:B0-----:R-:W-:Y:S01]  /*1f00*/  IMAD.SHL.U32 R24, R24, 0x200, RZ ;  /* 0x0000020018187824 */ /* 0x001fe200078e00ff */
[----:B------:R-:W4:Y:S09]  /*1f10*/  LDL.LU R29, [R1+0x1a88] ;  /* 0x001a8800011d7983 */ /* 0x000f320000300800 */
[----:B------:R-:W-:Y:S01]  /*1f20*/  @!P5 IMAD.IADD R21, R21, 0x1, -R8 ;  /* 0x000000011515d824 */ /* 0x000fe200078e0a08 */
[----:B------:R-:W-:Y:S01]  /*1f30*/  LOP3.LUT R28, R28, 0x2000, R24, 0xf8, !PT ;  /* 0x000020001c1c7812 */ /* 0x000fe200078ef818 */
[----:B------:R-:W-:-:S02]  /*1f40*/  @!P0 IMAD.MOV R16, RZ, RZ, -R16 ;  /* 0x000000ffff108224 */ /* 0x000fc400078e0a10 */
[----:B------:R-:W-:Y:S02]  /*1f50*/  @!P1 IMAD.MOV R19, RZ, RZ, -R19 ;  /* 0x000000ffff139224 */ /* 0x000fe400078e0a13 */
[----:B------:R-:W-:Y:S01]  /*1f60*/  @!P2 IMAD.MOV R21, RZ, RZ, -R21 ;  /* 0x000000ffff15a224 */ /* 0x000fe200078e0a15 */
[----:B---3--:R-:W-:Y:S02]  /*1f70*/  ISETP.NE.AND P5, PT, R3, RZ, PT ;  /* 0x000000ff0300720c */ /* 0x008fe40003fa5270 */
[----:B------:R-:W-:-:S04]  /*1f80*/  LOP3.LUT R8, RZ, R3, RZ, 0x33, !PT ;  /* 0x00000003ff087212 */ /* 0x000fc800078e33ff */
[C---:B------:R-:W-:Y:S02]  /*1f90*/  SEL R4, R8.reuse, R4, !P5 ;  /* 0x0000000408047207 */ /* 0x040fe40006800000 */
[----:B------:R-:W-:-:S03]  /*1fa0*/  SEL R14, R8, R14, !P5 ;  /* 0x0000000e080e7207 */ /* 0x000fc60006800000 */
[----:B------:R-:W-:Y:S01]  /*1fb0*/  IMAD R4, R4, UR14, RZ ;  /* 0x0000000e04047c24 */ /* 0x000fe2000f8e02ff */
[C---:B------:R-:W-:Y:S02]  /*1fc0*/  SEL R11, R8.reuse, R11, !P5 ;  /* 0x0000000b080b7207 */ /* 0x040fe40006800000 */
[C---:B------:R-:W-:Y:S02]  /*1fd0*/  SEL R12, R8.reuse, R12, !P5 ;  /* 0x0000000c080c7207 */ /* 0x040fe40006800000 */
[C---:B------:R-:W-:Y:S02]  /*1fe0*/  SEL R9, R8.reuse, R9, !P5 ;  /* 0x0000000908097207 */ /* 0x040fe40006800000 */
[C---:B------:R-:W-:Y:S02]  /*1ff0*/  SEL R10, R8.reuse, R10, !P5 ;  /* 0x0000000a080a7207 */ /* 0x040fe40006800000 */
[C---:B------:R-:W-:Y:S02]  /*2000*/  SEL R15, R8.reuse, R15, !P5 ;  /* 0x0000000f080f7207 */ /* 0x040fe40006800000 */
[----:B------:R-:W-:-:S02]  /*2010*/  SEL R18, R8, R18, !P5 ;  /* 0x0000001208127207 */ /* 0x000fc40006800000 */
[C---:B------:R-:W-:Y:S02]  /*2020*/  SEL R17, R8.reuse, R17, !P5 ;  /* 0x0000001108117207 */ /* 0x040fe40006800000 */
[C---:B------:R-:W-:Y:S02]  /*2030*/  SEL R13, R8.reuse, R13, !P5 ;  /* 0x0000000d080d7207 */ /* 0x040fe40006800000 */
[C---:B------:R-:W-:Y:S02]  /*2040*/  SEL R16, R8.reuse, R16, !P5 ;  /* 0x0000001008107207 */ /* 0x040fe40006800000 */
[----:B------:R-:W-:Y:S01]  /*2050*/  SEL R19, R8, R19, !P5 ;  /* 0x0000001308137207 */ /* 0x000fe20006800000 */
[----:B------:R-:W-:Y:S02]  /*2060*/  IMAD R14, R14, UR14, RZ ;  /* 0x0000000e0e0e7c24 */ /* 0x000fe4000f8e02ff */
[----:B------:R-:W-:Y:S02]  /*2070*/  IMAD R11, R11, UR14, RZ ;  /* 0x0000000e0b0b7c24 */ /* 0x000fe4000f8e02ff */
[----:B------:R-:W-:-:S02]  /*2080*/  IMAD R12, R12, UR14, RZ ;  /* 0x0000000e0c0c7c24 */ /* 0x000fc4000f8e02ff */
[----:B------:R-:W-:Y:S02]  /*2090*/  IMAD R9, R9, UR14, RZ ;  /* 0x0000000e09097c24 */ /* 0x000fe4000f8e02ff */
[----:B------:R-:W-:Y:S02]  /*20a0*/  IMAD R10, R10, UR14, RZ ;  /* 0x0000000e0a0a7c24 */ /* 0x000fe4000f8e02ff */
[----:B------:R-:W-:Y:S01]  /*20b0*/  IMAD R15, R15, UR14, RZ ;  /* 0x0000000e0f0f7c24 */ /* 0x000fe2000f8e02ff */
[----:B--2---:R-:W-:Y:S02]  /*20c0*/  ISETP.GE.AND P4, PT, R6, RZ, PT ;  /* 0x000000ff0600720c */ /* 0x004fe40003f86270 */
[----:B------:R-:W0:Y:S01]  /*20d0*/  S2R R6, SR_TID.X ;  /* 0x0000000000067919 */ /* 0x000e220000002100 */
[----:B------:R-:W-:Y:S02]  /*20e0*/  ISETP.GE.AND P3, PT, R22, RZ, PT ;  /* 0x000000ff1600720c */ /* 0x000fe40003f66270 */
[----:B------:R-:W1:Y:S01]  /*20f0*/  S2R R22, SR_TID.X ;  /* 0x0000000000167919 */ /* 0x000e620000002100 */
[----:B0-----:R-:W-:Y:S01]  /*2100*/  LOP3.LUT R6, R6, 0x7, RZ, 0xc0, !PT ;  /* 0x0000000706067812 */ /* 0x001fe200078ec0ff */
[----:B-1----:R-:W-:-:S04]  /*2110*/  IMAD.SHL.U32 R22, R22, 0x2, RZ ;  /* 0x0000000216167824 */ /* 0x002fc800078e00ff */
[----:B------:R-:W-:-:S05]  /*2120*/  IMAD R6, R6, 0x90, RZ ;  /* 0x0000009006067824 */ /* 0x000fca00078e02ff */
[----:B------:R-:W-:Y:S02]  /*2130*/  LOP3.LUT R22, R6, 0x30, R22, 0x78, !PT ;  /* 0x0000003006167812 */ /* 0x000fe400078e7816 */
[----:B------:R-:W0:Y:S01]  /*2140*/  S2R R6, SR_TID.X ;  /* 0x0000000000067919 */ /* 0x000e220000002100 */
[----:B------:R-:W-:Y:S02]  /*2150*/  @!P4 IMAD.MOV R20, RZ, RZ, -R20 ;  /* 0x000000ffff14c224 */ /* 0x000fe400078e0a14 */
[----:B------:R-:W-:-:S03]  /*2160*/  @!P3 IMAD.MOV R23, RZ, RZ, -R23 ;  /* 0x000000ffff17b224 */ /* 0x000fc600078e0a17 */
[C---:B------:R-:W-:Y:S02]  /*2170*/  SEL R20, R8.reuse, R20, !P5 ;  /* 0x0000001408147207 */ /* 0x040fe40006800000 */
[----:B------:R-:W-:Y:S02]  /*2180*/  SEL R23, R8, R23, !P5 ;  /* 0x0000001708177207 */ /* 0x000fe40006800000 */
[----:B0-----:R-:W-:Y:S01]  /*2190*/  LOP3.LUT R24, R6, 0x3f, RZ, 0xc0, !PT ;  /* 0x0000003f06187812 */ /* 0x001fe200078ec0ff */
[----:B------:R-:W-:-:S04]  /*21a0*/  IMAD.MOV.U32 R6, RZ, RZ, R0 ;  /* 0x000000ffff067224 */ /* 0x000fc800078e0000 */
[----:B------:R-:W-:Y:S02]  /*21b0*/  IMAD R0, R24, UR6, RZ ;  /* 0x0000000618007c24 */ /* 0x000fe4000f8e02ff */
[----:B------:R-:W-:-:S03]  /*21c0*/  @!P6 IMAD.MOV R6, RZ, RZ, -R6 ;  /* 0x000000ffff06e224 */ /* 0x000fc600078e0a06 */
[----:B------:R-:W-:Y:S02]  /*21d0*/  LEA R3, P6, R0, UR10, 0x1 ;  /* 0x0000000a00037c11 */ /* 0x000fe4000f8c08ff */
[C---:B------:R-:W-:Y:S02]  /*21e0*/  SEL R6, R8.reuse, R6, !P5 ;  /* 0x0000000608067207 */ /* 0x040fe40006800000 */
[----:B------:R-:W-:Y:S02]  /*21f0*/  SEL R8, R8, R21, !P5 ;  /* 0x0000001508087207 */ /* 0x000fe40006800000 */
[----:B------:R-:W-:-:S05]  /*2200*/  LEA R21, P2, R4, R3, 0x1 ;  /* 0x0000000304157211 */ /* 0x000fca00078408ff */
[----:B------:R0:W-:Y:S02]  /*2210*/  STL [R1+0x1a10], R21 ;  /* 0x001a101501007387 */ /* 0x0001e40000100800 */
[----:B0-----:R-:W-:-:S05]  /*2220*/  LEA R21, P1, R14, R3, 0x1 ;  /* 0x000000030e157211 */ /* 0x001fca00078208ff */
[----:B------:R0:W-:Y:S02]  /*2230*/  STL [R1+0x1a14], R21 ;  /* 0x001a141501007387 */ /* 0x0001e40000100800 */
[----:B0-----:R-:W-:-:S05]  /*2240*/  LEA R21, P0, R11, R3, 0x1 ;  /* 0x000000030b157211 */ /* 0x001fca00078008ff */
[----:B------:R0:W-:Y:S01]  /*2250*/  STL [R1+0x1a18], R21 ;  /* 0x001a181501007387 */ /* 0x0001e20000100800 */
[----:B------:R-:W-:Y:S02]  /*2260*/  LEA.HI.X.SX32 R0, R0, UR11, 0x1, P6 ;  /* 0x0000000b00007c11 */ /* 0x000fe4000b0f0eff */
[----:B0-----:R-:W-:-:S05]  /*2270*/  LEA R21, P4, R12, R3, 0x1 ;  /* 0x000000030c157211 */ /* 0x001fca00078808ff */
[----:B------:R0:W-:Y:S02]  /*2280*/  STL [R1+0x1a1c], R21 ;  /* 0x001a1c1501007387 */ /* 0x0001e40000100800 */
[----:B0-----:R-:W-:-:S05]  /*2290*/  LEA R21, P6, R9, R3, 0x1 ;  /* 0x0000000309157211 */ /* 0x001fca00078c08ff */
[----:B------:R0:W-:Y:S02]  /*22a0*/  STL [R1+0x1a20], R21 ;  /* 0x001a201501007387 */ /* 0x0001e40000100800 */
[----:B0-----:R-:W-:-:S05]  /*22b0*/  LEA R21, P5, R10, R3, 0x1 ;  /* 0x000000030a157211 */ /* 0x001fca00078a08ff */
[----:B------:R0:W-:Y:S02]  /*22c0*/  STL [R1+0x1a24], R21 ;  /* 0x001a241501007387 */ /* 0x0001e40000100800 */
[----:B0-----:R-:W-:-:S05]  /*22d0*/  LEA R21, P3, R15, R3, 0x1 ;  /* 0x000000030f157211 */ /* 0x001fca00078608ff */
[----:B------:R0:W-:Y:S02]  /*22e0*/  STL [R1+0x1a28], R21 ;  /* 0x001a281501007387 */ /* 0x0001e40000100800 */
[-C--:B0-----:R-:W-:Y:S02]  /*22f0*/  LEA.HI.X.SX32 R21, R4, R0.reuse, 0x1, P2 ;  /* 0x0000000004157211 */ /* 0x081fe400010f0eff */
[----:B------:R-:W2:Y:S01]  /*2300*/  LDL.LU R4, [R1] ;  /* 0x0000000001047983 */ /* 0x000ea20000300800 */
[----:B------:R-:W-:Y:S01]  /*2310*/  IMAD R18, R18, UR14, RZ ;  /* 0x0000000e12127c24 */ /* 0x000fe2000f8e02ff */
[----:B------:R-:W-:Y:S02]  /*2320*/  LEA.HI.X.SX32 R14, R14, R0, 0x1, P1 ;  /* 0x000000000e0e7211 */ /* 0x000fe400008f0eff */
[----:B------:R0:W-:Y:S01]  /*2330*/  STL [R1+0x1a08], R21 ;  /* 0x001a081501007387 */ /* 0x0001e20000100800 */
[----:B------:R-:W-:Y:S01]  /*2340*/  IMAD R17, R17, UR14, RZ ;  /* 0x0000000e11117c24 */ /* 0x000fe2000f8e02ff */
[----:B0-----:R-:W-:-:S05]  /*2350*/  LEA R21, P2, R18, R3, 0x1 ;  /* 0x0000000312157211 */ /* 0x001fca00078408ff */
[----:B------:R-:W-:Y:S04]  /*2360*/  STL [R1+0x1a0c], R21 ;  /* 0x001a0c1501007387 */ /* 0x000fe80000100800 */
[----:B------:R0:W-:Y:S01]  /*2370*/  STL [R1+0x1a00], R14 ;  /* 0x001a000e01007387 */ /* 0x0001e20000100800 */
[----:B------:R-:W-:Y:S02]  /*2380*/  IMAD R13, R13, UR14, RZ ;  /* 0x0000000e0d0d7c24 */ /* 0x000fe4000f8e02ff */
[----:B------:R-:W-:Y:S02]  /*2390*/  IMAD R6, R6, UR14, RZ ;  /* 0x0000000e06067c24 */ /* 0x000fe4000f8e02ff */
[----:B------:R-:W-:Y:S02]  /*23a0*/  IMAD R16, R16, UR14, RZ ;  /* 0x0000000e10107c24 */ /* 0x000fe4000f8e02ff */
[----:B------:R-:W-:Y:S01]  /*23b0*/  IMAD R19, R19, UR14, RZ ;  /* 0x0000000e13137c24 */ /* 0x000fe2000f8e02ff */
[-C--:B------:R-:W-:Y:S01]  /*23c0*/  LEA.HI.X.SX32 R10, R10, R0.reuse, 0x1, P5 ;  /* 0x000000000a0a7211 */ /* 0x080fe200028f0eff */
[----:B------:R-:W-:Y:S01]  /*23d0*/  IMAD R20, R20, UR14, RZ ;  /* 0x0000000e14147c24 */ /* 0x000fe2000f8e02ff */
[----:B0-----:R-:W-:Y:S01]  /*23e0*/  LEA R14, P1, R17, R3, 0x1 ;  /* 0x00000003110e7211 */ /* 0x001fe200078208ff */
[----:B------:R-:W-:Y:S01]  /*23f0*/  IMAD R23, R23, UR14, RZ ;  /* 0x0000000e17177c24 */ /* 0x000fe2000f8e02ff */
[----:B------:R-:W0:Y:S03]  /*2400*/  LDC R21, c[0x0][0x3a8] ;  /* 0x0000ea00ff157b82 */ /* 0x000e260000000800 */
[----:B------:R1:W-:Y:S02]  /*2410*/  STL [R1+0x1a04], R14 ;  /* 0x001a040e01007387 */ /* 0x0003e40000100800 */
[----:B-1----:R-:W-:-:S02]  /*2420*/  LEA.HI.X.SX32 R14, R11, R0, 0x1, P0 ;  /* 0x000000000b0e7211 */ /* 0x002fc400000f0eff */
[----:B------:R-:W-:-:S03]  /*2430*/  LEA R11, P0, R13, R3, 0x1 ;  /* 0x000000030d0b7211 */ /* 0x000fc600078008ff */
[----:B------:R1:W-:Y:S04]  /*2440*/  STL [R1+0x19f8], R14 ;  /* 0x0019f80e01007387 */ /* 0x0003e80000100800 */
[----:B------:R3:W-:Y:S01]  /*2450*/  STL [R1+0x19fc], R11 ;  /* 0x0019fc0b01007387 */ /* 0x0007e20000100800 */
[-C--:B-1----:R-:W-:Y:S02]  /*2460*/  LEA.HI.X.SX32 R14, R12, R0.reuse, 0x1, P4 ;  /* 0x000000000c0e7211 */ /* 0x082fe400020f0eff */
[-C--:B------:R-:W-:Y:S02]  /*2470*/  LEA R12, P4, R6, R3.reuse, 0x1 ;  /* 0x00000003060c7211 */ /* 0x080fe400078808ff */
[----:B---3--:R-:W-:Y:S02]  /*2480*/  LEA.HI.X.SX32 R11, R9, R0, 0x1, P6 ;  /* 0x00000000090b7211 */ /* 0x008fe400030f0eff */
[-C--:B------:R-:W-:Y:S01]  /*2490*/  LEA R9, P6, R16, R3.reuse, 0x1 ;  /* 0x0000000310097211 */ /* 0x080fe200078c08ff */
[----:B------:R-:W-:Y:S04]  /*24a0*/  STL [R1+0x19f0], R14 ;  /* 0x0019f00e01007387 */ /* 0x000fe80000100800 */
[----:B------:R-:W-:Y:S04]  /*24b0*/  STL [R1+0x19f4], R12 ;  /* 0x0019f40c01007387 */ /* 0x000fe80000100800 */
[----:B------:R1:W-:Y:S04]  /*24c0*/  STL [R1+0x19e8], R11 ;  /* 0x0019e80b01007387 */ /* 0x0003e80000100800 */
[----:B------:R3:W-:Y:S01]  /*24d0*/  STL [R1+0x19ec], R9 ;  /* 0x0019ec0901007387 */ /* 0x0007e20000100800 */
[----:B-1----:R-:W-:-:S03]  /*24e0*/  LEA R11, P5, R19, R3, 0x1 ;  /* 0x00000003130b7211 */ /* 0x002fc600078a08ff */
[----:B------:R1:W-:Y:S01]  /*24f0*/  STL [R1+0x19e0], R10 ;  /* 0x0019e00a01007387 */ /* 0x0003e20000100800 */
[----:B---3--:R-:W-:-:S03]  /*2500*/  LEA.HI.X.SX32 R9, R15, R0, 0x1, P3 ;  /* 0x000000000f097211 */ /* 0x008fc600018f0eff */
[----:B------:R3:W-:Y:S01]  /*2510*/  STL [R1+0x19e4], R11 ;  /* 0x0019e40b01007387 */ /* 0x0007e20000100800 */
[----:B------:R-:W-:-:S03]  /*2520*/  IMAD R8, R8, UR14, RZ ;  /* 0x0000000e08087c24 */ /* 0x000fc6000f8e02ff */
[----:B------:R0:W-:Y:S01]  /*2530*/  STL [R1+0x19d8], R9 ;  /* 0x0019d80901007387 */ /* 0x0001e20000100800 */
[----:B-1----:R-:W-:Y:S02]  /*2540*/  LEA R10, P3, R20, R3, 0x1 ;  /* 0x00000003140a7211 */ /* 0x002fe400078608ff */
[----:B---3--:R-:W-:-:S03]  /*2550*/  LEA.HI.X.SX32 R11, R18, R0, 0x1, P2 ;  /* 0x00000000120b7211 */ /* 0x008fc600010f0eff */
[----:B------:R1:W-:Y:S01]  /*2560*/  STL [R1+0x19dc], R10 ;  /* 0x0019dc0a01007387 */ /* 0x0003e20000100800 */
[----:B0-----:R-:W-:-:S03]  /*2570*/  LEA R9, P2, R23, R3, 0x1 ;  /* 0x0000000317097211 */ /* 0x001fc600078408ff */
[----:B------:R0:W-:Y:S04]  /*2580*/  STL [R1+0x19d0], R11 ;  /* 0x0019d00b01007387 */ /* 0x0001e80000100800 */
[----:B------:R3:W-:Y:S01]  /*2590*/  STL [R1+0x19d4], R9 ;  /* 0x0019d40901007387 */ /* 0x0007e20000100800 */
[-C--:B-1----:R-:W-:Y:S02]  /*25a0*/  LEA.HI.X.SX32 R10, R17, R0.reuse, 0x1, P1 ;  /* 0x00000000110a7211 */ /* 0x082fe400008f0eff */
[----:B------:R-:W-:Y:S02]  /*25b0*/  LEA R3, P1, R8, R3, 0x1 ;  /* 0x0000000308037211 */ /* 0x000fe400078208ff */
[-C--:B------:R-:W-:Y:S01]  /*25c0*/  LEA.HI.X.SX32 R6, R6, R0.reuse, 0x1, P4 ;  /* 0x0000000006067211 */ /* 0x080fe200020f0eff */
[----:B------:R-:W-:Y:S01]  /*25d0*/  STL [R1+0x19ac], R10 ;  /* 0x0019ac0a01007387 */ /* 0x000fe20000100800 */
[----:B------:R-:W-:Y:S01]  /*25e0*/  IMAD R7, R7, UR7, RZ ;  /* 0x0000000707077c24 */ /* 0x000fe2000f8e02ff */
[----:B0-----:R-:W0:Y:S01]  /*25f0*/  LDC R11, c[0x0][0x3a8] ;  /* 0x0000ea00ff0b7b82 */ /* 0x001e220000000800 */
[-C--:B---3--:R-:W-:Y:S01]  /*2600*/  LEA.HI.X.SX32 R9, R13, R0.reuse, 0x1, P0 ;  /* 0x000000000d097211 */ /* 0x088fe200000f0eff */
[----:B------:R1:W-:Y:S04]  /*2610*/  STL [R1+0x19cc], R3 ;  /* 0x0019cc0301007387 */ /* 0x0003e80000100800 */
[----:B------:R3:W-:Y:S01]  /*2620*/  STL [R1+0x19b0], R9 ;  /* 0x0019b00901007387 */ /* 0x0007e20000100800 */
[----:B-1----:R-:W-:-:S03]  /*2630*/  LEA.HI.X.SX32 R3, R16, R0, 0x1, P6 ;  /* 0x0000000010037211 */ /* 0x002fc600030f0eff */
[----:B------:R1:W-:Y:S01]  /*2640*/  STL [R1+0x19b4], R6 ;  /* 0x0019b40601007387 */ /* 0x0003e20000100800 */
[----:B---3--:R-:W-:-:S03]  /*2650*/  LEA.HI.X.SX32 R9, R19, R0, 0x1, P5 ;  /* 0x0000000013097211 */ /* 0x008fc600028f0eff */
[----:B------:R3:W-:Y:S04]  /*2660*/  STL [R1+0x19b8], R3 ;  /* 0x0019b80301007387 */ /* 0x0007e80000100800 */
[----:B------:R-:W-:Y:S01]  /*2670*/  STL [R1+0x19bc], R9 ;  /* 0x0019bc0901007387 */ /* 0x000fe20000100800 */
[-C--:B-1----:R-:W-:Y:S02]  /*2680*/  LEA.HI.X.SX32 R6, R20, R0.reuse, 0x1, P3 ;  /* 0x0000000014067211 */ /* 0x082fe400018f0eff */
[-C--:B---3--:R-:W-:Y:S02]  /*2690*/  LEA.HI.X.SX32 R3, R23, R0.reuse, 0x1, P2 ;  /* 0x0000000017037211 */ /* 0x088fe400010f0eff */
[----:B------:R-:W-:Y:S01]  /*26a0*/  LEA.HI.X.SX32 R0, R8, R0, 0x1, P1 ;  /* 0x0000000008007211 */ /* 0x000fe200008f0eff */
[----:B------:R-:W-:Y:S01]  /*26b0*/  STL [R1+0x1a78], R22 ;  /* 0x001a781601007387 */ /* 0x000fe20000100800 */
[----:B----4-:R-:W-:-:S02]  /*26c0*/  IMAD R8, R29, UR7, RZ ;  /* 0x000000071d087c24 */ /* 0x010fc4000f8e02ff */
[----:B------:R-:W-:Y:S01]  /*26d0*/  IMAD R5, R5, UR7, RZ ;  /* 0x0000000705057c24 */ /* 0x000fe2000f8e02ff */
[----:B------:R1:W-:Y:S01]  /*26e0*/  STL [R1+0x19c0], R6 ;  /* 0x0019c00601007387 */ /* 0x0003e20000100800 */
[----:B------:R-:W-:-:S03]  /*26f0*/  LEA R12, P5, R7, UR8, 0x1 ;  /* 0x00000008070c7c11 */ /* 0x000fc6000f8a08ff */
[----:B------:R3:W-:Y:S01]  /*2700*/  STL [R1+0x19c4], R3 ;  /* 0x0019c40301007387 */ /* 0x0007e20000100800 */
[----:B------:R-:W-:-:S03]  /*2710*/  LEA R18, P4, R8, UR8, 0x1 ;  /* 0x0000000808127c11 */ /* 0x000fc6000f8808ff */
[----:B------:R4:W-:Y:S01]  /*2720*/  STL [R1+0x19c8], R0 ;  /* 0x0019c80001007387 */ /* 0x0009e20000100800 */
[----:B-1----:R-:W-:-:S03]  /*2730*/  IMAD R6, R2, UR7, RZ ;  /* 0x0000000702067c24 */ /* 0x002fc6000f8e02ff */
[----:B------:R-:W-:Y:S01]  /*2740*/  STL [R1+0x1a7c], R28 ;  /* 0x001a7c1c01007387 */ /* 0x000fe20000100800 */
[----:B---3--:R-:W-:-:S03]  /*2750*/  IMAD R3, R26, UR7, RZ ;  /* 0x000000071a037c24 */ /* 0x008fc6000f8e02ff */
[----:B------:R1:W-:Y:S01]  /*2760*/  STL [R1+0x1a80], R24 ;  /* 0x001a801801007387 */ /* 0x0003e20000100800 */
[----:B----4-:R-:W-:Y:S01]  /*2770*/  IMAD R0, R25, UR7, RZ ;  /* 0x0000000719007c24 */ /* 0x010fe2000f8e02ff */
[----:B------:R-:W-:Y:S01]  /*2780*/  LEA R14, P1, R3, UR8, 0x1 ;  /* 0x00000008030e7c11 */ /* 0x000fe2000f8208ff */
[----:B------:R-:W-:Y:S01]  /*2790*/  IMAD R10, R21, 0x3f, RZ ;  /* 0x0000003f150a7824 */ /* 0x000fe200078e02ff */
[----:B------:R-:W-:Y:S02]  /*27a0*/  LEA.HI.X.SX32 R13, R7, UR9, 0x1, P5 ;  /* 0x00000009070d7c11 */ /* 0x000fe4000a8f0eff */
[----:B------:R-:W-:Y:S02]  /*27b0*/  LEA.HI.X.SX32 R19, R8, UR9, 0x1, P4 ;  /* 0x0000000908137c11 */ /* 0x000fe4000a0f0eff */
[----:B-1----:R-:W-:Y:S02]  /*27c0*/  LEA R24, P3, R5, UR8, 0x1 ;  /* 0x0000000805187c11 */ /* 0x002fe4000f8608ff */
[----:B------:R-:W-:-:S02]  /*27d0*/  LEA R22, P0, R0, UR8, 0x1 ;  /* 0x0000000800167c11 */ /* 0x000fc4000f8008ff */
[----:B------:R-:W-:Y:S02]  /*27e0*/  LEA.HI.X.SX32 R25, R5, UR9, 0x1, P3 ;  /* 0x0000000905197c11 */ /* 0x000fe400098f0eff */
[----:B------:R-:W-:Y:S02]  /*27f0*/  LEA.HI.X.SX32 R15, R3, UR9, 0x1, P1 ;  /* 0x00000009030f7c11 */ /* 0x000fe400088f0eff */
[----:B------:R-:W-:Y:S01]  /*2800*/  LEA.HI.X.SX32 R23, R0, UR9, 0x1, P0 ;  /* 0x0000000900177c11 */ /* 0x000fe200080f0eff */
[----:B------:R-:W-:-:S04]  /*2810*/  IMAD.WIDE R2, R10, 0x2, R24 ;  /* 0x000000020a027825 */ /* 0x000fc800078e0218 */
[C---:B------:R-:W-:Y:S02]  /*2820*/  IMAD R0, R21.reuse, 0x3e, RZ ;  /* 0x0000003e15007824 */ /* 0x040fe400078e02ff */
[----:B------:R-:W-:Y:S02]  /*2830*/  IMAD R8, R21, 0x3d, RZ ;  /* 0x0000003d15087824 */ /* 0x000fe400078e02ff */
[----:B--2---:R-:W-:Y:S02]  /*2840*/  IMAD R9, R4, UR7, RZ ;  /* 0x0000000704097c24 */ /* 0x004fe4000f8e02ff */
[----:B------:R-:W-:-:S03]  /*2850*/  IMAD R4, R27, UR7, RZ ;  /* 0x000000071b047c24 */ /* 0x000fc6000f8e02ff */
[C---:B------:R-:W-:Y:S02]  /*2860*/  LEA R16, P6, R9.reuse, UR8, 0x1 ;  /* 0x0000000809107c11 */ /* 0x040fe4000f8c08ff */
[----:B------:R-:W-:Y:S02]  /*2870*/  LEA R26, P2, R4, UR8, 0x1 ;  /* 0x00000008041a7c11 */ /* 0x000fe4000f8408ff */
[----:B------:R-:W-:Y:S02]  /*2880*/  LEA.HI.X.SX32 R17, R9, UR9, 0x1, P6 ;  /* 0x0000000909117c11 */ /* 0x000fe4000b0f0eff */
[----:B------:R-:W-:Y:S02]  /*2890*/  LEA R28, P6, R6, UR8, 0x1 ;  /* 0x00000008061c7c11 */ /* 0x000fe4000f8c08ff */
[----:B------:R-:W-:Y:S01]  /*28a0*/  LEA.HI.X.SX32 R27, R4, UR9, 0x1, P2 ;  /* 0x00000009041b7c11 */ /* 0x000fe200090f0eff */
[----:B------:R-:W-:Y:S01]  /*28b0*/  STL.64 [R1+0x3c8], R16 ;  /* 0x0003c81001007387 */ /* 0x000fe20000100a00 */
[----:B------:R-:W-:Y:S01]  /*28c0*/  IMAD.WIDE R4, R10, 0x2, R12 ;  /* 0x000000020a047825 */ /* 0x000fe200078e020c */
[----:B------:R-:W-:-:S02]  /*28d0*/  LEA.HI.X.SX32 R29, R6, UR9, 0x1, P6 ;  /* 0x00000009061d7c11 */ /* 0x000fc4000b0f0eff */
[----:B------:R-:W-:Y:S04]  /*28e0*/  STL.64 [R1+0x390], R12 ;  /* 0x0003900c01007387 */ /* 0x000fe80000100a00 */
[----:B------:R-:W-:Y:S04]  /*28f0*/  STL.64 [R1+0x3c0], R18 ;  /* 0x0003c01201007387 */ /* 0x000fe80000100a00 */
[----:B------:R-:W-:Y:S01]  /*2900*/  STL.64 [R1+0x398], R24 ;  /* 0x0003981801007387 */ /* 0x000fe20000100a00 */
[----:B------:R-:W-:-:S03]  /*2910*/  IMAD.WIDE R6, R10, 0x2, R28 ;  /* 0x000000020a067825 */ /* 0x000fc600078e021c */
[----:B------:R-:W-:Y:S04]  /*2920*/  STL.64 [R1+0x3b8], R26 ;  /* 0x0003b81a01007387 */ /* 0x000fe80000100a00 */
[----:B------:R-:W-:Y:S04]  /*2930*/  STL.64 [R1+0x3b0], R14 ;  /* 0x0003b00e01007387 */ /* 0x000fe80000100a00 */
[----:B------:R-:W-:Y:S04]  /*2940*/  STL [R1+0x9f0], R4 ;  /* 0x0009f00401007387 */ /* 0x000fe80000100800 */
[----:B------:R1:W-:Y:S04]  /*2950*/  STL [R1+0x9ec], R5 ;  /* 0x0009ec0501007387 */ /* 0x0003e80000100800 */
[----:B------:R-:W-:Y:S04]  /*2960*/  STL.64 [R1+0x3a8], R22 ;  /* 0x0003a81601007387 */ /* 0x000fe80000100a00 */
[----:B------:R-:W-:Y:S01]  /*2970*/  STL.64 [R1+0x3a0], R28 ;  /* 0x0003a01c01007387 */ /* 0x000fe20000100a00 */
[----:B-1----:R-:W-:-:S03]  /*2980*/  IMAD.WIDE R4, R10, 0x2, R22 ;  /* 0x000000020a047825 */ /* 0x002fc600078e0216 */
[----:B------:R-:W-:Y:S04]  /*2990*/  STL [R1+0x19a4], R2 ;  /* 0x0019a40201007387 */ /* 0x000fe80000100800 */
[----:B------:R1:W-:Y:S04]  /*29a0*/  STL [R1+0x19a0], R3 ;  /* 0x0019a00301007387 */ /* 0x0003e80000100800 */
[----:B------:R-:W-:Y:S04]  /*29b0*/  STL [R1+0x19a8], R6 ;  /* 0x0019a80601007387 */ /* 0x000fe80000100800 */
[----:B------:R2:W-:Y:S01]  /*29c0*/  STL [R1+0x1988], R7 ;  /* 0x0019880701007387 */ /* 0x0005e20000100800 */
[----:B-1----:R-:W-:-:S03]  /*29d0*/  IMAD.WIDE R2, R10, 0x2, R14 ;  /* 0x000000020a027825 */ /* 0x002fc600078e020e */
[----:B------:R-:W-:Y:S04]  /*29e0*/  STL [R1+0x199c], R4 ;  /* 0x00199c0401007387 */ /* 0x000fe80000100800 */
[----:B------:R1:W-:Y:S01]  /*29f0*/  STL [R1+0x198c], R5 ;  /* 0x00198c0501007387 */ /* 0x0003e20000100800 */
[----:B--2---:R-:W-:-:S03]  /*2a00*/  IMAD.WIDE R6, R10, 0x2, R18 ;  /* 0x000000020a067825 */ /* 0x004fc600078e0212 */
[----:B------:R-:W-:Y:S01]  /*2a10*/  STL [R1+0x1998], R2 ;  /* 0x0019980201007387 */ /* 0x000fe20000100800 */
[----:B-1----:R-:W-:-:S03]  /*2a20*/  IMAD.WIDE R4, R10, 0x2, R26 ;  /* 0x000000020a047825 */ /* 0x002fc600078e021a */
[----:B------:R1:W-:Y:S04]  /*2a30*/  STL [R1+0x1990], R3 ;  /* 0x0019900301007387 */ /* 0x0003e80000100800 */
[----:B------:R-:W-:Y:S04]  /*2a40*/  STL [R1+0x1994], R4 ;  /* 0x0019940401007387 */ /* 0x000fe80000100800 */
[----:B------:R2:W-:Y:S01]  /*2a50*/  STL [R1+0x1980], R5 ;  /* 0x0019800501007387 */ /* 0x0005e20000100800 */
[----:B-1----:R-:W-:-:S03]  /*2a60*/  IMAD.WIDE R2, R10, 0x2, R16 ;  /* 0x000000020a027825 */ /* 0x002fc600078e0210 */
[----:B------:R-:W-:Y:S04]  /*2a70*/  STL [R1+0x1984], R6 ;  /* 0x0019840601007387 */ /* 0x000fe80000100800 */
[----:B------:R1:W-:Y:S01]  /*2a80*/  STL [R1+0x1968], R7 ;  /* 0x0019680701007387 */ /* 0x0003e20000100800 */
[----:B--2---:R-:W-:-:S03]  /*2a90*/  IMAD.WIDE R4, R0, 0x2, R12 ;  /* 0x0000000200047825 */ /* 0x004fc600078e020c */
[----:B------:R-:W-:Y:S04]  /*2aa0*/  STL [R1+0x197c], R2 ;  /* 0x00197c0201007387 */ /* 0x000fe80000100800 */
[----:B------:R2:W-:Y:S01]  /*2ab0*/  STL [R1+0x1974], R3 ;  /* 0x0019740301007387 */ /* 0x0005e20000100800 */
[----:B-1----:R-:W-:-:S03]  /*2ac0*/  IMAD.WIDE R6, R0, 0x2, R28 ;  /* 0x0000000200067825 */ /* 0x002fc600078e021c */
[----:B------:R-:W-:Y:S01]  /*2ad0*/  STL [R1+0x1978], R4 ;  /* 0x0019780401007387 */ /* 0x000fe20000100800 */
[----:B--2---:R-:W-:-:S03]  /*2ae0*/  IMAD.WIDE R2, R0, 0x2, R24 ;  /* 0x0000000200027825 */ /* 0x004fc600078e0218 */
        /* <DEDUP_REMOVED lines=35> */
[----:B------:R-:W-:Y:S02]  /*2d20*/  IMAD R0, R21, 0x3c, RZ ;  /* 0x0000003c15007824 */ /* 0x000fe400078e02ff */
[C---:B--2---:R-:W-:Y:S01]  /*2d30*/  IMAD.WIDE R4, R8.reuse, 0x2, R26 ;  /* 0x0000000208047825 */ /* 0x044fe200078e021a */
        /* <DEDUP_REMOVED lines=196> */
[----:B------:R-:W-:Y:S02]  /*3980*/  IMAD R0, R21, 0x34, RZ ;  /* 0x0000003415007824 */ /* 0x000fe400078e02ff */
[C---:B-1----:R-:W-:Y:S01]  /*3990*/  IMAD.WIDE R6, R8.reuse, 0x2, R18 ;  /* 0x0000000208067825 */ /* 0x042fe200078e0212 */
[----:B------:R-:W-:Y:S03]  /*39a0*/  STL [R1+0x1718], R2 ;  /* 0x0017180201007387 */ /* 0x000fe60000100800 */
        /* <DEDUP_REMOVED lines=9> */
[----:B------:R2:W-:Y:S04]  /*3a40*/  STL [R1+0x16f4], R3 ;  /* 0x0016f40301007387 */ /* 0x0005e80000100800 */
[----:B------:R-:W-:Y:S01]  /*3a50*/  STL [R1+0x16f8], R4 ;  /* 0x0016f80401007387 */ /* 0x000fe20000100800 */
[----:B-1----:R-:W-:-:S03]  /*3a60*/  IMAD.WIDE R6, R0, 0x2, R22 ;  /* 0x0000000200067825 */ /* 0x002fc600078e0216 */
[----:B------:R1:W-:Y:S01]  /*3a70*/  STL [R1+0x9f8], R5 ;  /* 0x0009f80501007387 */ /* 0x0003e20000100800 */
[----:B--2---:R-:W-:-:S04]  /*3a80*/  IMAD.WIDE R2, R0, 0x2, R24 ;  /* 0x0000000200027825 */ /* 0x004fc800078e0218 */
[C---:B------:R-:W-:Y:S01]  /*3a90*/  IMAD.WIDE R8, R0.reuse, 0x2, R14 ;  /* 0x0000000200087825 */ /* 0x040fe200078e020e */
[----:B------:R-:W-:Y:S03]  /*3aa0*/  STL [R1+0x16f0], R2 ;  /* 0x0016f00201007387 */ /* 0x000fe60000100800 */
[----:B-1----:R-:W-:Y:S01]  /*3ab0*/  IMAD.WIDE R4, R0, 0x2, R28 ;  /* 0x0000000200047825 */ /* 0x002fe200078e021c */
[----:B------:R1:W-:Y:S04]  /*3ac0*/  STL [R1+0x9fc], R3 ;  /* 0x0009fc0301007387 */ /* 0x0003e80000100800 */
[----:B------:R-:W-:Y:S01]  /*3ad0*/  STL [R1+0xa04], R4 ;  /* 0x000a040401007387 */ /* 0x000fe20000100800 */
[----:B------:R-:W-:-:S03]  /*3ae0*/  IMAD R10, R21, 0x33, RZ ;  /* 0x00000033150a7824 */ /* 0x000fc600078e02ff */
        /* <DEDUP_REMOVED lines=474> */
[----:B------:R-:W-:-:S03]  /*5890*/  IMAD.SHL.U32 R0, R21, 0x20, RZ ;  /* 0x0000002015007824 */ /* 0x000fc600078e00ff */
        /* <DEDUP_REMOVED lines=62> */
[----:B------:R-:W2:Y:S03]  /*5c80*/  LDC R12, c[0x0][0x3a8] ;  /* 0x0000ea00ff0c7b82 */ /* 0x000ea60000000800 */
[----:B------:R3:W-:Y:S01]  /*5c90*/  STL [R1+0xf60], R5 ;  /* 0x000f600501007387 */ /* 0x0007e20000100800 */
[----:B-1----:R-:W-:-:S03]  /*5ca0*/  IMAD.WIDE R2, R0, 0x2, R24 ;  /* 0x0000000200027825 */ /* 0x002fc600078e0218 */
[----:B------:R-:W-:Y:S01]  /*5cb0*/  STL [R1+0xf6c], R6 ;  /* 0x000f6c0601007387 */ /* 0x000fe20000100800 */
[----:B------:R-:W1:Y:S03]  /*5cc0*/  LDC R13, c[0x0][0x3a8] ;  /* 0x0000ea00ff0d7b82 */ /* 0x000e660000000800 */
[----:B------:R4:W-:Y:S01]  /*5cd0*/  STL [R1+0xf68], R7 ;  /* 0x000f680701007387 */ /* 0x0009e20000100800 */
[----:B---3--:R-:W-:-:S03]  /*5ce0*/  IMAD.WIDE R4, R0, 0x2, R28 ;  /* 0x0000000200047825 */ /* 0x008fc600078e021c */
[----:B------:R-:W-:Y:S04]  /*5cf0*/  STL [R1+0xf74], R8 ;  /* 0x000f740801007387 */ /* 0x000fe80000100800 */
[----:B------:R-:W-:Y:S01]  /*5d00*/  STL [R1+0xf70], R9 ;  /* 0x000f700901007387 */ /* 0x000fe20000100800 */
[----:B----4-:R-:W-:-:S03]  /*5d10*/  IMAD.WIDE R6, R0, 0x2, R22 ;  /* 0x0000000200067825 */ /* 0x010fc600078e0216 */
[----:B------:R-:W-:Y:S04]  /*5d20*/  STL [R1+0xf7c], R2 ;  /* 0x000f7c0201007387 */ /* 0x000fe80000100800 */
[----:B------:R3:W-:Y:S04]  /*5d30*/  STL [R1+0xf78], R3 ;  /* 0x000f780301007387 */ /* 0x0007e80000100800 */
[----:B------:R-:W-:Y:S04]  /*5d40*/  STL [R1+0xf84], R4 ;  /* 0x000f840401007387 */ /* 0x000fe80000100800 */
[----:B------:R-:W-:Y:S01]  /*5d50*/  STL [R1+0xf80], R5 ;  /* 0x000f800501007387 */ /* 0x000fe20000100800 */
[----:B---3--:R-:W-:-:S03]  /*5d60*/  IMAD.WIDE R2, R0, 0x2, R14 ;  /* 0x0000000200027825 */ /* 0x008fc600078e020e */
[----:B------:R-:W-:Y:S04]  /*5d70*/  STL [R1+0xf8c], R6 ;  /* 0x000f8c0601007387 */ /* 0x000fe80000100800 */
[----:B------:R-:W-:Y:S01]  /*5d80*/  STL [R1+0xf88], R7 ;  /* 0x000f880701007387 */ /* 0x000fe20000100800 */
[----:B------:R-:W-:-:S03]  /*5d90*/  IMAD R10, R21, 0x1d, RZ ;  /* 0x0000001d150a7824 */ /* 0x000fc600078e02ff */
[----:B------:R-:W-:Y:S04]  /*5da0*/  STL [R1+0xf94], R2 ;  /* 0x000f940201007387 */ /* 0x000fe80000100800 */
[----:B------:R-:W-:Y:S04]  /*5db0*/  STL [R1+0xf90], R3 ;  /* 0x000f900301007387 */ /* 0x000fe80000100800 */
[----:B------:R3:W-:Y:S04]  /*5dc0*/  STL [R1+0x1a84], R21 ;  /* 0x001a841501007387 */ /* 0x0007e80000100800 */
[----:B---3--:R-:W3:Y:S01]  /*5dd0*/  LDL.64 R20, [R1+0x390] ;  /* 0x0003900001147983 */ /* 0x008ee20000100a00 */
[----:B------:R-:W-:-:S04]  /*5de0*/  IMAD.WIDE R2, R0, 0x2, R26 ;  /* 0x0000000200027825 */ /* 0x000fc800078e021a */
[C---:B------:R-:W-:Y:S01]  /*5df0*/  IMAD.WIDE R4, R0.reuse, 0x2, R18 ;  /* 0x0000000200047825 */ /* 0x040fe200078e0212 */
[----:B------:R-:W-:Y:S03]  /*5e00*/  STL [R1+0xf9c], R2 ;  /* 0x000f9c0201007387 */ /* 0x000fe60000100800 */
[----:B------:R-:W-:Y:S01]  /*5e10*/  IMAD.WIDE R6, R0, 0x2, R16 ;  /* 0x0000000200067825 */ /* 0x000fe200078e0210 */
[----:B------:R4:W-:Y:S04]  /*5e20*/  STL [R1+0xf98], R3 ;  /* 0x000f980301007387 */ /* 0x0009e80000100800 */
[----:B------:R-:W-:Y:S04]  /*5e30*/  STL [R1+0xfa4], R4 ;  /* 0x000fa40401007387 */ /* 0x000fe80000100800 */
[----:B------:R0:W-:Y:S01]  /*5e40*/  STL [R1+0xfa0], R5 ;  /* 0x000fa00501007387 */ /* 0x0001e20000100800 */
[----:B----4-:R-:W-:-:S03]  /*5e50*/  IMAD.WIDE R2, R10, 0x2, R24 ;  /* 0x000000020a027825 */ /* 0x010fc600078e0218 */
[----:B------:R-:W-:Y:S04]  /*5e60*/  STL [R1+0xfac], R6 ;  /* 0x000fac0601007387 */ /* 0x000fe80000100800 */
[----:B------:R4:W-:Y:S01]  /*5e70*/  STL [R1+0xfa8], R7 ;  /* 0x000fa80701007387 */ /* 0x0009e20000100800 */
[----:B0-----:R-:W-:-:S04]  /*5e80*/  IMAD.WIDE R4, R10, 0x2, R28 ;  /* 0x000000020a047825 */ /* 0x001fc800078e021c */
[----:B----4-:R-:W-:-:S04]  /*5e90*/  IMAD.WIDE R6, R10, 0x2, R22 ;  /* 0x000000020a067825 */ /* 0x010fc800078e0216 */
[----:B------:R-:W-:Y:S02]  /*5ea0*/  IMAD R0, R11, 0x1c, RZ ;  /* 0x0000001c0b007824 */ /* 0x000fe400078e02ff */
[----:B------:R-:W0:Y:S01]  /*5eb0*/  LDC R11, c[0x0][0x3a8] ;  /* 0x0000ea00ff0b7b82 */ /* 0x000e220000000800 */
[----:B---3--:R-:W-:-:S05]  /*5ec0*/  IMAD.WIDE R8, R10, 0x2, R20 ;  /* 0x000000020a087825 */ /* 0x008fca00078e0214 */
[----:B------:R-:W-:Y:S04]  /*5ed0*/  STL [R1+0xfb4], R8 ;  /* 0x000fb40801007387 */ /* 0x000fe80000100800 */
[----:B------:R-:W-:Y:S04]  /*5ee0*/  STL [R1+0xfb0], R9 ;  /* 0x000fb00901007387 */ /* 0x000fe80000100800 */
[----:B------:R-:W-:Y:S04]  /*5ef0*/  STL [R1+0xfbc], R2 ;  /* 0x000fbc0201007387 */ /* 0x000fe80000100800 */
[----:B------:R3:W-:Y:S04]  /*5f00*/  STL [R1+0xfb8], R3 ;  /* 0x000fb80301007387 */ /* 0x0007e80000100800 */
[----:B------:R-:W-:Y:S04]  /*5f10*/  STL [R1+0xfc4], R4 ;  /* 0x000fc40401007387 */ /* 0x000fe80000100800 */
[----:B------:R4:W-:Y:S01]  /*5f20*/  STL [R1+0xfc0], R5 ;  /* 0x000fc00501007387 */ /* 0x0009e20000100800 */
[----:B---3--:R-:W-:-:S03]  /*5f30*/  IMAD.WIDE R2, R10, 0x2, R14 ;  /* 0x000000020a027825 */ /* 0x008fc600078e020e */
[----:B------:R-:W-:Y:S04]  /*5f40*/  STL [R1+0xfcc], R6 ;  /* 0x000fcc0601007387 */ /* 0x000fe80000100800 */
[----:B------:R3:W-:Y:S04]  /*5f50*/  STL [R1+0xfc8], R7 ;  /* 0x000fc80701007387 */ /* 0x0007e80000100800 */
[----:B------:R-:W-:Y:S01]  /*5f60*/  STL [R1+0xfd4], R2 ;  /* 0x000fd40201007387 */ /* 0x000fe20000100800 */
[----:B----4-:R-:W-:-:S03]  /*5f70*/  IMAD.WIDE R4, R10, 0x2, R18 ;  /* 0x000000020a047825 */ /* 0x010fc600078e0212 */
[----:B------:R4:W-:Y:S01]  /*5f80*/  STL [R1+0xfd0], R3 ;  /* 0x000fd00301007387 */ /* 0x0009e20000100800 */
[----:B---3--:R-:W-:-:S04]  /*5f90*/  IMAD.WIDE R6, R10, 0x2, R16 ;  /* 0x000000020a067825 */ /* 0x008fc800078e0210 */
[----:B----4-:R-:W-:-:S04]  /*5fa0*/  IMAD.WIDE R2, R10, 0x2, R26 ;  /* 0x000000020a027825 */ /* 0x010fc800078e021a */
[C---:B------:R-:W-:Y:S01]  /*5fb0*/  IMAD.WIDE R8, R0.reuse, 0x2, R20 ;  /* 0x0000000200087825 */ /* 0x040fe200078e0214 */
[----:B------:R-:W-:Y:S04]  /*5fc0*/  STL [R1+0xfdc], R2 ;  /* 0x000fdc0201007387 */ /* 0x000fe80000100800 */
[----:B------:R3:W-:Y:S04]  /*5fd0*/  STL [R1+0xfd8], R3 ;  /* 0x000fd80301007387 */ /* 0x0007e80000100800 */
[----:B------:R-:W-:Y:S04]  /*5fe0*/  STL [R1+0xfe4], R4 ;  /* 0x000fe40401007387 */ /* 0x000fe80000100800 */
[----:B------:R4:W-:Y:S01]  /*5ff0*/  STL [R1+0xfe0], R5 ;  /* 0x000fe00501007387 */ /* 0x0009e20000100800 */
[----:B---3--:R-:W-:-:S03]  /*6000*/  IMAD.WIDE R2, R0, 0x2, R24 ;  /* 0x0000000200027825 */ /* 0x008fc600078e0218 */
[----:B------:R-:W-:Y:S04]  /*6010*/  STL [R1+0xfec], R6 ;  /* 0x000fec0601007387 */ /* 0x000fe80000100800 */
[----:B------:R3:W-:Y:S01]  /*6020*/  STL [R1+0xfe8], R7 ;  /* 0x000fe80701007387 */ /* 0x0007e20000100800 */
[----:B----4-:R-:W-:-:S03]  /*6030*/  IMAD.WIDE R4, R0, 0x2, R28 ;  /* 0x0000000200047825 */ /* 0x010fc600078e021c */
[----:B------:R-:W-:Y:S04]  /*6040*/  STL [R1+0xff4], R8 ;  /* 0x000ff40801007387 */ /* 0x000fe80000100800 */
[----:B------:R-:W-:Y:S01]  /*6050*/  STL [R1+0xff0], R9 ;  /* 0x000ff00901007387 */ /* 0x000fe20000100800 */
[----:B---3--:R-:W-:-:S03]  /*6060*/  IMAD.WIDE R6, R0, 0x2, R22 ;  /* 0x0000000200067825 */ /* 0x008fc600078e0216 */
        /* <DEDUP_REMOVED lines=8> */
[----:B--2---:R-:W-:Y:S02]  /*60f0*/  IMAD R10, R12, 0x1b, RZ ;  /* 0x0000001b0c0a7824 */ /* 0x004fe400078e02ff */
[C---:B----4-:R-:W-:Y:S01]  /*6100*/  IMAD.WIDE R4, R0.reuse, 0x2, R18 ;  /* 0x0000000200047825 */ /* 0x050fe200078e0212 */
[----:B------:R2:W-:Y:S01]  /*6110*/  STL [R1+0x1010], R3 ;  /* 0x0010100301007387 */ /* 0x0005e20000100800 */
[----:B------:R-:W4:Y:S02]  /*6120*/  LDC R12, c[0x0][0x3a8] ;  /* 0x0000ea00ff0c7b82 */ /* 0x000f240000000800 */
[----:B---3--:R-:W-:-:S04]  /*6130*/  IMAD.WIDE R6, R0, 0x2, R16 ;  /* 0x0000000200067825 */ /* 0x008fc800078e0210 */
[----:B--2---:R-:W-:-:S04]  /*6140*/  IMAD.WIDE R2, R0, 0x2, R26 ;  /* 0x0000000200027825 */ /* 0x004fc800078e021a */
[C---:B------:R-:W-:Y:S01]  /*6150*/  IMAD.WIDE R8, R10.reuse, 0x2, R20 ;  /* 0x000000020a087825 */ /* 0x040fe200078e0214 */
[----:B------:R-:W-:Y:S04]  /*6160*/  STL [R1+0x101c], R2 ;  /* 0x00101c0201007387 */ /* 0x000fe80000100800 */
[----:B------:R2:W-:Y:S04]  /*6170*/  STL [R1+0x1018], R3 ;  /* 0x0010180301007387 */ /* 0x0005e80000100800 */
[----:B------:R-:W-:Y:S04]  /*6180*/  STL [R1+0x1024], R4 ;  /* 0x0010240401007387 */ /* 0x000fe80000100800 */
[----:B------:R3:W-:Y:S01]  /*6190*/  STL [R1+0x1020], R5 ;  /* 0x0010200501007387 */ /* 0x0007e20000100800 */
[----:B--2---:R-:W-:-:S03]  /*61a0*/  IMAD.WIDE R2, R10, 0x2, R24 ;  /* 0x000000020a027825 */ /* 0x004fc600078e0218 */
[----:B------:R-:W-:Y:S04]  /*61b0*/  STL [R1+0x102c], R6 ;  /* 0x00102c0601007387 */ /* 0x000fe80000100800 */
[----:B------:R2:W-:Y:S01]  /*61c0*/  STL [R1+0x1028], R7 ;  /* 0x0010280701007387 */ /* 0x0005e20000100800 */
[----:B---3--:R-:W-:-:S03]  /*61d0*/  IMAD.WIDE R4, R10, 0x2, R28 ;  /* 0x000000020a047825 */ /* 0x008fc600078e021c */
[----:B------:R-:W-:Y:S04]  /*61e0*/  STL [R1+0x1034], R8 ;  /* 0x0010340801007387 */ /* 0x000fe80000100800 */
[----:B------:R-:W-:Y:S01]  /*61f0*/  STL [R1+0x1030], R9 ;  /* 0x0010300901007387 */ /* 0x000fe20000100800 */
[----:B--2---:R-:W-:-:S03]  /*6200*/  IMAD.WIDE R6, R10, 0x2, R22 ;  /* 0x000000020a067825 */ /* 0x004fc600078e0216 */
[----:B------:R-:W-:Y:S04]  /*6210*/  STL [R1+0x103c], R2 ;  /* 0x00103c0201007387 */ /* 0x000fe80000100800 */
[----:B------:R2:W-:Y:S04]  /*6220*/  STL [R1+0x1038], R3 ;  /* 0x0010380301007387 */ /* 0x0005e80000100800 */
[----:B------:R-:W-:Y:S04]  /*6230*/  STL [R1+0x1044], R4 ;  /* 0x0010440401007387 */ /* 0x000fe80000100800 */
[----:B------:R3:W-:Y:S01]  /*6240*/  STL [R1+0x1040], R5 ;  /* 0x0010400501007387 */ /* 0x0007e20000100800 */
[----:B--2---:R-:W-:-:S03]  /*6250*/  IMAD.WIDE R2, R10, 0x2, R14 ;  /* 0x000000020a027825 */ /* 0x004fc600078e020e */
[----:B------:R-:W-:Y:S04]  /*6260*/  STL [R1+0x104c], R6 ;  /* 0x00104c0601007387 */ /* 0x000fe80000100800 */
[----:B------:R2:W-:Y:S04]  /*6270*/  STL [R1+0x1048], R7 ;  /* 0x0010480701007387 */ /* 0x0005e80000100800 */
[----:B------:R-:W-:Y:S01]  /*6280*/  STL [R1+0x1054], R2 ;  /* 0x0010540201007387 */ /* 0x000fe20000100800 */
[----:B0-----:R-:W-:Y:S02]  /*6290*/  IMAD R0, R11, 0x1a, RZ ;  /* 0x0000001a0b007824 */ /* 0x001fe400078e02ff */
[C---:B---3--:R-:W-:Y:S01]  /*62a0*/  IMAD.WIDE R4, R10.reuse, 0x2, R18 ;  /* 0x000000020a047825 */ /* 0x048fe200078e0212 */
[----:B------:R0:W-:Y:S01]  /*62b0*/  STL [R1+0x1050], R3 ;  /* 0x0010500301007387 */ /* 0x0001e20000100800 */
[----:B------:R-:W3:Y:S02]  /*62c0*/  LDC R11, c[0x0][0x3a8] ;  /* 0x0000ea00ff0b7b82 */ /* 0x000ee40000000800 */
[----:B--2---:R-:W-:-:S04]  /*62d0*/  IMAD.WIDE R6, R10, 0x2, R16 ;  /* 0x000000020a067825 */ /* 0x004fc800078e0210 */
[----:B0-----:R-:W-:-:S04]  /*62e0*/  IMAD.WIDE R2, R10, 0x2, R26 ;  /* 0x000000020a027825 */ /* 0x001fc800078e021a */
[C---:B------:R-:W-:Y:S01]  /*62f0*/  IMAD.WIDE R8, R0.reuse, 0x2, R20 ;  /* 0x0000000200087825 */ /* 0x040fe200078e0214 */
[----:B------:R-:W-:Y:S04]  /*6300*/  STL [R1+0x105c], R2 ;  /* 0x00105c0201007387 */ /* 0x000fe80000100800 */
[----:B------:R0:W-:Y:S04]  /*6310*/  STL [R1+0x1058], R3 ;  /* 0x0010580301007387 */ /* 0x0001e80000100800 */
[----:B------:R-:W-:Y:S04]  /*6320*/  STL [R1+0x1064], R4 ;  /* 0x0010640401007387 */ /* 0x000fe80000100800 */
[----:B------:R2:W-:Y:S01]  /*6330*/  STL [R1+0x1060], R5 ;  /* 0x0010600501007387 */ /* 0x0005e20000100800 */
[----:B0-----:R-:W-:-:S03]  /*6340*/  IMAD.WIDE R2, R0, 0x2, R24 ;  /* 0x0000000200027825 */ /* 0x001fc600078e0218 */
[----:B------:R-:W-:Y:S04]  /*6350*/  STL [R1+0x106c], R6 ;  /* 0x00106c0601007387 */ /* 0x000fe80000100800 */
[----:B------:R0:W-:Y:S01]  /*6360*/  STL [R1+0x1068], R7 ;  /* 0x0010680701007387 */ /* 0x0001e20000100800 */
[----:B--2---:R-:W-:-:S03]  /*6370*/  IMAD.WIDE R4, R0, 0x2, R28 ;  /* 0x0000000200047825 */ /* 0x004fc600078e021c */
[----:B------:R-:W-:Y:S04]  /*6380*/  STL [R1+0x1074], R8 ;  /* 0x0010740801007387 */ /* 0x000fe80000100800 */
[----:B------:R-:W-:Y:S01]  /*6390*/  STL [R1+0x1070], R9 ;  /* 0x0010700901007387 */ /* 0x000fe20000100800 */
[----:B0-----:R-:W-:-:S03]  /*63a0*/  IMAD.WIDE R6, R0, 0x2, R22 ;  /* 0x0000000200067825 */ /* 0x001fc600078e0216 */
[----:B------:R-:W-:Y:S04]  /*63b0*/  STL [R1+0x107c], R2 ;  /* 0x00107c0201007387 */ /* 0x000fe80000100800 */
[----:B------:R0:W-:Y:S04]  /*63c0*/  STL [R1+0x1078], R3 ;  /* 0x0010780301007387 */ /* 0x0001e80000100800 */
[----:B------:R-:W-:Y:S04]  /*63d0*/  STL [R1+0x1084], R4 ;  /* 0x0010840401007387 */ /* 0x000fe80000100800 */
[----:B------:R2:W-:Y:S01]  /*63e0*/  STL [R1+0x1080], R5 ;  /* 0x0010800501007387 */ /* 0x0005e20000100800 */
[----:B0-----:R-:W-:-:S03]  /*63f0*/  IMAD.WIDE R2, R0, 0x2, R14 ;  /* 0x0000000200027825 */ /* 0x001fc600078e020e */
[----:B------:R-:W-:Y:S04]  /*6400*/  STL [R1+0x108c], R6 ;  /* 0x00108c0601007387 */ /* 0x000fe80000100800 */
[----:B------:R0:W-:Y:S04]  /*6410*/  STL [R1+0x1088], R7 ;  /* 0x0010880701007387 */ /* 0x0001e80000100800 */
[----:B------:R-:W-:Y:S01]  /*6420*/  STL [R1+0x1094], R2 ;  /* 0x0010940201007387 */ /* 0x000fe20000100800 */
[----:B----4-:R-:W-:Y:S02]  /*6430*/  IMAD R10, R12, 0x19, RZ ;  /* 0x000000190c0a7824 */ /* 0x010fe400078e02ff */
[C---:B--2---:R-:W-:Y:S01]  /*6440*/  IMAD.WIDE R4, R0.reuse, 0x2, R18 ;  /* 0x0000000200047825 */ /* 0x044fe200078e0212 */
[----:B------:R2:W-:Y:S01]  /*6450*/  STL [R1+0x1090], R3 ;  /* 0x0010900301007387 */ /* 0x0005e20000100800 */
[----:B------:R-:W4:Y:S02]  /*6460*/  LDC R12, c[0x0][0x3a8] ;  /* 0x0000ea00ff0c7b82 */ /* 0x000f240000000800 */
[----:B0-----:R-:W-:-:S04]  /*6470*/  IMAD.WIDE R6, R0, 0x2, R16 ;  /* 0x0000000200067825 */ /* 0x001fc800078e0210 */
[----:B--2---:R-:W-:-:S04]  /*6480*/  IMAD.WIDE R2, R0, 0x2, R26 ;  /* 0x0000000200027825 */ /* 0x004fc800078e021a */
        /* <DEDUP_REMOVED lines=20> */
[----:B---3--:R-:W-:Y:S02]  /*65d0*/  IMAD R0, R11, 0x18, RZ ;  /* 0x000000180b007824 */ /* 0x008fe400078e02ff */
[C---:B--2---:R-:W-:Y:S01]  /*65e0*/  IMAD.WIDE R4, R10.reuse, 0x2, R18 ;  /* 0x000000020a047825 */ /* 0x044fe200078e0212 */
[----:B------:R2:W-:Y:S01]  /*65f0*/  STL [R1+0x10d0], R3 ;  /* 0x0010d00301007387 */ /* 0x0005e20000100800 */
[----:B------:R-:W3:Y:S02]  /*6600*/  LDC R11, c[0x0][0x3a8] ;  /* 0x0000ea00ff0b7b82 */ /* 0x000ee40000000800 */
        /* <DEDUP_REMOVED lines=204> */
[----:B---3--:R-:W-:Y:S02]  /*72d0*/  IMAD.SHL.U32 R0, R11, 0x10, RZ ;  /* 0x000000100b007824 */ /* 0x008fe400078e00ff */
        /* <DEDUP_REMOVED lines=363> */
[----:B---3--:R-:W-:Y:S02]  /*8990*/  IMAD.SHL.U32 R0, R11, 0x2, RZ ;  /* 0x000000020b007824 */ /* 0x008fe400078e00ff */
[----:B--2---:R-:W-:Y:S01]  /*89a0*/  IMAD.WIDE R4, R10, 0x2, R18 ;  /* 0x000000020a047825 */ /* 0x004fe200078e0212 */
[----:B------:R2:W-:Y:S01]  /*89b0*/  STL [R1+0x1654], R8 ;  /* 0x0016540801007387 */ /* 0x0005e20000100800 */
[----:B------:R-:W3:Y:S03]  /*89c0*/  LDC R11, c[0x0][0x3a8] ;  /* 0x0000ea00ff0b7b82 */ /* 0x000ee60000000800 */
[----:B------:R1:W-:Y:S04]  /*89d0*/  STL [R1+0x1650], R9 ;  /* 0x0016500901007387 */ /* 0x0003e80000100800 */
[----:B------:R-:W-:Y:S01]  /*89e0*/  STL [R1+0x165c], R2 ;  /* 0x00165c0201007387 */ /* 0x000fe20000100800 */
[----:B0-----:R-:W-:-:S03]  /*89f0*/  IMAD.WIDE R6, R0, 0x2, R20 ;  /* 0x0000000200067825 */ /* 0x001fc600078e0214 */
[----:B------:R0:W-:Y:S01]  /*8a00*/  STL [R1+0x1658], R3 ;  /* 0x0016580301007387 */ /* 0x0001e20000100800 */
[----:B--2---:R-:W2:Y:S03]  /*8a10*/  LDC R8, c[0x0][0x3a8] ;  /* 0x0000ea00ff087b82 */ /* 0x004ea60000000800 */
[----:B------:R-:W-:Y:S05]  /*8a20*/  STL [R1+0x1664], R4 ;  /* 0x0016640401007387 */ /* 0x000fea0000100800 */
[----:B-1----:R-:W1:Y:S01]  /*8a30*/  LDC R9, c[0x0][0x3a8] ;  /* 0x0000ea00ff097b82 */ /* 0x002e620000000800 */
[----:B0-----:R-:W-:Y:S01]  /*8a40*/  IMAD.WIDE R2, R10, 0x2, R16 ;  /* 0x000000020a027825 */ /* 0x001fe200078e0210 */
[----:B------:R0:W-:Y:S04]  /*8a50*/  STL [R1+0x1660], R5 ;  /* 0x0016600501007387 */ /* 0x0001e80000100800 */
[----:B------:R-:W-:Y:S02]  /*8a60*/  STL [R1+0x166c], R2 ;  /* 0x00166c0201007387 */ /* 0x000fe40000100800 */
[----:B------:R-:W1:Y:S02]  /*8a70*/  LDC R10, c[0x0][0x3a8] ;  /* 0x0000ea00ff0a7b82 */ /* 0x000e640000000800 */
[----:B------:R4:W-:Y:S01]  /*8a80*/  STL [R1+0x1668], R3 ;  /* 0x0016680301007387 */ /* 0x0009e20000100800 */
[----:B0-----:R-:W-:-:S03]  /*8a90*/  IMAD.WIDE R4, R0, 0x2, R24 ;  /* 0x0000000200047825 */ /* 0x001fc600078e0218 */
[----:B------:R-:W-:Y:S04]  /*8aa0*/  STL [R1+0x1674], R6 ;  /* 0x0016740601007387 */ /* 0x000fe80000100800 */
[----:B------:R0:W-:Y:S01]  /*8ab0*/  STL [R1+0x1670], R7 ;  /* 0x0016700701007387 */ /* 0x0001e20000100800 */
[----:B----4-:R-:W-:-:S03]  /*8ac0*/  IMAD.WIDE R2, R0, 0x2, R28 ;  /* 0x0000000200027825 */ /* 0x010fc600078e021c */
[----:B------:R-:W-:Y:S04]  /*8ad0*/  STL [R1+0x167c], R4 ;  /* 0x00167c0401007387 */ /* 0x000fe80000100800 */
[----:B------:R4:W-:Y:S01]  /*8ae0*/  STL [R1+0x1678], R5 ;  /* 0x0016780501007387 */ /* 0x0009e20000100800 */
[----:B0-----:R-:W-:-:S03]  /*8af0*/  IMAD.WIDE R6, R0, 0x2, R14 ;  /* 0x0000000200067825 */ /* 0x001fc600078e020e */
[----:B------:R-:W-:Y:S01]  /*8b00*/  STL [R1+0x1684], R2 ;  /* 0x0016840201007387 */ /* 0x000fe20000100800 */
[----:B------:R-:W0:Y:S01]  /*8b10*/  LDC R14, c[0x0][0x3a8] ;  /* 0x0000ea00ff0e7b82 */ /* 0x000e220000000800 */
[C---:B----4-:R-:W-:Y:S02]  /*8b20*/  IMAD.WIDE R4, R0.reuse, 0x2, R22 ;  /* 0x0000000200047825 */ /* 0x050fe400078e0216 */
[----:B------:R4:W-:Y:S05]  /*8b30*/  STL [R1+0x1680], R3 ;  /* 0x0016800301007387 */ /* 0x0009ea0000100800 */
[----:B------:R-:W0:Y:S01]  /*8b40*/  LDC R15, c[0x0][0x3a8] ;  /* 0x0000ea00ff0f7b82 */ /* 0x000e220000000800 */
[----:B------:R-:W-:Y:S04]  /*8b50*/  STL [R1+0x168c], R4 ;  /* 0x00168c0401007387 */ /* 0x000fe80000100800 */
[----:B------:R1:W-:Y:S01]  /*8b60*/  STL [R1+0x1688], R5 ;  /* 0x0016880501007387 */ /* 0x0003e20000100800 */
[----:B----4-:R-:W-:-:S03]  /*8b70*/  IMAD.WIDE R2, R0, 0x2, R26 ;  /* 0x0000000200027825 */ /* 0x010fc600078e021a */
[----:B------:R-:W-:Y:S04]  /*8b80*/  STL [R1+0x1694], R6 ;  /* 0x0016940601007387 */ /* 0x000fe80000100800 */
[----:B------:R-:W-:Y:S01]  /*8b90*/  STL [R1+0x1690], R7 ;  /* 0x0016900701007387 */ /* 0x000fe20000100800 */
[----:B-1----:R-:W-:-:S03]  /*8ba0*/  IMAD.WIDE R4, R0, 0x2, R18 ;  /* 0x0000000200047825 */ /* 0x002fc600078e0212 */
[----:B------:R-:W-:Y:S04]  /*8bb0*/  STL [R1+0x169c], R2 ;  /* 0x00169c0201007387 */ /* 0x000fe80000100800 */
[----:B------:R-:W-:Y:S04]  /*8bc0*/  STL [R1+0x1698], R3 ;  /* 0x0016980301007387 */ /* 0x000fe80000100800 */
[----:B------:R-:W-:Y:S04]  /*8bd0*/  STL [R1+0x16a4], R4 ;  /* 0x0016a40401007387 */ /* 0x000fe80000100800 */
[----:B------:R1:W-:Y:S04]  /*8be0*/  STL [R1+0x16a0], R5 ;  /* 0x0016a00501007387 */ /* 0x0003e80000100800 */
[----:B-1----:R-:W4:Y:S01]  /*8bf0*/  LDL.64 R4, [R1+0x3b0] ;  /* 0x0003b00001047983 */ /* 0x002f220000100a00 */
[----:B------:R-:W-:-:S04]  /*8c00*/  IMAD.WIDE R6, R0, 0x2, R16 ;  /* 0x0000000200067825 */ /* 0x000fc800078e0210 */
[----:B--2---:R-:W-:Y:S02]  /*8c10*/  IMAD.WIDE R2, R8, 0x2, R20 ;  /* 0x0000000208027825 */ /* 0x004fe400078e0214 */
[----:B------:R-:W2:Y:S04]  /*8c20*/  LDL.LU R21, [R1+0x1a84] ;  /* 0x001a840001157983 */ /* 0x000ea80000300800 */
[----:B------:R4:W-:Y:S04]  /*8c30*/  STL [R1+0x16ac], R6 ;  /* 0x0016ac0601007387 */ /* 0x0009e80000100800 */
[----:B------:R1:W-:Y:S01]  /*8c40*/  STL [R1+0x16a8], R7 ;  /* 0x0016a80701007387 */ /* 0x0003e20000100800 */
[----:B----4-:R-:W-:-:S02]  /*8c50*/  IMAD.MOV.U32 R6, RZ, RZ, R4 ;  /* 0x000000ffff067224 */ /* 0x010fc400078e0004 */
[----:B-1----:R-:W-:Y:S02]  /*8c60*/  IMAD.MOV.U32 R7, RZ, RZ, R5 ;  /* 0x000000ffff077224 */ /* 0x002fe400078e0005 */
[----:B------:R-:W-:Y:S02]  /*8c70*/  IMAD.WIDE R4, R9, 0x2, R24 ;  /* 0x0000000209047825 */ /* 0x000fe400078e0218 */
[----:B------:R-:W4:Y:S02]  /*8c80*/  LDL.LU R24, [R1+0x1a80] ;  /* 0x001a800001187983 */ /* 0x000f240000300800 */
[----:B------:R-:W-:Y:S02]  /*8c90*/  IMAD.MOV.U32 R8, RZ, RZ, R6 ;  /* 0x000000ffff087224 */ /* 0x000fe400078e0006 */
[----:B------:R-:W-:Y:S02]  /*8ca0*/  IMAD.MOV.U32 R9, RZ, RZ, R7 ;  /* 0x000000ffff097224 */ /* 0x000fe400078e0007 */
[----:B------:R-:W-:-:S02]  /*8cb0*/  IMAD.WIDE R6, R10, 0x2, R28 ;  /* 0x000000020a067825 */ /* 0x000fc400078e021c */
[----:B------:R-:W2:Y:S04]  /*8cc0*/  LDL.LU R28, [R1+0x1a7c] ;  /* 0x001a7c00011c7983 */ /* 0x000ea80000300800 */
[----:B------:R1:W-:Y:S04]  /*8cd0*/  STL [R1+0x16b4], R2 ;  /* 0x0016b40201007387 */ /* 0x0003e80000100800 */
[----:B------:R0:W-:Y:S01]  /*8ce0*/  STL [R1+0x16b0], R3 ;  /* 0x0016b00301007387 */ /* 0x0001e20000100800 */
[----:B-1----:R-:W-:Y:S02]  /*8cf0*/  IMAD.MOV.U32 R2, RZ, RZ, R8 ;  /* 0x000000ffff027224 */ /* 0x002fe400078e0008 */
[----:B0-----:R-:W-:-:S02]  /*8d00*/  IMAD.MOV.U32 R3, RZ, RZ, R9 ;  /* 0x000000ffff037224 */ /* 0x001fc400078e0009 */
[----:B---3--:R-:W-:Y:S02]  /*8d10*/  IMAD.WIDE R8, R11, 0x2, R22 ;  /* 0x000000020b087825 */ /* 0x008fe400078e0216 */
[----:B------:R-:W3:Y:S02]  /*8d20*/  LDL.LU R22, [R1+0x1a78] ;  /* 0x001a780001167983 */ /* 0x000ee40000300800 */
[----:B------:R-:W-:Y:S02]  /*8d30*/  IMAD.WIDE R2, R12, 0x2, R2 ;  /* 0x000000020c027825 */ /* 0x000fe400078e0202 */
[----:B------:R-:W-:Y:S04]  /*8d40*/  STL [R1+0x16bc], R4 ;  /* 0x0016bc0401007387 */ /* 0x000fe80000100800 */
[----:B------:R0:W-:Y:S04]  /*8d50*/  STL [R1+0x16b8], R5 ;  /* 0x0016b80501007387 */ /* 0x0001e80000100800 */
[----:B------:R-:W-:Y:S04]  /*8d60*/  STL [R1+0x16c4], R6 ;  /* 0x0016c40601007387 */ /* 0x000fe80000100800 */
[----:B------:R1:W-:Y:S01]  /*8d70*/  STL [R1+0x16c0], R7 ;  /* 0x0016c00701007387 */ /* 0x0003e20000100800 */
[----:B0-----:R-:W-:-:S03]  /*8d80*/  IMAD.WIDE R4, R13, 0x2, R26 ;  /* 0x000000020d047825 */ /* 0x001fc600078e021a */
[----:B------:R-:W-:Y:S04]  /*8d90*/  STL [R1+0x16cc], R8 ;  /* 0x0016cc0801007387 */ /* 0x000fe80000100800 */
[----:B------:R-:W-:Y:S01]  /*8da0*/  STL [R1+0x16c8], R9 ;  /* 0x0016c80901007387 */ /* 0x000fe20000100800 */
[----:B-1----:R-:W-:-:S03]  /*8db0*/  IMAD.WIDE R6, R14, 0x2, R18 ;  /* 0x000000020e067825 */ /* 0x002fc600078e0212 */
[----:B------:R-:W-:Y:S04]  /*8dc0*/  STL [R1+0x16d4], R2 ;  /* 0x0016d40201007387 */ /* 0x000fe80000100800 */
[----:B------:R0:W-:Y:S04]  /*8dd0*/  STL [R1+0x16d0], R3 ;  /* 0x0016d00301007387 */ /* 0x0001e80000100800 */
[----:B------:R-:W-:Y:S04]  /*8de0*/  STL [R1+0x16dc], R4 ;  /* 0x0016dc0401007387 */ /* 0x000fe80000100800 */
[----:B------:R-:W-:Y:S01]  /*8df0*/  STL [R1+0x16d8], R5 ;  /* 0x0016d80501007387 */ /* 0x000fe20000100800 */
[----:B0-----:R-:W-:-:S03]  /*8e00*/  IMAD.WIDE R2, R15, 0x2, R16 ;  /* 0x000000020f027825 */ /* 0x001fc600078e0210 */
[----:B------:R-:W-:Y:S04]  /*8e10*/  STL [R1+0x16e4], R6 ;  /* 0x0016e40601007387 */ /* 0x000fe80000100800 */
[----:B------:R-:W-:Y:S04]  /*8e20*/  STL [R1+0x16e0], R7 ;  /* 0x0016e00701007387 */ /* 0x000fe80000100800 */
[----:B------:R4:W-:Y:S04]  /*8e30*/  STL [R1+0x16ec], R2 ;  /* 0x0016ec0201007387 */ /* 0x0009e80000100800 */
[----:B------:R0:W-:Y:S04]  /*8e40*/  STL [R1+0x16e8], R3 ;  /* 0x0016e80301007387 */ /* 0x0001e80000100800 */
[----:B------:R1:W-:Y:S04]  /*8e50*/  STL [R1+0x9e8], RZ ;  /* 0x0009e8ff01007387 */ /* 0x0003e80000100800 */
        /* <DEDUP_REMOVED lines=112> */
[----:B------:R1:W-:Y:S01]  /*9560*/  STL [R1+0x260], RZ ;  /* 0x000260ff01007387 */ /* 0x0003e20000100800 */
[----:B----4-:R-:W-:-:S03]  /*9570*/  IMAD.SHL.U32 R2, R24, 0x2, RZ ;  /* 0x0000000218027824 */ /* 0x010fc600078e00ff */
[----:B------:R1:W-:Y:S04]  /*9580*/  STL [R1+0x264], RZ ;  /* 0x000264ff01007387 */ /* 0x0003e80000100800 */
[----:B------:R1:W-:Y:S04]  /*9590*/  STL [R1+0x268], RZ ;  /* 0x000268ff01007387 */ /* 0x0003e80000100800 */
[----:B------:R1:W-:Y:S04]  /*95a0*/  STL [R1+0x26c], RZ ;  /* 0x00026cff01007387 */ /* 0x0003e80000100800 */
[----:B------:R1:W-:Y:S04]  /*95b0*/  STL [R1+0x1b0], RZ ;  /* 0x0001b0ff01007387 */ /* 0x0003e80000100800 */
[----:B------:R1:W-:Y:S01]  /*95c0*/  STL [R1+0x1b4], RZ ;  /* 0x0001b4ff01007387 */ /* 0x0003e20000100800 */
[----:B------:R-:W-:-:S03]  /*95d0*/  LOP3.LUT R4, R2, 0x30, RZ, 0x3c, !PT ;  /* 0x0000003002047812 */ /* 0x000fc600078e3cff */
[----:B------:R1:W-:Y:S01]  /*95e0*/  STL [R1+0x1b8], RZ ;  /* 0x0001b8ff01007387 */ /* 0x0003e20000100800 */
[----:B------:R-:W-:-:S03]  /*95f0*/  LOP3.LUT R4, R2, 0x60, RZ, 0x3c, !PT ;  /* 0x0000006002047812 */ /* 0x000fc600078e3cff */
[----:B------:R1:W-:Y:S01]  /*9600*/  STL [R1+0x1bc], RZ ;  /* 0x0001bcff01007387 */ /* 0x0003e20000100800 */
[----:B--2---:R-:W-:-:S03]  /*9610*/  LOP3.LUT R4, R28, 0x40, RZ, 0x3c, !PT ;  /* 0x000000401c047812 */ /* 0x004fc600078e3cff */
        /* <DEDUP_REMOVED lines=8> */
[----:B------:R1:W-:Y:S01]  /*96a0*/  STL [R1+0x1a54], R4 ;  /* 0x001a540401007387 */ /* 0x0003e20000100800 */
[----:B0-----:R-:W-:Y:S01]  /*96b0*/  IMAD.SHL.U32 R3, R21, 0x40, RZ ;  /* 0x0000004015037824 */ /* 0x001fe200078e00ff */
[----:B------:R-:W-:-:S02]  /*96c0*/  USHF.R.S32.HI UR7, URZ, 0x1f, UR4 ;  /* 0x0000001fff077899 */ /* 0x000fc40008011404 */
[----:B------:R-:W-:Y:S02]  /*96d0*/  USHF.L.U32 UR6, UR6, 0x6, URZ ;  /* 0x0000000606067899 */ /* 0x000fe400080006ff */
[----:B------:R-:W-:Y:S01]  /*96e0*/  SHF.R.S32.HI R0, RZ, 0x1f, R3 ;  /* 0x0000001fff007819 */ /* 0x000fe20000011403 */
[----:B------:R-:W-:Y:S01]  /*96f0*/  ULEA.HI UR7, UR7, UR4, URZ, 0x6 ;  /* 0x0000000407077291 */ /* 0x000fe2000f8f30ff */
[C---:B------:R-:W-:Y:S01]  /*9700*/  LOP3.LUT R6, R2.reuse, 0x10, RZ, 0x3c, !PT ;  /* 0x0000001002067812 */ /* 0x040fe200078e3cff */
[----:B------:R-:W-:Y:S01]  /*9710*/  USHF.R.S32.HI UR4, URZ, 0x1f, UR6 ;  /* 0x0000001fff047899 */ /* 0x000fe20008011406 */
[C---:B------:R-:W-:Y:S02]  /*9720*/  LOP3.LUT R5, R2.reuse, 0x20, RZ, 0x3c, !PT ;  /* 0x0000002002057812 */ /* 0x040fe400078e3cff */
[C---:B------:R-:W-:Y:S01]  /*9730*/  SHF.L.U64.HI R0, R3.reuse, 0x1, R0 ;  /* 0x0000000103007819 */ /* 0x040fe20000010200 */
[----:B------:R-:W-:Y:S01]  /*9740*/  IMAD.SHL.U32 R3, R3, 0x2, RZ ;  /* 0x0000000203037824 */ /* 0x000fe200078e00ff */
[----:B------:R-:W-:-:S02]  /*9750*/  LOP3.LUT R6, R2, 0x40, RZ, 0x3c, !PT ;  /* 0x0000004002067812 */ /* 0x000fc400078e3cff */
[C---:B------:R-:W-:Y:S02]  /*9760*/  LOP3.LUT R5, R2.reuse, 0x50, RZ, 0x3c, !PT ;  /* 0x0000005002057812 */ /* 0x040fe400078e3cff */
[----:B------:R-:W-:Y:S02]  /*9770*/  LOP3.LUT R6, R2, 0x70, RZ, 0x3c, !PT ;  /* 0x0000007002067812 */ /* 0x000fe400078e3cff */
[----:B---3--:R-:W-:Y:S01]  /*9780*/  LOP3.LUT R5, R22, 0x40, RZ, 0x3c, !PT ;  /* 0x0000004016057812 */ /* 0x008fe200078e3cff */
[----:B------:R-:W-:Y:S02]  /*9790*/  USHF.L.U32 UR8, UR6, 0x1, URZ ;  /* 0x0000000106087899 */ /* 0x000fe400080006ff */
[----:B------:R-:W-:Y:S02]  /*97a0*/  USHF.R.S32.HI UR7, URZ, 0x6, UR7 ;  /* 0x00000006ff077899 */ /* 0x000fe40008011407 */
[----:B-1----:R-:W-:-:S12]  /*97b0*/  USHF.L.U64.HI UR4, UR6, 0x1, UR4 ;  /* 0x0000000106047899 */ /* 0x002fd80008010204 */
.L_x_1:
[----:B0-----:R-:W2:Y:S01]  /*97c0*/  LDL.64 R6, [R1+0x3c8] ;  /* 0x0003c80001067983 */ /* 0x001ea20000100a00 */
[----:B------:R-:W0:Y:S03]  /*97d0*/  LDC R4, c[0x0][0x3a0] ;  /* 0x0000e800ff047b82 */ /* 0x000e260000000800 */
[----:B--2---:R1:W-:Y:S04]  /*97e0*/  STL [R1+0x2ddc], R7 ;  /* 0x002ddc0701007387 */ /* 0x0043e80000100800 */
[----:B-1----:R-:W0:Y:S04]  /*97f0*/  LDL R7, [R1+0x9e8] ;  /* 0x0009e80001077983 */ /* 0x002e280000100800 */
[----:B------:R-:W-:Y:S04]  /*9800*/  STL [R1+0x2720], R3 ;  /* 0x0027200301007387 */ /* 0x000fe80000100800 */
        /* <DEDUP_REMOVED lines=73> */
[----:B------:R-:W-:Y:S01]  /*9ca0*/  STL [R1+0x2924], R3 ;  /* 0x0029240301007387 */ /* 0x000fe20000100800 */
[----:B0-----:R-:W-:-:S03]  /*9cb0*/  IMAD R4, R7, -0x40, R4 ;  /* 0xffffffc007047824 */ /* 0x001fc600078e0204 */
        /* <DEDUP_REMOVED lines=150> */
[----:B-----5:R-:W-:Y:S04]  /*a620*/  STL [R1+0x26cc], R13 ;  /* 0x0026cc0d01007387 */ /* 0x020fe80000100800 */
        /* <DEDUP_REMOVED lines=226> */
[----:B------:R0:W-:Y:S04]  /*b450*/  STL [R1+0x2dd8], R2 ;  /* 0x002dd80201007387 */ /* 0x0001e80000100800 */
        /* <DEDUP_REMOVED lines=23> */
[----:B------:R-:W2:Y:S01]  /*b5d0*/  LDL.LU R7, [R1+0x2ddc] ;  /* 0x002ddc0001077983 */ /* 0x000ea20000300800 */
[----:B------:R-:W-:-:S02]  /*b5e0*/  ISETP.GT.AND P0, PT, R4, RZ, PT ;  /* 0x000000ff0400720c */ /* 0x000fc40003f04270 */
[----:B0-----:R-:W-:Y:S02]  /*b5f0*/  PRMT R2, RZ, 0x7610, R2 ;  /* 0x00007610ff027816 */ /* 0x001fe40000000002 */
[----:B------:R-:W-:Y:S02]  /*b600*/  PRMT R3, RZ, 0x7610, R3 ;  /* 0x00007610ff037816 */ /* 0x000fe40000000003 */
[----:B------:R-:W-:-:S07]  /*b610*/  PRMT R13, RZ, 0x7610, R13 ;  /* 0x00007610ff0d7816 */ /* 0x000fce000000000d */
[----:B--2---:R-:W2:Y:S04]  /*b620*/  @P0 LDG.E.U16 R2, desc[UR12][R6.64] ;  /* 0x0000000c06020981 */ /* 0x004ea8000c1e1500 */
[----:B--2---:R0:W-:Y:S04]  /*b630*/  STL [R1+0x9e4], R2 ;  /* 0x0009e40201007387 */ /* 0x0041e80000100800 */
[----:B0-----:R-:W2:Y:S04]  /*b640*/  LDL.LU R2, [R1+0x2dd8] ;  /* 0x002dd80001027983 */ /* 0x001ea80000300800 */
[----:B------:R-:W3:Y:S04]  /*b650*/  LDL.64 R6, [R1+0x3c0] ;  /* 0x0003c00001067983 */ /* 0x000ee80000100a00 */
[----:B---3--:R-:W3:Y:S04]  /*b660*/  @P0 LDG.E.U16 R3, desc[UR12][R6.64] ;  /* 0x0000000c06030981 */ /* 0x008ee8000c1e1500 */
[----:B---3--:R0:W-:Y:S04]  /*b670*/  STL [R1+0x9e0], R3 ;  /* 0x0009e00301007387 */ /* 0x0081e80000100800 */
[----:B0-----:R-:W3:Y:S04]  /*b680*/  LDL.LU R3, [R1+0x2dd4] ;  /* 0x002dd40001037983 */ /* 0x001ee80000300800 */
[----:B------:R-:W4:Y:S01]  /*b690*/  LDL.64 R6, [R1+0x3b8] ;  /* 0x0003b80001067983 */ /* 0x000f220000100a00 */
[----:B---3--:R-:W-:-:S03]  /*b6a0*/  PRMT R3, RZ, 0x7610, R3 ;  /* 0x00007610ff037816 */ /* 0x008fc60000000003 */
[----:B----4-:R-:W3:Y:S04]  /*b6b0*/  @P0 LDG.E.U16 R13, desc[UR12][R6.64] ;  /* 0x0000000c060d0981 */ /* 0x010ee8000c1e1500 */
        /* <DEDUP_REMOVED lines=8> */
[----:B------:R-:W-:-:S02]  /*b740*/  ISETP.GT.AND P1, PT, R4, 0x1, PT ;  /* 0x000000010400780c */ /* 0x000fc40003f24270 */
[----:B---3--:R-:W-:Y:S01]  /*b750*/  PRMT R3, RZ, 0x7610, R3 ;  /* 0x00007610ff037816 */ /* 0x008fe20000000003 */
        /* <DEDUP_REMOVED lines=18> */
[----:B------:R-:W4:Y:S04]  /*b880*/  LDL R6, [R1+0x16e8] ;  /* 0x0016e80001067983 */ /* 0x000f280000100800 */
[----:B------:R-:W4:Y:S01]  /*b890*/  LDL R7, [R1+0x16ec] ;  /* 0x0016ec0001077983 */ /* 0x000f220000100800 */
[----:B---3--:R-:W-:-:S02]  /*b8a0*/  PRMT R3, RZ, 0x7610, R3 ;  /* 0x00007610ff037816 */ /* 0x008fc40000000003 */
[----:B----4-:R-:W-:-:S04]  /*b8b0*/  @P1 LOP3.LUT R7, R7, R6, RZ, 0x3c, !PT ;  /* 0x0000000607071212 */ /* 0x010fc800078e3cff */
[----:B------:R-:W-:-:S04]  /*b8c0*/  @P1 LOP3.LUT R6, R7, R6, RZ, 0x3c, !PT ;  /* 0x0000000607061212 */ /* 0x000fc800078e3cff */
[----:B------:R-:W-:-:S05]  /*b8d0*/  @P1 LOP3.LUT R7, R7, R6, RZ, 0x3c, !PT ;  /* 0x0000000607071212 */ /* 0x000fca00078e3cff */
[----:B------:R-:W3:Y:S04]  /*b8e0*/  @P1 LDG.E.U16 R13, desc[UR12][R6.64] ;  /* 0x0000000c060d1981 */ /* 0x000ee8000c1e1500 */
        /* <DEDUP_REMOVED lines=31> */
[----:B------:R-:W-:-:S02]  /*bae0*/  ISETP.GT.AND P0, PT, R4, 0x2, PT ;  /* 0x000000020400780c */ /* 0x000fc40003f04270 */
[----:B---3--:R-:W-:Y:S02]  /*baf0*/  PRMT R3, RZ, 0x7610, R3 ;  /* 0x00007610ff037816 */ /* 0x008fe40000000003 */
        /* <DEDUP_REMOVED lines=3638> */
[----:B------:R-:W4:Y:S02]  /*19e60*/  LDL R7, [R1+0xa54] ;  /* 0x000a540001077983 */ /* 0x000f240000100800 */
[----:B----4-:R-:W-:-:S04]  /*19e70*/  @P1 LOP3.LUT R7, R7, R6, RZ, 0x3c, !PT ;  /* 0x0000000607071212 */ /* 0x010fc800078e3cff */
[----:B------:R-:W-:-:S04]  /*19e80*/  @P1 LOP3.LUT R6, R7, R6, RZ, 0x3c, !PT ;  /* 0x0000000607061212 */ /* 0x000fc800078e3cff */
[----:B------:R-:W-:-:S05]  /*19e90*/  @P1 LOP3.LUT R7, R7, R6, RZ, 0x3c, !PT ;  /* 0x0000000607071212 */ /* 0x000fca00078e3cff */
[----:B------:R-:W4:Y:S04]  /*19ea0*/  @P1 LDG.E.U16 R3, desc[UR12][R6.64] ;  /* 0x0000000c06031981 */ /* 0x000f28000c1e1500 */
[----:B----4-:R0:W-:Y:S04]  /*19eb0*/  STL [R1+0x130], R3 ;  /* 0x0001300301007387 */ /* 0x0101e80000100800 */
[----:B0-----:R-:W4:Y:S04]  /*19ec0*/  LDL.LU R3, [R1+0x276c] ;  /* 0x00276c0001037983 */ /* 0x001f280000300800 */
[----:B------:R-:W2:Y:S04]  /*19ed0*/  LDL R6, [R1+0xa48] ;  /* 0x000a480001067983 */ /* 0x000ea80000100800 */
[----:B------:R-:W2:Y:S01]  /*19ee0*/  LDL R7, [R1+0xa4c] ;  /* 0x000a4c0001077983 */ /* 0x000ea20000100800 */
[----:B----4-:R-:W-:-:S02]  /*19ef0*/  PRMT R3, RZ, 0x7610, R3 ;  /* 0x00007610ff037816 */ /* 0x010fc40000000003 */
[----:B--2---:R-:W-:-:S04]  /*19f00*/  @P1 LOP3.LUT R7, R7, R6, RZ, 0x3c, !PT ;  /* 0x0000000607071212 */ /* 0x004fc800078e3cff */
[----:B------:R-:W-:-:S04]  /*19f10*/  @P1 LOP3.LUT R6, R7, R6, RZ, 0x3c, !PT ;  /* 0x0000000607061212 */ /* 0x000fc800078e3cff */
[----:B------:R-:W-:-:S05]  /*19f20*/  @P1 LOP3.LUT R7, R7, R6, RZ, 0x3c, !PT ;  /* 0x0000000607071212 */ /* 0x000fca00078e3cff */
[----:B------:R-:W2:Y:S04]  /*19f30*/  @P1 LDG.E.U16 R3, desc[UR12][R6.64] ;  /* 0x0000000c06031981 */ /* 0x000ea8000c1e1500 */
[----:B--2---:R0:W-:Y:S04]  /*19f40*/  STL [R1+0x124], R3 ;  /* 0x0001240301007387 */ /* 0x0041e80000100800 */
[----:B0-----:R-:W2:Y:S04]  /*19f50*/  LDL.LU R3, [R1+0x2768] ;  /* 0x0027680001037983 */ /* 0x001ea80000300800 */
[----:B------:R-:W4:Y:S04]  /*19f60*/  LDL R6, [R1+0xa40] ;  /* 0x000a400001067983 */ /* 0x000f280000100800 */
[----:B------:R-:W4:Y:S01]  /*19f70*/  LDL R7, [R1+0xa44] ;  /* 0x000a440001077983 */ /* 0x000f220000100800 */
[----:B--2---:R-:W-:-:S02]  /*19f80*/  PRMT R3, RZ, 0x7610, R3 ;  /* 0x00007610ff037816 */ /* 0x004fc40000000003 */
[----:B----4-:R-:W-:-:S04]  /*19f90*/  @P1 LOP3.LUT R7, R7, R6, RZ, 0x3c, !PT ;  /* 0x0000000607071212 */ /* 0x010fc800078e3cff */
        /* <DEDUP_REMOVED lines=16> */
[----:B------:R-:W-:-:S02]  /*1a0a0*/  ISETP.GT.AND P0, PT, R4, 0x34, PT ;  /* 0x000000340400780c */ /* 0x000fc40003f04270 */
[----:B--2---:R-:W-:Y:S02]  /*1a0b0*/  PRMT R3, RZ, 0x7610, R3 ;  /* 0x00007610ff037816 */ /* 0x004fe40000000003 */
        /* <DEDUP_REMOVED lines=150> */
[----:B------:R-:W4:Y:S04]  /*1aa20*/  LDL R6, [R1+0x1734] ;  /* 0x0017340001067983 */ /* 0x000f280000100800 */
[----:B------:R-:W4:Y:S01]  /*1aa30*/  LDL R7, [R1+0x173c] ;  /* 0x00173c0001077983 */ /* 0x000f220000100800 */
[----:B---3--:R-:W-:-:S03]  /*1aa40*/  PRMT R13, RZ, 0x7610, R13 ;  /* 0x00007610ff0d7816 */ /* 0x008fc6000000000d */
[----:B--2---:R-:W-:Y:S01]  /*1aa50*/  STL [R1+0x25a8], R3 ;  /* 0x0025a80301007387 */ /* 0x004fe20000100800 */
[----:B----4-:R-:W-:-:S04]  /*1aa60*/  @P0 LOP3.LUT R7, R7, R6, RZ, 0x3c, !PT ;  /* 0x0000000607070212 */ /* 0x010fc800078e3cff */
[----:B------:R-:W-:-:S04]  /*1aa70*/  @P0 LOP3.LUT R6, R7, R6, RZ, 0x3c, !PT ;  /* 0x0000000607060212 */ /* 0x000fc800078e3cff */
[----:B------:R-:W-:-:S05]  /*1aa80*/  @P0 LOP3.LUT R7, R7, R6, RZ, 0x3c, !PT ;  /* 0x0000000607070212 */ /* 0x000fca00078e3cff */
[----:B------:R-:W2:Y:S04]  /*1aa90*/  @P0 LDG.E.U16 R13, desc[UR12][R6.64] ;  /* 0x0000000c060d0981 */ /* 0x000ea8000c1e1500 */
[----:B--2---:R0:W-:Y:S04]  /*1aaa0*/  STL [R1+0x13c], R13 ;  /* 0x00013c0d01007387 */ /* 0x0041e80000100800 */
[----:B0-----:R-:W2:Y:S04]  /*1aab0*/  LDL.LU R13, [R1+0x271c] ;  /* 0x00271c00010d7983 */ /* 0x001ea80000300800 */
[----:B------:R-:W3:Y:S04]  /*1aac0*/  LDL R6, [R1+0x1728] ;  /* 0x0017280001067983 */ /* 0x000ee80000100800 */
[----:B------:R-:W3:Y:S01]  /*1aad0*/  LDL R7, [R1+0x1744] ;  /* 0x0017440001077983 */ /* 0x000ee20000100800 */
[----:B--2---:R-:W-:-:S02]  /*1aae0*/  PRMT R13, RZ, 0x7610, R13 ;  /* 0x00007610ff0d7816 */ /* 0x004fc4000000000d */
[----:B---3--:R-:W-:-:S04]  /*1aaf0*/  @P0 LOP3.LUT R7, R7, R6, RZ, 0x3c, !PT ;  /* 0x0000000607070212 */ /* 0x008fc800078e3cff */
        /* <DEDUP_REMOVED lines=52> */
[----:B------:R-:W-:-:S02]  /*1ae40*/  ISETP.GT.AND P1, PT, R4, 0x37, PT ;  /* 0x000000370400780c */ /* 0x000fc40003f24270 */
[----:B--2---:R-:W-:Y:S02]  /*1ae50*/  PRMT R13, RZ, 0x7610, R13 ;  /* 0x00007610ff0d7816 */ /* 0x004fe4000000000d */
        /* <DEDUP_REMOVED lines=126> */
[----:B------:R-:W-:-:S02]  /*1b640*/  PRMT R2, RZ, 0x7610, R2 ;  /* 0x00007610ff027816 */ /* 0x000fc40000000002 */
[----:B---3--:R-:W-:-:S04]  /*1b650*/  @P0 LOP3.LUT R7, R7, R6, RZ, 0x3c, !PT ;  /* 0x0000000607070212 */ /* 0x008fc800078e3cff */
[----:B------:R-:W-:-:S04]  /*1b660*/  @P0 LOP3.LUT R6, R7, R6, RZ, 0x3c, !PT ;  /* 0x0000000607060212 */ /* 0x000fc800078e3cff */
[----:B------:R-:W-:-:S05]  /*1b670*/  @P0 LOP3.LUT R7, R7, R6, RZ, 0x3c, !PT ;  /* 0x0000000607070212 */ /* 0x000fca00078e3cff */
[----:B------:R-:W3:Y:S04]  /*1b680*/  @P0 LDG.E.U16 R2, desc[UR12][R6.64] ;  /* 0x0000000c06020981 */ /* 0x000ee8000c1e1500 */
[----:B---3--:R0:W-:Y:S04]  /*1b690*/  STL [R1+0x90], R2 ;  /* 0x0000900201007387 */ /* 0x0081e80000100800 */
[----:B0-----:R-:W3:Y:S04]  /*1b6a0*/  LDL.LU R2, [R1+0x26c8] ;  /* 0x0026c80001027983 */ /* 0x001ee80000300800 */
[----:B------:R-:W4:Y:S04]  /*1b6b0*/  LDL R6, [R1+0x17e0] ;  /* 0x0017e00001067983 */ /* 0x000f280000100800 */
[----:B------:R-:W4:Y:S01]  /*1b6c0*/  LDL R7, [R1+0x17f0] ;  /* 0x0017f00001077983 */ /* 0x000f220000100800 */
[----:B------:R-:W-:-:S02]  /*1b6d0*/  PRMT R12, RZ, 0x7610, R12 ;  /* 0x00007610ff0c7816 */ /* 0x000fc4000000000c */
        /* <DEDUP_REMOVED lines=8> */
[----:B------:R-:W-:-:S02]  /*1b760*/  PRMT R27, RZ, 0x7610, R27 ;  /* 0x00007610ff1b7816 */ /* 0x000fc4000000001b */
[----:B------:R-:W-:Y:S02]  /*1b770*/  ISETP.GT.AND P1, PT, R4, 0x39, PT ;  /* 0x000000390400780c */ /* 0x000fe40003f24270 */
[----:B--2---:R-:W-:-:S04]  /*1b780*/  @P0 LOP3.LUT R7, R7, R6, RZ, 0x3c, !PT ;  /* 0x0000000607070212 */ /* 0x004fc800078e3cff */
[----:B------:R-:W-:-:S04]  /*1b790*/  @P0 LOP3.LUT R6, R7, R6, RZ, 0x3c, !PT ;  /* 0x0000000607060212 */ /* 0x000fc800078e3cff */
[----:B------:R-:W-:-:S05]  /*1b7a0*/  @P0 LOP3.LUT R7, R7, R6, RZ, 0x3c, !PT ;  /* 0x0000000607070212 */ /* 0x000fca00078e3cff */
[----:B------:R-:W2:Y:S04]  /*1b7b0*/  @P0 LDG.E.U16 R27, desc[UR12][R6.64] ;  /* 0x0000000c061b0981 */ /* 0x000ea8000c1e1500 */
[----:B--2---:R0:W-:Y:S04]  /*1b7c0*/  STL [R1+0x88], R27 ;  /* 0x0000881b01007387 */ /* 0x0041e80000100800 */
[----:B0-----:R-:W2:Y:S04]  /*1b7d0*/  LDL.LU R27, [R1+0x26c0] ;  /* 0x0026c000011b7983 */ /* 0x001ea80000300800 */
[----:B------:R-:W2:Y:S04]  /*1b7e0*/  LDL R6, [R1+0x17f4] ;  /* 0x0017f40001067983 */ /* 0x000ea80000100800 */
[----:B------:R-:W2:Y:S01]  /*1b7f0*/  LDL R7, [R1+0x17fc] ;  /* 0x0017fc0001077983 */ /* 0x000ea20000100800 */
[----:B------:R-:W-:-:S02]  /*1b800*/  PRMT R26, RZ, 0x7610, R26 ;  /* 0x00007610ff1a7816 */ /* 0x000fc4000000001a */
        /* <DEDUP_REMOVED lines=150> */
[----:B------:R-:W3:Y:S04]  /*1c170*/  LDL R6, [R1+0x1868] ;  /* 0x0018680001067983 */ /* 0x000ee80000100800 */
[----:B------:R-:W3:Y:S01]  /*1c180*/  LDL R7, [R1+0x1884] ;  /* 0x0018840001077983 */ /* 0x000ee20000100800 */
[----:B------:R-:W-:-:S03]  /*1c190*/  PRMT R21, RZ, 0x7610, R21 ;  /* 0x00007610ff157816 */ /* 0x000fc60000000015 */
[----:B--2---:R0:W-:Y:S04]  /*1c1a0*/  STL [R1+0x24], R13 ;  /* 0x0000240d01007387 */ /* 0x0041e80000100800 */
[----:B0-----:R-:W2:Y:S01]  /*1c1b0*/  LDL R13, [R1+0x18b0] ;  /* 0x0018b000010d7983 */ /* 0x001ea20000100800 */
[----:B---3--:R-:W-:-:S04]  /*1c1c0*/  @P1 LOP3.LUT R7, R7, R6, RZ, 0x3c, !PT ;  /* 0x0000000607071212 */ /* 0x008fc800078e3cff */
[----:B------:R-:W-:-:S04]  /*1c1d0*/  @P1 LOP3.LUT R6, R7, R6, RZ, 0x3c, !PT ;  /* 0x0000000607061212 */ /* 0x000fc800078e3cff */
[----:B------:R-:W-:-:S05]  /*1c1e0*/  @P1 LOP3.LUT R7, R7, R6, RZ, 0x3c, !PT ;  /* 0x0000000607071212 */ /* 0x000fca00078e3cff */
[----:B------:R-:W3:Y:S04]  /*1c1f0*/  @P1 LDG.E.U16 R21, desc[UR12][R6.64] ;  /* 0x0000000c06151981 */ /* 0x000ee8000c1e1500 */
[----:B---3--:R0:W-:Y:S04]  /*1c200*/  STL [R1+0x1c], R21 ;  /* 0x00001c1501007387 */ /* 0x0081e80000100800 */
[----:B0-----:R-:W3:Y:S04]  /*1c210*/  LDL.LU R21, [R1+0x267c] ;  /* 0x00267c0001157983 */ /* 0x001ee80000300800 */
        /* <DEDUP_REMOVED lines=10> */
[----:B--2---:R-:W-:Y:S01]  /*1c2c0*/  STL [R1+0x2628], R3 ;  /* 0x0026280301007387 */ /* 0x004fe20000100800 */
        /* <DEDUP_REMOVED lines=21> */
[----:B------:R-:W2:Y:S01]  /*1c420*/  @P1 LDG.E.U16 R2, desc[UR12][R6.64] ;  /* 0x0000000c06021981 */ /* 0x000ea2000c1e1500 */
[----:B----4-:R-:W-:-:S03]  /*1c430*/  PRMT R12, RZ, 0x7610, R12 ;  /* 0x00007610ff0c7816 */ /* 0x010fc6000000000c */
[----:B--2---:R0:W-:Y:S04]  /*1c440*/  STL [R1+0x4], R2 ;  /* 0x0000040201007387 */ /* 0x0041e80000100800 */
[----:B------:R-:W2:Y:S01]  /*1c450*/  LDL R7, [R1+0x18a0] ;  /* 0x0018a00001077983 */ /* 0x000ea20000100800 */
[----:B------:R-:W-:Y:S01]  /*1c460*/  @P1 IMAD.MOV.U32 R6, RZ, RZ, R13 ;  /* 0x000000ffff061224 */ /* 0x000fe200078e000d */
[----:B------:R-:W-:Y:S02]  /*1c470*/  PRMT R27, RZ, 0x7610, R27 ;  /* 0x00007610ff1b7816 */ /* 0x000fe4000000001b */
[----:B------:R-:W4:Y:S01]  /*1c480*/  LDL R13, [R1+0x18c0] ;  /* 0x0018c000010d7983 */ /* 0x000f220000100800 */
[----:B------:R-:W-:Y:S02]  /*1c490*/  ISETP.GT.AND P0, PT, R4, 0x3c, PT ;  /* 0x0000003c0400780c */ /* 0x000fe40003f04270 */
[----:B------:R-:W-:-:S02]  /*1c4a0*/  PRMT R26, RZ, 0x7610, R26 ;  /* 0x00007610ff1a7816 */ /* 0x000fc4000000001a */
[----:B------:R-:W-:Y:S02]  /*1c4b0*/  PRMT R24, RZ, 0x7610, R24 ;  /* 0x00007610ff187816 */ /* 0x000fe40000000018 */
[----:B------:R-:W-:Y:S02]  /*1c4c0*/  PRMT R23, RZ, 0x7610, R23 ;  /* 0x00007610ff177816 */ /* 0x000fe40000000017 */
[----:B------:R-:W-:Y:S02]  /*1c4d0*/  PRMT R22, RZ, 0x7610, R22 ;  /* 0x00007610ff167816 */ /* 0x000fe40000000016 */
[----:B------:R-:W-:Y:S02]  /*1c4e0*/  PRMT R20, RZ, 0x7610, R20 ;  /* 0x00007610ff147816 */ /* 0x000fe40000000014 */
[----:B------:R-:W-:Y:S02]  /*1c4f0*/  PRMT R18, RZ, 0x7610, R18 ;  /* 0x00007610ff127816 */ /* 0x000fe40000000012 */
        /* <DEDUP_REMOVED lines=15> */
[----:B---3--:R-:W-:Y:S01]  /*1c5f0*/  PRMT R17, RZ, 0x7610, R17 ;  /* 0x00007610ff117816 */ /* 0x008fe20000000011 */
[----:B0-----:R-:W0:Y:S02]  /*1c600*/  S2R R2, SR_TID.X ;  /* 0x0000000000027919 */ /* 0x001e240000002100 */
[----:B0-----:R-:W-:-:S05]  /*1c610*/  LOP3.LUT R2, R2, 0x3f, RZ, 0xc0, !PT ;  /* 0x0000003f02027812 */ /* 0x001fca00078ec0ff */
[----:B------:R-:W-:Y:S01]  /*1c620*/  IMAD.SHL.U32 R2, R2, 0x2, RZ ;  /* 0x0000000202027824 */ /* 0x000fe200078e00ff */
[----:B--2---:R0:W2:Y:S04]  /*1c630*/  @P1 LDG.E.U16 R12, desc[UR12][R6.64] ;  /* 0x0000000c060c1981 */ /* 0x0040a8000c1e1500 */
[----:B------:R-:W0:Y:S04]  /*1c640*/  LDL R6, [R1+0x18ac] ;  /* 0x0018ac0001067983 */ /* 0x000e280000100800 */
[----:B------:R-:W0:Y:S02]  /*1c650*/  LDL R7, [R1+0x18b8] ;  /* 0x0018b80001077983 */ /* 0x000e240000100800 */
[----:B0-----:R-:W-:-:S04]  /*1c660*/  @P1 LOP3.LUT R7, R7, R6, RZ, 0x3c, !PT ;  /* 0x0000000607071212 */ /* 0x001fc800078e3cff */
[----:B------:R-:W-:-:S04]  /*1c670*/  @P1 LOP3.LUT R6, R7, R6, RZ, 0x3c, !PT ;  /* 0x0000000607061212 */ /* 0x000fc800078e3cff */
[----:B------:R-:W-:Y:S01]  /*1c680*/  @P1 LOP3.LUT R7, R7, R6, RZ, 0x3c, !PT ;  /* 0x0000000607071212 */ /* 0x000fe200078e3cff */
[----:B--2---:R0:W-:Y:S04]  /*1c690*/  STL [R1], R12 ;  /* 0x0000000c01007387 */ /* 0x0041e80000100800 */
[----:B------:R1:W2:Y:S04]  /*1c6a0*/  @P1 LDG.E.U16 R27, desc[UR12][R6.64] ;  /* 0x0000000c061b1981 */ /* 0x0002a8000c1e1500 */
[----:B0-----:R-:W3:Y:S04]  /*1c6b0*/  LDL R12, [R1+0x18d0] ;  /* 0x0018d000010c7983 */ /* 0x001ee80000100800 */
[----:B------:R-:W1:Y:S04]  /*1c6c0*/  LDL R6, [R1+0x18b4] ;  /* 0x0018b40001067983 */ /* 0x000e680000100800 */
[----:B------:R-:W1:Y:S02]  /*1c6d0*/  LDL R7, [R1+0x18bc] ;  /* 0x0018bc0001077983 */ /* 0x000e640000100800 */
[----:B-1----:R-:W-:-:S04]  /*1c6e0*/  @P0 LOP3.LUT R7, R7, R6, RZ, 0x3c, !PT ;  /* 0x0000000607070212 */ /* 0x002fc800078e3cff */
[----:B------:R-:W-:-:S04]  /*1c6f0*/  @P0 LOP3.LUT R6, R7, R6, RZ, 0x3c, !PT ;  /* 0x0000000607060212 */ /* 0x000fc800078e3cff */
[----:B------:R-:W-:Y:S01]  /*1c700*/  @P0 LOP3.LUT R7, R7, R6, RZ, 0x3c, !PT ;  /* 0x0000000607070212 */ /* 0x000fe200078e3cff */
[----:B--2---:R0:W-:Y:S04]  /*1c710*/  STL [R1+0x2624], R27 ;  /* 0x0026241b01007387 */ /* 0x0041e80000100800 */
[----:B------:R1:W2:Y:S04]  /*1c720*/  @P0 LDG.E.U16 R26, desc[UR12][R6.64] ;  /* 0x0000000c061a0981 */ /* 0x0002a8000c1e1500 */
[----:B0-----:R-:W2:Y:S04]  /*1c730*/  LDL R27, [R1+0x18dc] ;  /* 0x0018dc00011b7983 */ /* 0x001ea80000100800 */
[----:B------:R-:W1:Y:S04]  /*1c740*/  LDL R6, [R1+0x18a8] ;  /* 0x0018a80001067983 */ /* 0x000e680000100800 */
[----:B------:R-:W1:Y:S02]  /*1c750*/  LDL R7, [R1+0x18c4] ;  /* 0x0018c40001077983 */ /* 0x000e640000100800 */
[----:B-1----:R-:W-:-:S04]  /*1c760*/  @P0 LOP3.LUT R7, R7, R6, RZ, 0x3c, !PT ;  /* 0x0000000607070212 */ /* 0x002fc800078e3cff */
[----:B------:R-:W-:-:S04]  /*1c770*/  @P0 LOP3.LUT R6, R7, R6, RZ, 0x3c, !PT ;  /* 0x0000000607060212 */ /* 0x000fc800078e3cff */
[----:B------:R-:W-:-:S05]  /*1c780*/  @P0 LOP3.LUT R7, R7, R6, RZ, 0x3c, !PT ;  /* 0x0000000607070212 */ /* 0x000fca00078e3cff */
[----:B------:R3:W4:Y:S04]  /*1c790*/  @P0 LDG.E.U16 R24, desc[UR12][R6.64] ;  /* 0x0000000c06180981 */ /* 0x000728000c1e1500 */
[----:B--2---:R0:W-:Y:S01]  /*1c7a0*/  STL [R1+0x25f8], R26 ;  /* 0x0025f81a01007387 */ /* 0x0041e20000100800 */
[----:B---3--:R-:W-:Y:S02]  /*1c7b0*/  @P0 IMAD.MOV.U32 R6, RZ, RZ, R12 ;  /* 0x000000ffff060224 */ /* 0x008fe400078e000c */
[----:B----4-:R-:W-:Y:S01]  /*1c7c0*/  @P0 IMAD.MOV.U32 R7, RZ, RZ, R13 ;  /* 0x000000ffff070224 */ /* 0x010fe200078e000d */
[----:B0-----:R-:W2:Y:S04]  /*1c7d0*/  LDL R26, [R1+0x18d4] ;  /* 0x0018d400011a7983 */ /* 0x001ea80000100800 */
[----:B------:R0:W3:Y:S04]  /*1c7e0*/  @P0 LDG.E.U16 R23, desc[UR12][R6.64] ;  /* 0x0000000c06170981 */ /* 0x0000e8000c1e1500 */
[----:B------:R-:W-:Y:S04]  /*1c7f0*/  STL [R1+0x25fc], R24 ;  /* 0x0025fc1801007387 */ /* 0x000fe80000100800 */
[----:B------:R-:W0:Y:S04]  /*1c800*/  LDL R6, [R1+0x18cc] ;  /* 0x0018cc0001067983 */ /* 0x000e280000100800 */
[----:B------:R-:W0:Y:S04]  /*1c810*/  LDL R7, [R1+0x18d8] ;  /* 0x0018d80001077983 */ /* 0x000e280000100800 */
[----:B------:R-:W4:Y:S04]  /*1c820*/  LDL R13, [R1+0x18e0] ;  /* 0x0018e000010d7983 */ /* 0x000f280000100800 */
[----:B------:R-:W2:Y:S01]  /*1c830*/  LDL R12, [R1+0x18f0] ;  /* 0x0018f000010c7983 */ /* 0x000ea20000100800 */
[----:B0-----:R-:W-:-:S04]  /*1c840*/  @P0 LOP3.LUT R7, R7, R6, RZ, 0x3c, !PT ;  /* 0x0000000607070212 */ /* 0x001fc800078e3cff */
[----:B------:R-:W-:-:S04]  /*1c850*/  @P0 LOP3.LUT R6, R7, R6, RZ, 0x3c, !PT ;  /* 0x0000000607060212 */ /* 0x000fc800078e3cff */
[----:B------:R-:W-:-:S05]  /*1c860*/  @P0 LOP3.LUT R7, R7, R6, RZ, 0x3c, !PT ;  /* 0x0000000607070212 */ /* 0x000fca00078e3cff */
[----:B------:R0:W4:Y:S04]  /*1c870*/  @P0 LDG.E.U16 R22, desc[UR12][R6.64] ;  /* 0x0000000c06160981 */ /* 0x000128000c1e1500 */
[----:B---3--:R1:W-:Y:S04]  /*1c880*/  STL [R1+0x2600], R23 ;  /* 0x0026001701007387 */ /* 0x0083e80000100800 */
[----:B-1----:R-:W3:Y:S01]  /*1c890*/  LDL R23, [R1+0x18e4] ;  /* 0x0018e40001177983 */ /* 0x002ee20000100800 */
[----:B0-----:R-:W-:Y:S02]  /*1c8a0*/  @P0 IMAD.MOV.U32 R6, RZ, RZ, R27 ;  /* 0x000000ffff060224 */ /* 0x001fe400078e001b */
[----:B--2---:R-:W-:-:S05]  /*1c8b0*/  @P0 IMAD.MOV.U32 R7, RZ, RZ, R26 ;  /* 0x000000ffff070224 */ /* 0x004fca00078e001a */
[----:B------:R3:W2:Y:S04]  /*1c8c0*/  @P0 LDG.E.U16 R20, desc[UR12][R6.64] ;  /* 0x0000000c06140981 */ /* 0x0006a8000c1e1500 */
[----:B----4-:R0:W-:Y:S04]  /*1c8d0*/  STL [R1+0x2604], R22 ;  /* 0x0026041601007387 */ /* 0x0101e80000100800 */
[----:B------:R-:W4:Y:S04]  /*1c8e0*/  LDL R27, [R1+0x18ec] ;  /* 0x0018ec00011b7983 */ /* 0x000f280000100800 */
[----:B------:R-:W4:Y:S04]  /*1c8f0*/  LDL R26, [R1+0x18f8] ;  /* 0x0018f800011a7983 */ /* 0x000f280000100800 */
[----:B0-----:R-:W4:Y:S01]  /*1c900*/  LDL R22, [R1+0x18c8] ;  /* 0x0018c80001167983 */ /* 0x001f220000100800 */
[----:B---3--:R-:W-:-:S03]  /*1c910*/  @P0 IMAD.MOV.U32 R6, RZ, RZ, R23 ;  /* 0x000000ffff060224 */ /* 0x008fc600078e0017 */
[----:B--2---:R0:W-:Y:S04]  /*1c920*/  STL [R1+0x2608], R20 ;  /* 0x0026081401007387 */ /* 0x0041e80000100800 */
[----:B------:R-:W2:Y:S01]  /*1c930*/  LDL R23, [R1+0x18f4] ;  /* 0x0018f40001177983 */ /* 0x000ea20000100800 */
[----:B----4-:R-:W-:-:S03]  /*1c940*/  @P0 IMAD.MOV.U32 R7, RZ, RZ, R22 ;  /* 0x000000ffff070224 */ /* 0x010fc600078e0016 */
[----:B------:R-:W3:Y:S04]  /*1c950*/  LDL R22, [R1+0x18fc] ;  /* 0x0018fc0001167983 */ /* 0x000ee80000100800 */
[----:B------:R1:W4:Y:S02]  /*1c960*/  @P0 LDG.E.U16 R18, desc[UR12][R6.64] ;  /* 0x0000000c06120981 */ /* 0x000324000c1e1500 */
[----:B-1----:R-:W-:Y:S02]  /*1c970*/  @P0 IMAD.MOV.U32 R6, RZ, RZ, R12 ;  /* 0x000000ffff060224 */ /* 0x002fe400078e000c */
[----:B------:R-:W-:-:S05]  /*1c980*/  @P0 IMAD.MOV.U32 R7, RZ, RZ, R13 ;  /* 0x000000ffff070224 */ /* 0x000fca00078e000d */
[----:B------:R1:W3:Y:S02]  /*1c990*/  @P0 LDG.E.U16 R16, desc[UR12][R6.64] ;  /* 0x0000000c06100981 */ /* 0x0002e4000c1e1500 */
[----:B-1----:R-:W-:Y:S02]  /*1c9a0*/  @P0 IMAD.MOV.U32 R6, RZ, RZ, R26 ;  /* 0x000000ffff060224 */ /* 0x002fe400078e001a */
[----:B------:R-:W-:-:S05]  /*1c9b0*/  @P0 IMAD.MOV.U32 R7, RZ, RZ, R27 ;  /* 0x000000ffff070224 */ /* 0x000fca00078e001b */
[----:B------:R2:W3:Y:S01]  /*1c9c0*/  @P0 LDG.E.U16 R15, desc[UR12][R6.64] ;  /* 0x0000000c060f0981 */ /* 0x0004e2000c1e1500 */
[----:B------:R-:W-:-:S13]  /*1c9d0*/  ISETP.GT.AND P1, PT, R4, 0x3d, PT ;  /* 0x0000003d0400780c */ /* 0x000fda0003f24270 */
[----:B--2---:R-:W-:Y:S01]  /*1c9e0*/  @P1 IMAD.MOV.U32 R7, RZ, RZ, R23 ;  /* 0x000000ffff071224 */ /* 0x004fe200078e0017 */
[----:B----4-:R-:W-:Y:S04]  /*1c9f0*/  STL [R1+0x260c], R18 ;  /* 0x00260c1201007387 */ /* 0x010fe80000100800 */
[----:B------:R-:W2:Y:S04]  /*1ca00*/  LDL R13, [R1+0x18e8] ;  /* 0x0018e800010d7983 */ /* 0x000ea80000100800 */
[----:B------:R-:W4:Y:S01]  /*1ca10*/  LDL R12, [R1+0x1904] ;  /* 0x00190400010c7983 */ /* 0x000f220000100800 */
[----:B---3--:R-:W-:-:S05]  /*1ca20*/  @P1 IMAD.MOV.U32 R6, RZ, RZ, R22 ;  /* 0x000000ffff061224 */ /* 0x008fca00078e0016 */
[----:B------:R2:W3:Y:S04]  /*1ca30*/  @P1 LDG.E.U16 R14, desc[UR12][R6.64] ;  /* 0x0000000c060e1981 */ /* 0x0004e8000c1e1500 */
[----:B------:R-:W-:Y:S04]  /*1ca40*/  STL [R1+0x2610], R16 ;  /* 0x0026101001007387 */ /* 0x000fe80000100800 */
[----:B0-----:R-:W3:Y:S04]  /*1ca50*/  LDL R20, [R1+0x1910] ;  /* 0x0019100001147983 */ /* 0x001ee80000100800 */
[----:B------:R0:W-:Y:S04]  /*1ca60*/  STL [R1+0x2614], R15 ;  /* 0x0026140f01007387 */ /* 0x0001e80000100800 */
[----:B------:R-:W3:Y:S04]  /*1ca70*/  LDL R27, [R1+0x190c] ;  /* 0x00190c00011b7983 */ /* 0x000ee80000100800 */
[----:B------:R-:W3:Y:S04]  /*1ca80*/  LDL R26, [R1+0x1918] ;  /* 0x00191800011a7983 */ /* 0x000ee80000100800 */
[----:B------:R-:W3:Y:S04]  /*1ca90*/  LDL R23, [R1+0x1914] ;  /* 0x0019140001177983 */ /* 0x000ee80000100800 */
[----:B------:R-:W3:Y:S04]  /*1caa0*/  LDL R22, [R1+0x191c] ;  /* 0x00191c0001167983 */ /* 0x000ee80000100800 */
[----:B0-----:R-:W3:Y:S01]  /*1cab0*/  LDL R15, [R1+0x1900] ;  /* 0x00190000010f7983 */ /* 0x001ee20000100800 */
[----:B--2---:R-:W-:-:S02]  /*1cac0*/  @P1 IMAD.MOV.U32 R7, RZ, RZ, R13 ;  /* 0x000000ffff071224 */ /* 0x004fc400078e000d */
[----:B----4-:R-:W-:-:S05]  /*1cad0*/  @P1 IMAD.MOV.U32 R6, RZ, RZ, R12 ;  /* 0x000000ffff061224 */ /* 0x010fca00078e000c */
[----:B------:R0:W2:Y:S04]  /*1cae0*/  @P1 LDG.E.U16 R11, desc[UR12][R6.64] ;  /* 0x0000000c060b1981 */ /* 0x0000a8000c1e1500 */
[----:B---3--:R1:W-:Y:S04]  /*1caf0*/  STL [R1+0x25ac], R14 ;  /* 0x0025ac0e01007387 */ /* 0x0083e80000100800 */
[----:B------:R-:W3:Y:S04]  /*1cb00*/  LDL R13, [R1+0x1908] ;  /* 0x00190800010d7983 */ /* 0x000ee80000100800 */
[----:B------:R-:W3:Y:S01]  /*1cb10*/  LDL R12, [R1+0x1924] ;  /* 0x00192400010c7983 */ /* 0x000ee20000100800 */
[----:B0-----:R-:W-:-:S02]  /*1cb20*/  @P1 IMAD.MOV.U32 R6, RZ, RZ, R20 ;  /* 0x000000ffff061224 */ /* 0x001fc400078e0014 */
[----:B------:R-:W-:-:S05]  /*1cb30*/  @P1 IMAD.MOV.U32 R7, RZ, RZ, R15 ;  /* 0x000000ffff071224 */ /* 0x000fca00078e000f */
[----:B------:R0:W4:Y:S02]  /*1cb40*/  @P1 LDG.E.U16 R10, desc[UR12][R6.64] ;  /* 0x0000000c060a1981 */ /* 0x000124000c1e1500 */
[----:B0-----:R-:W-:Y:S02]  /*1cb50*/  @P1 IMAD.MOV.U32 R6, RZ, RZ, R26 ;  /* 0x000000ffff061224 */ /* 0x001fe400078e001a */
[----:B------:R-:W-:-:S05]  /*1cb60*/  @P1 IMAD.MOV.U32 R7, RZ, RZ, R27 ;  /* 0x000000ffff071224 */ /* 0x000fca00078e001b */
[----:B------:R0:W4:Y:S02]  /*1cb70*/  @P1 LDG.E.U16 R9, desc[UR12][R6.64] ;  /* 0x0000000c06091981 */ /* 0x000124000c1e1500 */
[----:B0-----:R-:W-:Y:S02]  /*1cb80*/  @P1 IMAD.MOV.U32 R6, RZ, RZ, R22 ;  /* 0x000000ffff061224 */ /* 0x001fe400078e0016 */
[----:B------:R-:W-:-:S05]  /*1cb90*/  @P1 IMAD.MOV.U32 R7, RZ, RZ, R23 ;  /* 0x000000ffff071224 */ /* 0x000fca00078e0017 */
[----:B------:R0:W4:Y:S02]  /*1cba0*/  @P1 LDG.E.U16 R8, desc[UR12][R6.64] ;  /* 0x0000000c06081981 */ /* 0x000124000c1e1500 */
[----:B0-----:R-:W-:Y:S02]  /*1cbb0*/  PRMT R7, RZ, 0x7610, R7 ;  /* 0x00007610ff077816 */ /* 0x001fe40000000007 */
[----:B--2---:R0:W-:Y:S04]  /*1cbc0*/  STL [R1+0x25b0], R11 ;  /* 0x0025b00b01007387 */ /* 0x0041e80000100800 */
[----:B------:R-:W2:Y:S04]  /*1cbd0*/  LDL R20, [R1+0x1920] ;  /* 0x0019200001147983 */ /* 0x000ea80000100800 */
[----:B------:R-:W2:Y:S04]  /*1cbe0*/  LDL R15, [R1+0x1930] ;  /* 0x00193000010f7983 */ /* 0x000ea80000100800 */
[----:B---3--:R2:W3:Y:S01]  /*1cbf0*/  @P1 LDG.E.U16 R7, desc[UR12][R12.64] ;  /* 0x0000000c0c071981 */ /* 0x0084e2000c1e1500 */
[----:B------:R-:W-:-:S03]  /*1cc00*/  PRMT R6, RZ, 0x7610, R6 ;  /* 0x00007610ff067816 */ /* 0x000fc60000000006 */
[----:B----4-:R-:W-:Y:S04]  /*1cc10*/  STL [R1+0x25b4], R10 ;  /* 0x0025b40a01007387 */ /* 0x010fe80000100800 */
[----:B------:R4:W-:Y:S04]  /*1cc20*/  STL [R1+0x25b8], R9 ;  /* 0x0025b80901007387 */ /* 0x0009e80000100800 */
[----:B-1----:R-:W4:Y:S04]  /*1cc30*/  LDL R14, [R1+0x192c] ;  /* 0x00192c00010e7983 */ /* 0x002f280000100800 */
[----:B0-----:R-:W4:Y:S04]  /*1cc40*/  LDL R11, [R1+0x1938] ;  /* 0x00193800010b7983 */ /* 0x001f280000100800 */
[----:B------:R0:W-:Y:S01]  /*1cc50*/  STL [R1+0x25bc], R8 ;  /* 0x0025bc0801007387 */ /* 0x0001e20000100800 */
[----:B--2---:R-:W-:-:S02]  /*1cc60*/  @P1 IMAD.MOV.U32 R13, RZ, RZ, R20 ;  /* 0x000000ffff0d1224 */ /* 0x004fc400078e0014 */
[----:B------:R-:W-:Y:S01]  /*1cc70*/  @P1 IMAD.MOV.U32 R12, RZ, RZ, R15 ;  /* 0x000000ffff0c1224 */ /* 0x000fe200078e000f */
[----:B---3--:R-:W-:Y:S04]  /*1cc80*/  STL [R1+0x25c0], R7 ;  /* 0x0025c00701007387 */ /* 0x008fe80000100800 */
[----:B------:R-:W2:Y:S04]  /*1cc90*/  LDL R27, [R1+0x1934] ;  /* 0x00193400011b7983 */ /* 0x000ea80000100800 */
[----:B------:R-:W3:Y:S04]  /*1cca0*/  LDL R26, [R1+0x193c] ;  /* 0x00193c00011a7983 */ /* 0x000ee80000100800 */
[----:B----4-:R-:W4:Y:S04]  /*1ccb0*/  LDL R9, [R1+0x1928] ;  /* 0x0019280001097983 */ /* 0x010f280000100800 */
[----:B------:R1:W4:Y:S04]  /*1ccc0*/  @P1 LDG.E.U16 R6, desc[UR12][R12.64] ;  /* 0x0000000c0c061981 */ /* 0x000328000c1e1500 */
[----:B0-----:R-:W4:Y:S04]  /*1ccd0*/  LDL R8, [R1+0x1944] ;  /* 0x0019440001087983 */ /* 0x001f280000100800 */
[----:B------:R-:W4:Y:S04]  /*1cce0*/  LDL R23, [R1+0x1940] ;  /* 0x0019400001177983 */ /* 0x000f280000100800 */
[----:B------:R-:W4:Y:S01]  /*1ccf0*/  LDL R22, [R1+0x1950] ;  /* 0x0019500001167983 */ /* 0x000f220000100800 */
[----:B------:R-:W-:-:S02]  /*1cd00*/  ISETP.GT.AND P0, PT, R4, 0x3e, PT ;  /* 0x0000003e0400780c */ /* 0x000fc40003f04270 */
[----:B------:R-:W-:Y:S01]  /*1cd10*/  PRMT R24, RZ, 0x7610, R24 ;  /* 0x00007610ff187816 */ /* 0x000fe20000000018 */
[----:B-1----:R-:W-:Y:S02]  /*1cd20*/  @P1 IMAD.MOV.U32 R13, RZ, RZ, R14 ;  /* 0x000000ffff0d1224 */ /* 0x002fe400078e000e */
[----:B------:R-:W-:-:S05]  /*1cd30*/  @P1 IMAD.MOV.U32 R12, RZ, RZ, R11 ;  /* 0x000000ffff0c1224 */ /* 0x000fca00078e000b */
[----:B------:R2:W4:Y:S03]  /*1cd40*/  @P1 LDG.E.U16 R5, desc[UR12][R12.64] ;  /* 0x0000000c0c051981 */ /* 0x000526000c1e1500 */
[----:B--2---:R-:W-:Y:S02]  /*1cd50*/  @P0 IMAD.MOV.U32 R13, RZ, RZ, R27 ;  /* 0x000000ffff0d0224 */ /* 0x004fe400078e001b */
[----:B---3--:R-:W-:Y:S01]  /*1cd60*/  @P0 IMAD.MOV.U32 R12, RZ, RZ, R26 ;  /* 0x000000ffff0c0224 */ /* 0x008fe200078e001a */
[----:B----4-:R0:W-:Y:S04]  /*1cd70*/  STL [R1+0x25c4], R6 ;  /* 0x0025c40601007387 */ /* 0x0101e80000100800 */
[----:B------:R-:W2:Y:S04]  /*1cd80*/  LDL R20, [R1+0x194c] ;  /* 0x00194c0001147983 */ /* 0x000ea80000100800 */
[----:B------:R-:W3:Y:S04]  /*1cd90*/  LDL R15, [R1+0x1958] ;  /* 0x00195800010f7983 */ /* 0x000ee80000100800 */
[----:B------:R1:W4:Y:S04]  /*1cda0*/  @P0 LDG.E.U16 R24, desc[UR12][R12.64] ;  /* 0x0000000c0c180981 */ /* 0x000328000c1e1500 */
[----:B------:R-:W4:Y:S04]  /*1cdb0*/  LDL R14, [R1+0x1954] ;  /* 0x00195400010e7983 */ /* 0x000f280000100800 */
[----:B------:R-:W4:Y:S01]  /*1cdc0*/  LDL R11, [R1+0x195c] ;  /* 0x00195c00010b7983 */ /* 0x000f220000100800 */
[----:B0-----:R-:W-:Y:S01]  /*1cdd0*/  PRMT R6, RZ, 0x7610, R6 ;  /* 0x00007610ff067816 */ /* 0x001fe20000000006 */
[----:B-1----:R-:W-:-:S02]  /*1cde0*/  @P0 IMAD.MOV.U32 R12, RZ, RZ, R8 ;  /* 0x000000ffff0c0224 */ /* 0x002fc400078e0008 */
[----:B------:R-:W-:-:S05]  /*1cdf0*/  @P0 IMAD.MOV.U32 R13, RZ, RZ, R9 ;  /* 0x000000ffff0d0224 */ /* 0x000fca00078e0009 */
[----:B------:R0:W4:Y:S02]  /*1ce00*/  @P0 LDG.E.U16 R6, desc[UR12][R12.64] ;  /* 0x0000000c0c060981 */ /* 0x000124000c1e1500 */
[----:B0-----:R-:W-:Y:S02]  /*1ce10*/  @P0 IMAD.MOV.U32 R12, RZ, RZ, R22 ;  /* 0x000000ffff0c0224 */ /* 0x001fe400078e0016 */
[----:B------:R-:W-:-:S05]  /*1ce20*/  @P0 IMAD.MOV.U32 R13, RZ, RZ, R23 ;  /* 0x000000ffff0d0224 */ /* 0x000fca00078e0017 */
[----:B------:R2:W4:Y:S04]  /*1ce30*/  @P0 LDG.E.U16 R3, desc[UR12][R12.64] ;  /* 0x0000000c0c030981 */ /* 0x000528000c1e1500 */
[----:B------:R0:W-:Y:S04]  /*1ce40*/  STL [R1+0x25c8], R5 ;  /* 0x0025c80501007387 */ /* 0x0001e80000100800 */
[----:B------:R-:W4:Y:S04]  /*1ce50*/  LDL R9, [R1+0x1948] ;  /* 0x0019480001097983 */ /* 0x000f280000100800 */
[----:B------:R-:W4:Y:S01]  /*1ce60*/  LDL R8, [R1+0x1964] ;  /* 0x0019640001087983 */ /* 0x000f220000100800 */
[----:B0-----:R-:W-:Y:S01]  /*1ce70*/  PRMT R5, RZ, 0x7610, R5 ;  /* 0x00007610ff057816 */ /* 0x001fe20000000005 */
[----:B--2---:R-:W-:-:S02]  /*1ce80*/  @P0 IMAD.MOV.U32 R13, RZ, RZ, R20 ;  /* 0x000000ffff0d0224 */ /* 0x004fc400078e0014 */
[----:B---3--:R-:W-:-:S05]  /*1ce90*/  @P0 IMAD.MOV.U32 R12, RZ, RZ, R15 ;  /* 0x000000ffff0c0224 */ /* 0x008fca00078e000f */
[----:B------:R4:W2:Y:S02]  /*1cea0*/  @P0 LDG.E.U16 R5, desc[UR12][R12.64] ;  /* 0x0000000c0c050981 */ /* 0x0008a4000c1e1500 */
[----:B----4-:R-:W-:Y:S02]  /*1ceb0*/  @P0 IMAD.MOV.U32 R12, RZ, RZ, R11 ;  /* 0x000000ffff0c0224 */ /* 0x010fe400078e000b */
[----:B------:R-:W-:Y:S01]  /*1cec0*/  @P0 IMAD.MOV.U32 R13, RZ, RZ, R14 ;  /* 0x000000ffff0d0224 */ /* 0x000fe200078e000e */
[----:B------:R0:W-:Y:S04]  /*1ced0*/  STL [R1+0x58], R6 ;  /* 0x0000580601007387 */ /* 0x0001e80000100800 */
[----:B------:R1:W3:Y:S04]  /*1cee0*/  @P0 LDG.E.U16 R0, desc[UR12][R12.64] ;  /* 0x0000000c0c000981 */ /* 0x0002e8000c1e1500 */
[----:B0-----:R-:W4:Y:S04]  /*1cef0*/  LDL R6, [R1+0x1960] ;  /* 0x0019600001067983 */ /* 0x001f280000100800 */
[----:B------:R0:W-:Y:S04]  /*1cf00*/  STL [R1+0x50], R3 ;  /* 0x0000500301007387 */ /* 0x0001e80000100800 */
[----:B------:R-:W4:Y:S04]  /*1cf10*/  LDL R15, [R1+0x196c] ;  /* 0x00196c00010f7983 */ /* 0x000f280000100800 */
[----:B------:R-:W4:Y:S04]  /*1cf20*/  LDL R14, [R1+0x1978] ;  /* 0x00197800010e7983 */ /* 0x000f280000100800 */
[----:B------:R-:W4:Y:S04]  /*1cf30*/  LDL R11, [R1+0x1974] ;  /* 0x00197400010b7983 */ /* 0x000f280000100800 */
[----:B0-----:R-:W4:Y:S01]  /*1cf40*/  LDL R3, [R1+0x1970] ;  /* 0x0019700001037983 */ /* 0x001f220000100800 */
[----:B------:R-:W-:-:S02]  /*1cf50*/  PRMT R18, RZ, 0x7610, R18 ;  /* 0x00007610ff127816 */ /* 0x000fc40000000012 */
[----:B------:R-:W-:Y:S01]  /*1cf60*/  PRMT R16, RZ, 0x7610, R16 ;  /* 0x00007610ff107816 */ /* 0x000fe20000000010 */
[----:B-1----:R-:W-:Y:S02]  /*1cf70*/  @P0 IMAD.MOV.U32 R13, RZ, RZ, R9 ;  /* 0x000000ffff0d0224 */ /* 0x002fe400078e0009 */
[----:B------:R-:W-:-:S05]  /*1cf80*/  @P0 IMAD.MOV.U32 R12, RZ, RZ, R8 ;  /* 0x000000ffff0c0224 */ /* 0x000fca00078e0008 */
[----:B------:R4:W4:Y:S04]  /*1cf90*/  @P0 LDG.E.U16 R18, desc[UR12][R12.64] ;  /* 0x0000000c0c120981 */ /* 0x000928000c1e1500 */
[----:B--2---:R0:W-:Y:S04]  /*1cfa0*/  STL [R1+0x48], R5 ;  /* 0x0000480501007387 */ /* 0x0041e80000100800 */
[----:B0-----:R-:W2:Y:S04]  /*1cfb0*/  LDL R5, [R1+0x197c] ;  /* 0x00197c0001057983 */ /* 0x001ea80000100800 */
[----:B---3--:R0:W-:Y:S04]  /*1cfc0*/  STL [R1+0x2598], R0 ;  /* 0x0025980001007387 */ /* 0x0081e80000100800 */
[----:B------:R-:W3:Y:S04]  /*1cfd0*/  LDL R9, [R1+0x1968] ;  /* 0x0019680001097983 */ /* 0x000ee80000100800 */
[----:B------:R-:W3:Y:S01]  /*1cfe0*/  LDL R8, [R1+0x1984] ;  /* 0x0019840001087983 */ /* 0x000ee20000100800 */
[----:B----4-:R-:W-:-:S03]  /*1cff0*/  @P0 IMAD.MOV.U32 R13, RZ, RZ, R6 ;  /* 0x000000ffff0d0224 */ /* 0x010fc600078e0006 */
[----:B------:R-:W-:Y:S04]  /*1d000*/  STL [R1+0x60], R24 ;  /* 0x0000601801007387 */ /* 0x000fe80000100800 */
[----:B------:R-:W4:Y:S01]  /*1d010*/  LDL R6, [R1+0x1980] ;  /* 0x0019800001067983 */ /* 0x000f220000100800 */
[----:B0-----:R-:W-:Y:S01]  /*1d020*/  PRMT R0, RZ, 0x7610, R0 ;  /* 0x00007610ff007816 */ /* 0x001fe20000000000 */
[----:B------:R-:W-:Y:S02]  /*1d030*/  @P0 IMAD.MOV.U32 R12, RZ, RZ, R3 ;  /* 0x000000ffff0c0224 */ /* 0x000fe400078e0003 */
[----:B------:R-:W4:Y:S04]  /*1d040*/  LDL R3, [R1+0x1994] ;  /* 0x0019940001037983 */ /* 0x000f280000100800 */
[----:B------:R0:W4:Y:S02]  /*1d050*/  @P0 LDG.E.U16 R16, desc[UR12][R12.64] ;  /* 0x0000000c0c100981 */ /* 0x000124000c1e1500 */
[----:B0-----:R-:W-:-:S02]  /*1d060*/  @P0 IMAD.MOV.U32 R12, RZ, RZ, R14 ;  /* 0x000000ffff0c0224 */ /* 0x001fc400078e000e */
[----:B------:R-:W-:-:S05]  /*1d070*/  @P0 IMAD.MOV.U32 R13, RZ, RZ, R15 ;  /* 0x000000ffff0d0224 */ /* 0x000fca00078e000f */
[----:B------:R0:W4:Y:S01]  /*1d080*/  @P0 LDG.E.U16 R0, desc[UR12][R12.64] ;  /* 0x0000000c0c000981 */ /* 0x000122000c1e1500 */
[----:B------:R-:W-:Y:S02]  /*1d090*/  ISETP.GT.AND P1, PT, R4, 0x3f, PT ;  /* 0x0000003f0400780c */ /* 0x000fe40003f24270 */
[----:B------:R-:W-:Y:S02]  /*1d0a0*/  PRMT R10, RZ, 0x7610, R10 ;  /* 0x00007610ff0a7816 */ /* 0x000fe4000000000a */
[----:B------:R-:W-:-:S09]  /*1d0b0*/  PRMT R7, RZ, 0x7610, R7 ;  /* 0x00007610ff077816 */ /* 0x000fd20000000007 */
[----:B0-----:R-:W-:Y:S02]  /*1d0c0*/  @P1 IMAD.MOV.U32 R13, RZ, RZ, R11 ;  /* 0x000000ffff0d1224 */ /* 0x001fe400078e000b */
[----:B--2---:R-:W-:Y:S02]  /*1d0d0*/  @P1 IMAD.MOV.U32 R12, RZ, RZ, R5 ;  /* 0x000000ffff0c1224 */ /* 0x004fe400078e0005 */
[----:B------:R-:W2:Y:S04]  /*1d0e0*/  LDL R5, [R1+0x1990] ;  /* 0x0019900001057983 */ /* 0x000ea80000100800 */
[----:B------:R3:W2:Y:S02]  /*1d0f0*/  @P1 LDG.E.U16 R10, desc[UR12][R12.64] ;  /* 0x0000000c0c0a1981 */ /* 0x0006a4000c1e1500 */
[----:B---3--:R-:W-:-:S02]  /*1d100*/  @P1 IMAD.MOV.U32 R12, RZ, RZ, R8 ;  /* 0x000000ffff0c1224 */ /* 0x008fc400078e0008 */
[----:B------:R-:W-:-:S05]  /*1d110*/  @P1 IMAD.MOV.U32 R13, RZ, RZ, R9 ;  /* 0x000000ffff0d1224 */ /* 0x000fca00078e0009 */
[----:B------:R4:W3:Y:S02]  /*1d120*/  @P1 LDG.E.U16 R7, desc[UR12][R12.64] ;  /* 0x0000000c0c071981 */ /* 0x0008e4000c1e1500 */
[----:B----4-:R-:W-:Y:S02]  /*1d130*/  @P1 IMAD.MOV.U32 R13, RZ, RZ, R6 ;  /* 0x000000ffff0d1224 */ /* 0x010fe400078e0006 */
[----:B------:R-:W-:-:S05]  /*1d140*/  @P1 IMAD.MOV.U32 R12, RZ, RZ, R3 ;  /* 0x000000ffff0c1224 */ /* 0x000fca00078e0003 */
[----:B------:R-:W4:Y:S04]  /*1d150*/  @P1 LDG.E.U16 R28, desc[UR12][R12.64] ;  /* 0x0000000c0c1c1981 */ /* 0x000f28000c1e1500 */
[----:B------:R0:W-:Y:S04]  /*1d160*/  STL [R1+0x28], R0 ;  /* 0x0000280001007387 */ /* 0x0001e80000100800 */
[----:B0-----:R-:W4:Y:S04]  /*1d170*/  LDL R0, [R1+0x1998] ;  /* 0x0019980001007983 */ /* 0x001f280000100800 */
[----:B--2---:R0:W-:Y:S04]  /*1d180*/  STL [R1+0x20], R10 ;  /* 0x0000200a01007387 */ /* 0x0041e80000100800 */
[----:B------:R-:W2:Y:S04]  /*1d190*/  LDL R9, [R1+0x199c] ;  /* 0x00199c0001097983 */ /* 0x000ea80000100800 */
[----:B------:R-:W2:Y:S04]  /*1d1a0*/  LDL R8, [R1+0x1988] ;  /* 0x0019880001087983 */ /* 0x000ea80000100800 */
[----:B0-----:R-:W2:Y:S04]  /*1d1b0*/  LDL R10, [R1+0x198c] ;  /* 0x00198c00010a7983 */ /* 0x001ea80000100800 */
[----:B---3--:R0:W-:Y:S04]  /*1d1c0*/  STL [R1+0x18], R7 ;  /* 0x0000180701007387 */ /* 0x0081e80000100800 */
[----:B------:R-:W3:Y:S04]  /*1d1d0*/  LDL R6, [R1+0x19a0] ;  /* 0x0019a00001067983 */ /* 0x000ee80000100800 */
[----:B------:R-:W3:Y:S04]  /*1d1e0*/  LDL R3, [R1+0x19a4] ;  /* 0x0019a40001037983 */ /* 0x000ee80000100800 */
[----:B0-----:R-:W3:Y:S04]  /*1d1f0*/  LDL R7, [R1+0x19a8] ;  /* 0x0019a80001077983 */ /* 0x001ee80000100800 */
[----:B------:R-:W3:Y:S04]  /*1d200*/  LDL.LU R24, [R1+0x9e4] ;  /* 0x0009e40001187983 */ /* 0x000ee80000300800 */
[----:B------:R-:W3:Y:S04]  /*1d210*/  LDL.LU R26, [R1+0x9e0] ;  /* 0x0009e000011a7983 */ /* 0x000ee80000300800 */
[----:B------:R-:W3:Y:S04]  /*1d220*/  LDL.LU R27, [R1+0x9dc] ;  /* 0x0009dc00011b7983 */ /* 0x000ee80000300800 */
[----:B------:R-:W-:Y:S04]  /*1d230*/  STL [R1+0x38], R18 ;  /* 0x0000381201007387 */ /* 0x000fe80000100800 */
[----:B----4-:R-:W-:Y:S01]  /*1d240*/  STL [R1+0x251c], R28 ;  /* 0x00251c1c01007387 */ /* 0x010fe20000100800 */
[----:B------:R-:W-:-:S03]  /*1d250*/  @P1 IMAD.MOV.U32 R13, RZ, RZ, R5 ;  /* 0x000000ffff0d1224 */ /* 0x000fc600078e0005 */
[----:B------:R-:W4:Y:S04]  /*1d260*/  LDL R5, [R1+0x9ec] ;  /* 0x0009ec0001057983 */ /* 0x000f280000100800 */
[----:B------:R-:W-:Y:S01]  /*1d270*/  STL [R1+0x30], R16 ;  /* 0x0000301001007387 */ /* 0x000fe20000100800 */
[----:B------:R-:W-:-:S03]  /*1d280*/  @P1 IMAD.MOV.U32 R12, RZ, RZ, R0 ;  /* 0x000000ffff0c1224 */ /* 0x000fc600078e0000 */
[----:B------:R-:W4:Y:S04]  /*1d290*/  LDL R0, [R1+0x9f0] ;  /* 0x0009f00001007983 */ /* 0x000f280000100800 */
[----:B------:R2:W4:Y:S02]  /*1d2a0*/  @P1 LDG.E.U16 R29, desc[UR12][R12.64] ;  /* 0x0000000c0c1d1981 */ /* 0x000524000c1e1500 */
[----:B--2---:R-:W-:Y:S02]  /*1d2b0*/  @P1 IMAD.MOV.U32 R12, RZ, RZ, R9 ;  /* 0x000000ffff0c1224 */ /* 0x004fe400078e0009 */
[----:B------:R-:W-:-:S05]  /*1d2c0*/  @P1 IMAD.MOV.U32 R13, RZ, RZ, R10 ;  /* 0x000000ffff0d1224 */ /* 0x000fca00078e000a */
[----:B------:R0:W2:Y:S02]  /*1d2d0*/  @P1 LDG.E.U16 R25, desc[UR12][R12.64] ;  /* 0x0000000c0c191981 */ /* 0x0000a4000c1e1500 */
[----:B0-----:R-:W-:Y:S02]  /*1d2e0*/  @P1 IMAD.MOV.U32 R13, RZ, RZ, R8 ;  /* 0x000000ffff0d1224 */ /* 0x001fe400078e0008 */
[----:B---3--:R-:W-:-:S05]  /*1d2f0*/  @P1 IMAD.MOV.U32 R12, RZ, RZ, R7 ;  /* 0x000000ffff0c1224 */ /* 0x008fca00078e0007 */
[----:B------:R0:W3:Y:S02]  /*1d300*/  @P1 LDG.E.U16 R21, desc[UR12][R12.64] ;  /* 0x0000000c0c151981 */ /* 0x0000e4000c1e1500 */
[----:B0-----:R-:W-:Y:S02]  /*1d310*/  @P1 IMAD.MOV.U32 R12, RZ, RZ, R3 ;  /* 0x000000ffff0c1224 */ /* 0x001fe400078e0003 */
[----:B------:R-:W-:-:S05]  /*1d320*/  @P1 IMAD.MOV.U32 R13, RZ, RZ, R6 ;  /* 0x000000ffff0d1224 */ /* 0x000fca00078e0006 */
[----:B------:R4:W3:Y:S02]  /*1d330*/  @P1 LDG.E.U16 R19, desc[UR12][R12.64] ;  /* 0x0000000c0c131981 */ /* 0x0008e4000c1e1500 */
[----:B----4-:R-:W-:Y:S02]  /*1d340*/  @P1 IMAD.MOV.U32 R12, RZ, RZ, R0 ;  /* 0x000000ffff0c1224 */ /* 0x010fe400078e0000 */
[----:B------:R-:W-:-:S05]  /*1d350*/  @P1 IMAD.MOV.U32 R13, RZ, RZ, R5 ;  /* 0x000000ffff0d1224 */ /* 0x000fca00078e0005 */
[----:B------:R-:W4:Y:S01]  /*1d360*/  @P1 LDG.E.U16 R17, desc[UR12][R12.64] ;  /* 0x0000000c0c111981 */ /* 0x000f22000c1e1500 */
[----:B------:R-:W0:Y:S01]  /*1d370*/  S2R R3, SR_TID.X ;  /* 0x0000000000037919 */ /* 0x000e220000002100 */
[----:B------:R-:W-:Y:S06]  /*1d380*/  BAR.SYNC.DEFER_BLOCKING 0x0 ;  /* 0x0000000000007b1d */ /* 0x000fec0000010000 */
[----:B------:R-:W-:Y:S04]  /*1d390*/  STL [R1+0x2520], R29 ;  /* 0x0025201d01007387 */ /* 0x000fe80000100800 */
[----:B------:R1:W-:Y:S01]  /*1d3a0*/  STS.U16 [R2+UR5+0x80], R26 ;  /* 0x0000801a02007988 */ /* 0x0003e20008000405 */
[----:B0-----:R-:W-:-:S04]  /*1d3b0*/  LOP3.LUT R3, R3, 0x3f, RZ, 0xc0, !PT ;  /* 0x0000003f03037812 */ /* 0x001fc800078ec0ff */
[----:B------:R-:W-:Y:S01]  /*1d3c0*/  ISETP.GE.AND P0, PT, R3, R4, PT ;  /* 0x000000040300720c */ /* 0x000fe20003f06270 */
[----:B--2---:R-:W-:Y:S04]  /*1d3d0*/  STL [R1+0x2524], R25 ;  /* 0x0025241901007387 */ /* 0x004fe80000100800 */
[----:B---3--:R-:W-:Y:S04]  /*1d3e0*/  STL [R1+0x2528], R21 ;  /* 0x0025281501007387 */ /* 0x008fe80000100800 */
[----:B------:R-:W-:Y:S04]  /*1d3f0*/  STL [R1+0x252c], R19 ;  /* 0x00252c1301007387 */ /* 0x000fe80000100800 */
[----:B------:R-:W-:Y:S04]  /*1d400*/  STL [R1+0x25d0], R12 ;  /* 0x0025d00c01007387 */ /* 0x000fe80000100800 */
[----:B------:R-:W-:Y:S04]  /*1d410*/  STL [R1+0x25cc], R13 ;  /* 0x0025cc0d01007387 */ /* 0x000fe80000100800 */
[----:B----4-:R-:W-:Y:S04]  /*1d420*/  STL [R1+0x2530], R17 ;  /* 0x0025301101007387 */ /* 0x010fe80000100800 */
[----:B------:R-:W-:Y:S04]  /*1d430*/  STL [R1+0x2654], R3 ;  /* 0x0026540301007387 */ /* 0x000fe80000100800 */
[----:B------:R0:W-:Y:S04]  /*1d440*/  STL [R1+0x25d4], R4 ;  /* 0x0025d40401007387 */ /* 0x0001e80000100800 */
[----:B-1----:R-:W2:Y:S04]  /*1d450*/  LDL.LU R26, [R1+0x9d8] ;  /* 0x0009d800011a7983 */ /* 0x002ea80000300800 */
[----:B0-----:R-:W3:Y:S04]  /*1d460*/  LDL.LU R4, [R1+0x9cc] ;  /* 0x0009cc0001047983 */ /* 0x001ee80000300800 */
[----:B---3--:R0:W-:Y:S04]  /*1d470*/  STL [R1+0x266c], R4 ;  /* 0x00266c0401007387 */ /* 0x0081e80000100800 */
[----:B0-----:R-:W3:Y:S04]  /*1d480*/  LDL.LU R4, [R1+0x9d0] ;  /* 0x0009d00001047983 */ /* 0x001ee80000300800 */
[----:B------:R-:W-:Y:S04]  /*1d490*/  STS.U16 [R2+UR5+0x100], R27 ;  /* 0x0001001b02007988 */ /* 0x000fe80008000405 */
[----:B---3--:R0:W-:Y:S04]  /*1d4a0*/  STL [R1+0x2670], R4 ;  /* 0x0026700401007387 */ /* 0x0081e80000100800 */
[----:B0-----:R-:W3:Y:S04]  /*1d4b0*/  LDL.LU R4, [R1+0x9d4] ;  /* 0x0009d40001047983 */ /* 0x001ee80000300800 */
[----:B------:R-:W4:Y:S04]  /*1d4c0*/  LDL.LU R3, [R1+0x9c8] ;  /* 0x0009c80001037983 */ /* 0x000f280000300800 */
        /* <DEDUP_REMOVED lines=23> */
[----:B------:R0:W-:Y:S04]  /*1d640*/  STS.U16 [R2+UR5], R24 ;  /* 0x0000001802007988 */ /* 0x0001e80008000405 */
[----:B------:R-:W4:Y:S04]  /*1d650*/  LDL.LU R27, [R1+0x6c8] ;  /* 0x0006c800011b7983 */ /* 0x000f280000300800 */
[----:B--2---:R1:W-:Y:S04]  /*1d660*/  STS.U16 [R2+UR5+0x180], R26 ;  /* 0x0001801a02007988 */ /* 0x0043e80008000405 */
[----:B0-----:R-:W2:Y:S04]  /*1d670*/  LDL.LU R24, [R1+0x5e4] ;  /* 0x0005e40001187983 */ /* 0x001ea80000300800 */
[----:B-1----:R-:W2:Y:S04]  /*1d680*/  LDL.LU R26, [R1+0x5e0] ;  /* 0x0005e000011a7983 */ /* 0x002ea80000300800 */
[----:B---3--:R0:W-:Y:S04]  /*1d690*/  STS.U16 [R2+UR5+0x200], R4 ;  /* 0x0002000402007988 */ /* 0x0081e80008000405 */
[----:B0-----:R-:W3:Y:S04]  /*1d6a0*/  LDL.LU R4, [R1+0x2670] ;  /* 0x0026700001047983 */ /* 0x001ee80000300800 */
[----:B---3--:R0:W-:Y:S04]  /*1d6b0*/  STS.U16 [R2+UR5+0x280], R4 ;  /* 0x0002800402007988 */ /* 0x0081e80008000405 */
[----:B0-----:R-:W3:Y:S04]  /*1d6c0*/  LDL.LU R4, [R1+0x266c] ;  /* 0x00266c0001047983 */ /* 0x001ee80000300800 */
[----:B----4-:R0:W-:Y:S04]  /*1d6d0*/  STS.U16 [R2+UR5+0x6380], R27 ;  /* 0x0063801b02007988 */ /* 0x0101e80008000405 */
[----:B0-----:R-:W4:Y:S04]  /*1d6e0*/  LDL.LU R27, [R1+0x5dc] ;  /* 0x0005dc00011b7983 */ /* 0x001f280000300800 */
[----:B---3--:R0:W-:Y:S04]  /*1d6f0*/  STS.U16 [R2+UR5+0x300], R4 ;  /* 0x0003000402007988 */ /* 0x0081e80008000405 */
[----:B0-----:R-:W3:Y:S04]  /*1d700*/  LDL.LU R4, [R1+0x5d0] ;  /* 0x0005d00001047983 */ /* 0x001ee80000300800 */
[----:B---3--:R0:W-:Y:S04]  /*1d710*/  STL [R1+0x2664], R4 ;  /* 0x0026640401007387 */ /* 0x0081e80000100800 */
[----:B0-----:R-:W3:Y:S04]  /*1d720*/  LDL.LU R4, [R1+0x5d4] ;  /* 0x0005d40001047983 */ /* 0x001ee80000300800 */
[----:B------:R-:W-:Y:S04]  /*1d730*/  STS.U16 [R2+UR5+0x380], R3 ;  /* 0x0003800302007988 */ /* 0x000fe80008000405 */
        /* <DEDUP_REMOVED lines=12> */
[----:B---3--:R0:W-:Y:S04]  /*1d800*/  STL [R1+0x2668], R4 ;  /* 0x0026680401007387 */ /* 0x0081e80000100800 */
[----:B0-----:R-:W3:Y:S04]  /*1d810*/  LDL.LU R4, [R1+0x5d8] ;  /* 0x0005d80001047983 */ /* 0x001ee80000300800 */
[----:B------:R-:W3:Y:S04]  /*1d820*/  LDL.LU R3, [R1+0x5cc] ;  /* 0x0005cc0001037983 */ /* 0x000ee80000300800 */
        /* <DEDUP_REMOVED lines=11> */
[----:B------:R0:W-:Y:S04]  /*1d8e0*/  STS.U16 [R2+UR5+0x4200], R8 ;  /* 0x0042000802007988 */ /* 0x0001e80008000405 */
[----:B------:R-:W3:Y:S04]  /*1d8f0*/  LDL.LU R7, [R1+0x19c] ;  /* 0x00019c0001077983 */ /* 0x000ee80000300800 */
[----:B------:R1:W-:Y:S04]  /*1d900*/  STS.U16 [R2+UR5+0x4280], R9 ;  /* 0x0042800902007988 */ /* 0x0003e80008000405 */
[----:B------:R0:W-:Y:S04]  /*1d910*/  STS.U16 [R2+UR5+0x4300], R10 ;  /* 0x0043000a02007988 */ /* 0x0001e80008000405 */
[----:B------:R0:W-:Y:S04]  /*1d920*/  STS.U16 [R2+UR5+0x4380], R11 ;  /* 0x0043800b02007988 */ /* 0x0001e80008000405 */
[----:B------:R1:W-:Y:S04]  /*1d930*/  STS.U16 [R2+UR5+0x6000], R14 ;  /* 0x0060000e02007988 */ /* 0x0003e80008000405 */
[----:B------:R2:W-:Y:S04]  /*1d940*/  STS.U16 [R2+UR5+0x6080], R15 ;  /* 0x0060800f02007988 */ /* 0x0005e80008000405 */
[----:B0-----:R-:W3:Y:S04]  /*1d950*/  LDL.LU R8, [R1+0x198] ;  /* 0x0001980001087983 */ /* 0x001ee80000300800 */
[----:B-1----:R-:W3:Y:S04]  /*1d960*/  LDL.LU R9, [R1+0x194] ;  /* 0x0001940001097983 */ /* 0x002ee80000300800 */
[----:B------:R-:W3:Y:S04]  /*1d970*/  LDL.LU R10, [R1+0x190] ;  /* 0x00019000010a7983 */ /* 0x000ee80000300800 */
[----:B------:R-:W3:Y:S04]  /*1d980*/  LDL.LU R11, [R1+0x18c] ;  /* 0x00018c00010b7983 */ /* 0x000ee80000300800 */
[----:B------:R-:W3:Y:S04]  /*1d990*/  LDL.LU R14, [R1+0x188] ;  /* 0x00018800010e7983 */ /* 0x000ee80000300800 */
[----:B------:R0:W-:Y:S04]  /*1d9a0*/  STS.U16 [R2+UR5+0x6100], R16 ;  /* 0x0061001002007988 */ /* 0x0001e80008000405 */
[----:B--2---:R-:W2:Y:S04]  /*1d9b0*/  LDL.LU R15, [R1+0xa4] ;  /* 0x0000a400010f7983 */ /* 0x004ea80000300800 */
[----:B------:R1:W-:Y:S04]  /*1d9c0*/  STS.U16 [R2+UR5+0x6180], R18 ;  /* 0x0061801202007988 */ /* 0x0003e80008000405 */
[----:B------:R0:W-:Y:S04]  /*1d9d0*/  STS.U16 [R2+UR5+0x6200], R20 ;  /* 0x0062001402007988 */ /* 0x0001e80008000405 */
[----:B------:R0:W-:Y:S04]  /*1d9e0*/  STS.U16 [R2+UR5+0x6280], R22 ;  /* 0x0062801602007988 */ /* 0x0001e80008000405 */
[----:B------:R1:W-:Y:S04]  /*1d9f0*/  STS.U16 [R2+UR5+0x6300], R23 ;  /* 0x0063001702007988 */ /* 0x0003e80008000405 */
[----:B------:R4:W-:Y:S04]  /*1da00*/  STS.U16 [R2+UR5+0x8000], R24 ;  /* 0x0080001802007988 */ /* 0x0009e80008000405 */
[----:B0-----:R-:W2:Y:S04]  /*1da10*/  LDL.LU R16, [R1+0xa0] ;  /* 0x0000a00001107983 */ /* 0x001ea80000300800 */
[----:B-1----:R-:W2:Y:S04]  /*1da20*/  LDL.LU R18, [R1+0x9c] ;  /* 0x00009c0001127983 */ /* 0x002ea80000300800 */
[----:B------:R-:W2:Y:S04]  /*1da30*/  LDL.LU R20, [R1+0x98] ;  /* 0x0000980001147983 */ /* 0x000ea80000300800 */
[----:B------:R-:W2:Y:S04]  /*1da40*/  LDL.LU R22, [R1+0x94] ;  /* 0x0000940001167983 */ /* 0x000ea80000300800 */
[----:B------:R-:W2:Y:S04]  /*1da50*/  LDL.LU R23, [R1+0x90] ;  /* 0x0000900001177983 */ /* 0x000ea80000300800 */
[----:B------:R0:W-:Y:S04]  /*1da60*/  STS.U16 [R2+UR5+0x8080], R26 ;  /* 0x0080801a02007988 */ /* 0x0001e80008000405 */
[----:B----4-:R-:W4:Y:S04]  /*1da70*/  LDL.LU R24, [R1+0x8c] ;  /* 0x00008c0001187983 */ /* 0x010f280000300800 */
[----:B------:R1:W-:Y:S04]  /*1da80*/  STS.U16 [R2+UR5+0x8100], R27 ;  /* 0x0081001b02007988 */ /* 0x0003e80008000405 */
[----:B0-----:R-:W2:Y:S04]  /*1da90*/  LDL.LU R26, [R1+0x88] ;  /* 0x00008800011a7983 */ /* 0x001ea80000300800 */
[----:B-1----:R-:W2:Y:S04]  /*1daa0*/  LDL.LU R27, [R1+0x9c4] ;  /* 0x0009c400011b7983 */ /* 0x002ea80000300800 */
[----:B---3--:R0:W-:Y:S04]  /*1dab0*/  STS.U16 [R2+UR5+0x8180], R4 ;  /* 0x0081800402007988 */ /* 0x0081e80008000405 */
[----:B0-----:R-:W3:Y:S04]  /*1dac0*/  LDL.LU R4, [R1+0x2668] ;  /* 0x0026680001047983 */ /* 0x001ee80000300800 */
[----:B----4-:R-:W-:Y:S04]  /*1dad0*/  STS.U16 [R2+UR5+0xe300], R24 ;  /* 0x00e3001802007988 */ /* 0x010fe80008000405 */
[----:B---3--:R0:W-:Y:S04]  /*1dae0*/  STS.U16 [R2+UR5+0x8200], R4 ;  /* 0x0082000402007988 */ /* 0x0081e80008000405 */
[----:B0-----:R-:W3:Y:S04]  /*1daf0*/  LDL.LU R4, [R1+0x2664] ;  /* 0x0026640001047983 */ /* 0x001ee80000300800 */
[----:B------:R-:W4:Y:S04]  /*1db00*/  LDL.LU R24, [R1+0x9bc] ;  /* 0x0009bc0001187983 */ /* 0x000f280000300800 */
        /* <DEDUP_REMOVED lines=18> */
[----:B--2---:R-:W-:Y:S04]  /*1dc30*/  STS.U16 [R2+UR5+0xe000], R15 ;  /* 0x00e0000f02007988 */ /* 0x004fe80008000405 */
[----:B------:R-:W-:Y:S04]  /*1dc40*/  STS.U16 [R2+UR5+0xe080], R16 ;  /* 0x00e0801002007988 */ /* 0x000fe80008000405 */
[----:B------:R-:W-:Y:S04]  /*1dc50*/  STS.U16 [R2+UR5+0xe100], R18 ;  /* 0x00e1001202007988 */ /* 0x000fe80008000405 */
[----:B------:R-:W-:Y:S04]  /*1dc60*/  STS.U16 [R2+UR5+0xe180], R20 ;  /* 0x00e1801402007988 */ /* 0x000fe80008000405 */
[----:B------:R-:W-:Y:S04]  /*1dc70*/  STS.U16 [R2+UR5+0xe200], R22 ;  /* 0x00e2001602007988 */ /* 0x000fe80008000405 */
[----:B------:R-:W-:Y:S04]  /*1dc80*/  STS.U16 [R2+UR5+0xe280], R23 ;  /* 0x00e2801702007988 */ /* 0x000fe80008000405 */
[----:B------:R-:W-:Y:S04]  /*1dc90*/  STS.U16 [R2+UR5+0xe380], R26 ;  /* 0x00e3801a02007988 */ /* 0x000fe80008000405 */
[----:B---3--:R0:W-:Y:S04]  /*1dca0*/  STS.U16 [R2+UR5+0x8280], R4 ;  /* 0x0082800402007988 */ /* 0x0081e80008000405 */
[----:B----4-:R1:W-:Y:S01]  /*1dcb0*/  STL [R1+0x2660], R24 ;  /* 0x0026601801007387 */ /* 0x0103e20000100800 */
[----:B0-----:R-:W-:-:S03]  /*1dcc0*/  LOP3.LUT R4, R2, 0x10, RZ, 0x3c, !PT ;  /* 0x0000001002047812 */ /* 0x001fc600078e3cff */
[----:B-1----:R-:W2:Y:S04]  /*1dcd0*/  LDL.LU R24, [R1+0x9c0] ;  /* 0x0009c00001187983 */ /* 0x002ea80000300800 */
[----:B------:R-:W3:Y:S04]  /*1dce0*/  LDL.LU R2, [R1+0x9b4] ;  /* 0x0009b40001027983 */ /* 0x000ee80000300800 */
[----:B------:R-:W-:Y:S04]  /*1dcf0*/  STS.U16 [R4+UR5+0x400], R27 ;  /* 0x0004001b04007988 */ /* 0x000fe80008000405 */
[----:B---3--:R0:W-:Y:S04]  /*1dd00*/  STL [R1+0x265c], R2 ;  /* 0x00265c0201007387 */ /* 0x0081e80000100800 */
[----:B0-----:R-:W3:Y:S04]  /*1dd10*/  LDL.LU R2, [R1+0x9b8] ;  /* 0x0009b80001027983 */ /* 0x001ee80000300800 */
[----:B------:R-:W4:Y:S04]  /*1dd20*/  LDL.LU R3, [R1+0x9b0] ;  /* 0x0009b00001037983 */ /* 0x000f280000300800 */
        /* <DEDUP_REMOVED lines=25> */
[----:B--2---:R0:W-:Y:S04]  /*1dec0*/  STS.U16 [R4+UR5+0x480], R24 ;  /* 0x0004801804007988 */ /* 0x0041e80008000405 */
[----:B0-----:R-:W2:Y:S04]  /*1ded0*/  LDL.LU R24, [R1+0x2660] ;  /* 0x0026600001187983 */ /* 0x001ea80000300800 */
[----:B--2---:R0:W-:Y:S04]  /*1dee0*/  STS.U16 [R4+UR5+0x500], R24 ;  /* 0x0005001804007988 */ /* 0x0041e80008000405 */
[----:B---3--:R1:W-:Y:S04]  /*1def0*/  STS.U16 [R4+UR5+0x580], R2 ;  /* 0x0005800204007988 */ /* 0x0083e80008000405 */
[----:B0-----:R-:W2:Y:S04]  /*1df00*/  LDL.LU R24, [R1+0x6a8] ;  /* 0x0006a80001187983 */ /* 0x001ea80000300800 */
[----:B-1----:R-:W3:Y:S04]  /*1df10*/  LDL.LU R2, [R1+0x265c] ;  /* 0x00265c0001027983 */ /* 0x002ee80000300800 */
[----:B---3--:R-:W-:Y:S04]  /*1df20*/  STS.U16 [R4+UR5+0x600], R2 ;  /* 0x0006000204007988 */ /* 0x008fe80008000405 */
[----:B----4-:R-:W-:Y:S04]  /*1df30*/  STS.U16 [R4+UR5+0x680], R3 ;  /* 0x0006800304007988 */ /* 0x010fe80008000405 */
        /* <DEDUP_REMOVED lines=23> */
[----:B------:R0:W-:Y:S04]  /*1e0b0*/  STS.U16 [R4+UR5+0x6680], R26 ;  /* 0x0066801a04007988 */ /* 0x0001e80008000405 */
[----:B------:R1:W-:Y:S04]  /*1e0c0*/  STS.U16 [R4+UR5+0x6700], R27 ;  /* 0x0067001b04007988 */ /* 0x0003e80008000405 */
[----:B0-----:R-:W3:Y:S04]  /*1e0d0*/  LDL.LU R26, [R1+0x5c4] ;  /* 0x0005c400011a7983 */ /* 0x001ee80000300800 */
[----:B-1----:R-:W4:Y:S04]  /*1e0e0*/  LDL.LU R27, [R1+0x5c0] ;  /* 0x0005c000011b7983 */ /* 0x002f280000300800 */
[----:B------:R-:W3:Y:S04]  /*1e0f0*/  LDL.LU R3, [R1+0x5b8] ;  /* 0x0005b80001037983 */ /* 0x000ee80000300800 */
[----:B--2---:R-:W-:Y:S04]  /*1e100*/  STS.U16 [R4+UR5+0x6780], R24 ;  /* 0x0067801804007988 */ /* 0x004fe80008000405 */
[----:B---3--:R0:W-:Y:S04]  /*1e110*/  STL [R1+0x2658], R3 ;  /* 0x0026580301007387 */ /* 0x0081e80000100800 */
[----:B0-----:R-:W2:Y:S04]  /*1e120*/  LDL.LU R3, [R1+0x5bc] ;  /* 0x0005bc0001037983 */ /* 0x001ea80000300800 */
        /* <DEDUP_REMOVED lines=26> */
[----:B----4-:R1:W-:Y:S04]  /*1e2d0*/  STS.U16 [R4+UR5+0x8480], R27 ;  /* 0x0084801b04007988 */ /* 0x0103e80008000405 */
[----:B0-----:R-:W4:Y:S04]  /*1e2e0*/  LDL.LU R26, [R1+0x70] ;  /* 0x00007000011a7983 */ /* 0x001f280000300800 */
[----:B-1----:R-:W3:Y:S04]  /*1e2f0*/  LDL.LU R27, [R1+0x6c] ;  /* 0x00006c00011b7983 */ /* 0x002ee80000300800 */
[----:B--2---:R0:W-:Y:S04]  /*1e300*/  STS.U16 [R4+UR5+0x8500], R3 ;  /* 0x0085000304007988 */ /* 0x0041e80008000405 */
[----:B0-----:R-:W2:Y:S04]  /*1e310*/  LDL.LU R3, [R1+0x2658] ;  /* 0x0026580001037983 */ /* 0x001ea80000300800 */
[----:B--2---:R0:W-:Y:S04]  /*1e320*/  STS.U16 [R4+UR5+0x8580], R3 ;  /* 0x0085800304007988 */ /* 0x0041e80008000405 */
[----:B---3--:R1:W-:Y:S04]  /*1e330*/  STS.U16 [R4+UR5+0x8600], R2 ;  /* 0x0086000204007988 */ /* 0x0083e80008000405 */
[----:B0-----:R-:W2:Y:S01]  /*1e340*/  LDL.LU R3, [R1+0x2654] ;  /* 0x0026540001037983 */ /* 0x001ea20000300800 */
[----:B-1----:R-:W0:Y:S03]  /*1e350*/  S2R R2, SR_TID.X ;  /* 0x0000000000027919 */ /* 0x002e260000002100 */
        /* <DEDUP_REMOVED lines=8> */
[----:B------:R1:W-:Y:S01]  /*1e3e0*/  STS.U16 [R4+UR5+0xa680], R0 ;  /* 0x00a6800004007988 */ /* 0x0003e20008000405 */
[----:B0-----:R-:W-:-:S05]  /*1e3f0*/  LOP3.LUT R2, R2, 0x3f, RZ, 0xc0, !PT ;  /* 0x0000003f02027812 */ /* 0x001fca00078ec0ff */
[----:B------:R-:W-:-:S05]  /*1e400*/  IMAD.SHL.U32 R2, R2, 0x2, RZ ;  /* 0x0000000202027824 */ /* 0x000fca00078e00ff */
[----:B-1----:R-:W-:-:S05]  /*1e410*/  LOP3.LUT R0, R2, 0x20, RZ, 0x3c, !PT ;  /* 0x0000002002007812 */ /* 0x002fca00078e3cff */
[----:B------:R0:W-:Y:S04]  /*1e420*/  STL [R1+0x264c], R0 ;  /* 0x00264c0001007387 */ /* 0x0001e80000100800 */
[----:B0-----:R-:W3:Y:S04]  /*1e430*/  LDL.LU R0, [R1+0x68] ;  /* 0x0000680001007983 */ /* 0x001ee80000300800 */
[----:B------:R-:W2:Y:S04]  /*1e440*/  LDL.LU R2, [R1+0x99c] ;  /* 0x00099c0001027983 */ /* 0x000ea80000300800 */
[----:B--2---:R0:W-:Y:S04]  /*1e450*/  STL [R1+0x2644], R2 ;  /* 0x0026440201007387 */ /* 0x0041e80000100800 */
[----:B0-----:R-:W2:Y:S04]  /*1e460*/  LDL.LU R2, [R1+0x9a0] ;  /* 0x0009a00001027983 */ /* 0x001ea80000300800 */
        /* <DEDUP_REMOVED lines=17> */
[----:B----4-:R-:W-:Y:S04]  /*1e580*/  STS.U16 [R4+UR5+0xe680], R26 ;  /* 0x00e6801a04007988 */ /* 0x010fe80008000405 */
[----:B------:R0:W-:Y:S04]  /*1e590*/  STS.U16 [R4+UR5+0xe700], R27 ;  /* 0x00e7001b04007988 */ /* 0x0001e80008000405 */
[----:B--2---:R1:W-:Y:S04]  /*1e5a0*/  STL [R1+0x2650], R2 ;  /* 0x0026500201007387 */ /* 0x0043e80000100800 */
[----:B0-----:R-:W2:Y:S04]  /*1e5b0*/  LDL.LU R4, [R1+0x998] ;  /* 0x0009980001047983 */ /* 0x001ea80000300800 */
[----:B------:R-:W4:Y:S04]  /*1e5c0*/  LDL.LU R17, [R1+0x994] ;  /* 0x0009940001117983 */ /* 0x000f280000300800 */
[----:B------:R-:W2:Y:S04]  /*1e5d0*/  LDL.LU R13, [R1+0x990] ;  /* 0x00099000010d7983 */ /* 0x000ea80000300800 */
        /* <DEDUP_REMOVED lines=13> */
[----:B------:R-:W2:Y:S01]  /*1e6b0*/  LDL.LU R14, [R1+0x798] ;  /* 0x00079800010e7983 */ /* 0x000ea20000300800 */
[----:B-1----:R-:W-:-:S03]  /*1e6c0*/  IMAD.SHL.U32 R2, R3, 0x2, RZ ;  /* 0x0000000203027824 */ /* 0x002fc600078e00ff */
[----:B------:R-:W2:Y:S04]  /*1e6d0*/  LDL.LU R15, [R1+0x794] ;  /* 0x00079400010f7983 */ /* 0x000ea80000300800 */
[----:B------:R-:W2:Y:S04]  /*1e6e0*/  LDL.LU R16, [R1+0x790] ;  /* 0x0007900001107983 */ /* 0x000ea80000300800 */
[----:B------:R-:W2:Y:S04]  /*1e6f0*/  LDL.LU R18, [R1+0x78c] ;  /* 0x00078c0001127983 */ /* 0x000ea80000300800 */
[----:B------:R-:W2:Y:S04]  /*1e700*/  LDL.LU R20, [R1+0x788] ;  /* 0x0007880001147983 */ /* 0x000ea80000300800 */
[----:B------:R-:W2:Y:S01]  /*1e710*/  LDL.LU R22, [R1+0x6a4] ;  /* 0x0006a40001167983 */ /* 0x000ea20000300800 */
[----:B------:R-:W-:-:S03]  /*1e720*/  LOP3.LUT R2, R2, 0x10, RZ, 0x3c, !PT ;  /* 0x0000001002027812 */ /* 0x000fc600078e3cff */
[----:B------:R-:W2:Y:S04]  /*1e730*/  LDL.LU R23, [R1+0x6a0] ;  /* 0x0006a00001177983 */ /* 0x000ea80000300800 */
[----:B------:R-:W2:Y:S04]  /*1e740*/  LDL.LU R24, [R1+0x69c] ;  /* 0x00069c0001187983 */ /* 0x000ea80000300800 */
[----:B------:R-:W2:Y:S04]  /*1e750*/  LDL.LU R26, [R1+0x698] ;  /* 0x00069800011a7983 */ /* 0x000ea80000300800 */
[----:B------:R-:W2:Y:S04]  /*1e760*/  LDL.LU R27, [R1+0x694] ;  /* 0x00069400011b7983 */ /* 0x000ea80000300800 */
[----:B------:R-:W2:Y:S04]  /*1e770*/  LDL.LU R3, [R1+0x690] ;  /* 0x0006900001037983 */ /* 0x000ea80000300800 */
[----:B---3--:R0:W-:Y:S04]  /*1e780*/  STS.U16 [R2+UR5+0xe780], R0 ;  /* 0x00e7800002007988 */ /* 0x0081e80008000405 */
[----:B0-----:R-:W3:Y:S04]  /*1e790*/  LDL.LU R2, [R1+0x2650] ;  /* 0x0026500001027983 */ /* 0x001ee80000300800 */
[----:B------:R-:W3:Y:S04]  /*1e7a0*/  LDL.LU R0, [R1+0x264c] ;  /* 0x00264c0001007983 */ /* 0x000ee80000300800 */
[----:B---3--:R0:W-:Y:S04]  /*1e7b0*/  STS.U16 [R0+UR5+0x800], R2 ;  /* 0x0008000200007988 */ /* 0x0081e80008000405 */
[----:B0-----:R-:W3:Y:S04]  /*1e7c0*/  LDL.LU R2, [R1+0x2648] ;  /* 0x0026480001027983 */ /* 0x001ee80000300800 */
[----:B---3--:R0:W-:Y:S04]  /*1e7d0*/  STS.U16 [R0+UR5+0x880], R2 ;  /* 0x0008800200007988 */ /* 0x0081e80008000405 */
[----:B0-----:R-:W3:Y:S04]  /*1e7e0*/  LDL.LU R2, [R1+0x2644] ;  /* 0x0026440001027983 */ /* 0x001ee80000300800 */
[----:B---3--:R0:W-:Y:S04]  /*1e7f0*/  STS.U16 [R0+UR5+0x900], R2 ;  /* 0x0009000200007988 */ /* 0x0081e80008000405 */
[----:B0-----:R-:W3:Y:S04]  /*1e800*/  LDL.LU R2, [R1+0x5a0] ;  /* 0x0005a00001027983 */ /* 0x001ee80000300800 */
[----:B---3--:R0:W-:Y:S04]  /*1e810*/  STL [R1+0x2638], R2 ;  /* 0x0026380201007387 */ /* 0x0081e80000100800 */
[----:B0-----:R-:W3:Y:S04]  /*1e820*/  LDL.LU R2, [R1+0x5a4] ;  /* 0x0005a40001027983 */ /* 0x001ee80000300800 */
[----:B---3--:R0:W-:Y:S04]  /*1e830*/  STL [R1+0x263c], R2 ;  /* 0x00263c0201007387 */ /* 0x0081e80000100800 */
[----:B0-----:R-:W3:Y:S04]  /*1e840*/  LDL.LU R2, [R1+0x688] ;  /* 0x0006880001027983 */ /* 0x001ee80000300800 */
[----:B--2---:R-:W-:Y:S04]  /*1e850*/  STS.U16 [R0+UR5+0x980], R4 ;  /* 0x0009800400007988 */ /* 0x004fe80008000405 */
        /* <DEDUP_REMOVED lines=13> */
[----:B0-----:R-:W2:Y:S04]  /*1e930*/  LDL.LU R2, [R1+0x68c] ;  /* 0x00068c0001027983 */ /* 0x001ea80000300800 */
[----:B------:R-:W3:Y:S04]  /*1e940*/  LDL.LU R4, [R1+0x59c] ;  /* 0x00059c0001047983 */ /* 0x000ee80000300800 */
        /* <DEDUP_REMOVED lines=38> */
[----:B0-----:R-:W3:Y:S04]  /*1ebb0*/  LDL.LU R27, [R1+0x4c] ;  /* 0x00004c00011b7983 */ /* 0x001ee80000300800 */
[----:B-1----:R-:W3:Y:S04]  /*1ebc0*/  LDL.LU R3, [R1+0x44] ;  /* 0x0000440001037983 */ /* 0x002ee80000300800 */
[----:B--2---:R0:W-:Y:S04]  /*1ebd0*/  STS.U16 [R0+UR5+0x6b00], R2 ;  /* 0x006b000200007988 */ /* 0x0041e80008000405 */
[----:B0-----:R-:W2:Y:S04]  /*1ebe0*/  LDL.LU R2, [R1+0x2640] ;  /* 0x0026400001027983 */ /* 0x001ea80000300800 */
[----:B--2---:R0:W-:Y:S04]  /*1ebf0*/  STS.U16 [R0+UR5+0x6b80], R2 ;  /* 0x006b800200007988 */ /* 0x0041e80008000405 */
[----:B0-----:R-:W2:Y:S04]  /*1ec00*/  LDL.LU R2, [R1+0x263c] ;  /* 0x00263c0001027983 */ /* 0x001ea80000300800 */
[----:B--2---:R0:W-:Y:S04]  /*1ec10*/  STS.U16 [R0+UR5+0x8800], R2 ;  /* 0x0088000200007988 */ /* 0x0041e80008000405 */
[----:B0-----:R-:W2:Y:S04]  /*1ec20*/  LDL.LU R2, [R1+0x2638] ;  /* 0x0026380001027983 */ /* 0x001ea80000300800 */
[----:B--2---:R-:W-:Y:S04]  /*1ec30*/  STS.U16 [R0+UR5+0x8880], R2 ;  /* 0x0088800200007988 */ /* 0x004fe80008000405 */
        /* <DEDUP_REMOVED lines=27> */
[----:B0-----:R-:W2:Y:S04]  /*1edf0*/  LDL.LU R3, [R1+0x3c] ;  /* 0x00003c0001037983 */ /* 0x001ea80000300800 */
[----:B------:R-:W3:Y:S01]  /*1ee00*/  LDL.LU R17, [R1+0x984] ;  /* 0x0009840001117983 */ /* 0x000ee20000300800 */
[----:B------:R-:W0:Y:S03]  /*1ee10*/  S2R R2, SR_TID.X ;  /* 0x0000000000027919 */ /* 0x000e260000002100 */
[----:B---3--:R1:W-:Y:S04]  /*1ee20*/  STL [R1+0x2630], R17 ;  /* 0x0026301101007387 */ /* 0x0083e80000100800 */
[----:B------:R-:W3:Y:S01]  /*1ee30*/  LDL.LU R13, [R1+0x980] ;  /* 0x00098000010d7983 */ /* 0x000ee20000300800 */
[----:B0-----:R-:W-:-:S05]  /*1ee40*/  LOP3.LUT R2, R2, 0x3f, RZ, 0xc0, !PT ;  /* 0x0000003f02027812 */ /* 0x001fca00078ec0ff */
[----:B------:R-:W-:-:S05]  /*1ee50*/  IMAD.SHL.U32 R2, R2, 0x2, RZ ;  /* 0x0000000202027824 */ /* 0x000fca00078e00ff */
[C---:B-1----:R-:W-:Y:S02]  /*1ee60*/  LOP3.LUT R17, R2.reuse, 0x20, RZ, 0x3c, !PT ;  /* 0x0000002002117812 */ /* 0x042fe400078e3cff */
[----:B------:R-:W-:Y:S01]  /*1ee70*/  LOP3.LUT R4, R2, 0x30, RZ, 0x3c, !PT ;  /* 0x0000003002047812 */ /* 0x000fe200078e3cff */
        /* <DEDUP_REMOVED lines=27> */
[----:B--2---:R0:W-:Y:S04]  /*1f030*/  STS.U16 [R17+UR5+0xea80], R3 ;  /* 0x00ea800311007988 */ /* 0x0041e80008000405 */
[----:B0-----:R-:W2:Y:S04]  /*1f040*/  LDL.LU R3, [R1+0x674] ;  /* 0x0006740001037983 */ /* 0x001ea80000300800 */
[----:B---3--:R0:W-:Y:S04]  /*1f050*/  STS.U16 [R17+UR5+0xeb00], R13 ;  /* 0x00eb000d11007988 */ /* 0x0081e80008000405 */
[----:B0-----:R-:W3:Y:S04]  /*1f060*/  LDL.LU R13, [R1+0x2634] ;  /* 0x00263400010d7983 */ /* 0x001ee80000300800 */
[----:B----4-:R0:W-:Y:S04]  /*1f070*/  STS.U16 [R17+UR5+0xeb80], R2 ;  /* 0x00eb800211007988 */ /* 0x0101e80008000405 */
[----:B0-----:R-:W4:Y:S04]  /*1f080*/  LDL.LU R17, [R1+0x2630] ;  /* 0x0026300001117983 */ /* 0x001f280000300800 */
[----:B----4-:R-:W-:Y:S04]  /*1f090*/  STS.U16 [R4+UR5+0xc00], R17 ;  /* 0x000c001104007988 */ /* 0x010fe80008000405 */
[----:B---3--:R-:W-:Y:S04]  /*1f0a0*/  STS.U16 [R4+UR5+0xc80], R13 ;  /* 0x000c800d04007988 */ /* 0x008fe80008000405 */
        /* <DEDUP_REMOVED lines=24> */
[----:B--2---:R2:W-:Y:S04]  /*1f230*/  STS.U16 [R4+UR5+0x6d00], R3 ;  /* 0x006d000304007988 */ /* 0x0045e80008000405 */
[----:B0-----:R-:W3:Y:S04]  /*1f240*/  LDL.LU R26, [R1+0x66c] ;  /* 0x00066c00011a7983 */ /* 0x001ee80000300800 */
[----:B-1----:R-:W4:Y:S04]  /*1f250*/  LDL.LU R27, [R1+0x664] ;  /* 0x00066400011b7983 */ /* 0x002f280000300800 */
[----:B--2---:R-:W2:Y:S04]  /*1f260*/  LDL.LU R3, [R1+0x654] ;  /* 0x0006540001037983 */ /* 0x004ea80000300800 */
[----:B--2---:R0:W-:Y:S04]  /*1f270*/  STL [R1+0x262c], R3 ;  /* 0x00262c0301007387 */ /* 0x0041e80000100800 */
[----:B0-----:R-:W2:Y:S04]  /*1f280*/  LDL.LU R3, [R1+0x65c] ;  /* 0x00065c0001037983 */ /* 0x001ea80000300800 */
        /* <DEDUP_REMOVED lines=25> */
[----:B---3--:R0:W-:Y:S04]  /*1f420*/  STS.U16 [R4+UR5+0x6d80], R26 ;  /* 0x006d801a04007988 */ /* 0x0081e80008000405 */
[----:B----4-:R1:W-:Y:S04]  /*1f430*/  STS.U16 [R4+UR5+0x6e00], R27 ;  /* 0x006e001b04007988 */ /* 0x0103e80008000405 */
[----:B0-----:R-:W3:Y:S04]  /*1f440*/  LDL.LU R26, [R1+0x24] ;  /* 0x00002400011a7983 */ /* 0x001ee80000300800 */
[----:B-1----:R-:W4:Y:S04]  /*1f450*/  LDL.LU R27, [R1+0x1c] ;  /* 0x00001c00011b7983 */ /* 0x002f280000300800 */
[----:B--2---:R0:W-:Y:S04]  /*1f460*/  STS.U16 [R4+UR5+0x6e80], R3 ;  /* 0x006e800304007988 */ /* 0x0041e80008000405 */
[----:B0-----:R-:W2:Y:S04]  /*1f470*/  LDL.LU R3, [R1+0x262c] ;  /* 0x00262c0001037983 */ /* 0x001ea80000300800 */
[----:B--2---:R0:W-:Y:S04]  /*1f480*/  STS.U16 [R4+UR5+0x6f00], R3 ;  /* 0x006f000304007988 */ /* 0x0041e80008000405 */
[----:B------:R1:W-:Y:S04]  /*1f490*/  STS.U16 [R4+UR5+0x6f80], R2 ;  /* 0x006f800204007988 */ /* 0x0003e80008000405 */
[----:B0-----:R-:W2:Y:S04]  /*1f4a0*/  LDL.LU R3, [R1+0x2628] ;  /* 0x0026280001037983 */ /* 0x001ea80000300800 */
[----:B-1----:R-:W2:Y:S04]  /*1f4b0*/  LDL.LU R2, [R1+0x10] ;  /* 0x0000100001027983 */ /* 0x002ea80000300800 */
        /* <DEDUP_REMOVED lines=24> */
[----:B0-----:R-:W2:Y:S04]  /*1f640*/  LDL.LU R0, [R1+0xc] ;  /* 0x00000c0001007983 */ /* 0x001ea80000300800 */
[----:B---3--:R-:W-:Y:S04]  /*1f650*/  STS.U16 [R4+UR5+0xec00], R26 ;  /* 0x00ec001a04007988 */ /* 0x008fe80008000405 */
[----:B----4-:R0:W-:Y:S04]  /*1f660*/  STS.U16 [R4+UR5+0xec80], R27 ;  /* 0x00ec801b04007988 */ /* 0x0101e80008000405 */
        /* <DEDUP_REMOVED lines=26> */
[----:B------:R1:W-:Y:S04]  /*1f810*/  STS.U16 [R4+UR5+0xed80], R2 ;  /* 0x00ed800204007988 */ /* 0x0003e80008000405 */
[----:B0-----:R-:W2:Y:S01]  /*1f820*/  LDL.LU R3, [R1+0x644] ;  /* 0x0006440001037983 */ /* 0x001ea20000300800 */
[----:B-1----:R-:W0:Y:S03]  /*1f830*/  S2R R2, SR_TID.X ;  /* 0x0000000000027919 */ /* 0x002e260000002100 */
[----:B------:R1:W-:Y:S01]  /*1f840*/  STS.U16 [R4+UR5+0xee00], R0 ;  /* 0x00ee000004007988 */ /* 0x0003e20008000405 */
[----:B0-----:R-:W-:-:S05]  /*1f850*/  LOP3.LUT R2, R2, 0x3f, RZ, 0xc0, !PT ;  /* 0x0000003f02027812 */ /* 0x001fca00078ec0ff */
[----:B------:R-:W-:Y:S01]  /*1f860*/  IMAD.SHL.U32 R2, R2, 0x2, RZ ;  /* 0x0000000202027824 */ /* 0x000fe200078e00ff */
[----:B---3--:R0:W-:Y:S04]  /*1f870*/  STS.U16 [R4+UR5+0xee80], R27 ;  /* 0x00ee801b04007988 */ /* 0x0081e80008000405 */
[----:B-1----:R-:W-:Y:S02]  /*1f880*/  LOP3.LUT R0, R2, 0x40, RZ, 0x3c, !PT ;  /* 0x0000004002007812 */ /* 0x002fe400078e3cff */
[----:B------:R-:W3:Y:S04]  /*1f890*/  LDL.LU R2, [R1] ;  /* 0x0000000001027983 */ /* 0x000ee80000300800 */
[----:B0-----:R-:W2:Y:S04]  /*1f8a0*/  LDL.LU R27, [R1+0x2624] ;  /* 0x00262400011b7983 */ /* 0x001ea80000300800 */
[----:B---3--:R-:W-:Y:S04]  /*1f8b0*/  STS.U16 [R4+UR5+0xef00], R2 ;  /* 0x00ef000204007988 */ /* 0x008fe80008000405 */
        /* <DEDUP_REMOVED lines=19> */
[----:B--2---:R0:W-:Y:S04]  /*1f9f0*/  STL [R1+0x2618], R15 ;  /* 0x0026180f01007387 */ /* 0x0041e80000100800 */
[----:B0-----:R-:W2:Y:S04]  /*1fa00*/  LDL.LU R15, [R1+0x62c] ;  /* 0x00062c00010f7983 */ /* 0x001ea80000300800 */
        /* <DEDUP_REMOVED lines=38> */
[----:B0-----:R-:W3:Y:S04]  /*1fc70*/  LDL.LU R3, [R1+0xcc] ;  /* 0x0000cc0001037983 */ /* 0x001ee80000300800 */
[----:B--2---:R0:W-:Y:S04]  /*1fc80*/  STS.U16 [R0+UR5+0x7080], R15 ;  /* 0x0070800f00007988 */ /* 0x0041e80008000405 */
[----:B0-----:R-:W2:Y:S04]  /*1fc90*/  LDL.LU R15, [R1+0x2620] ;  /* 0x00262000010f7983 */ /* 0x001ea80000300800 */
[----:B--2---:R0:W-:Y:S04]  /*1fca0*/  STS.U16 [R0+UR5+0x7100], R15 ;  /* 0x0071000f00007988 */ /* 0x0041e80008000405 */
[----:B0-----:R-:W2:Y:S04]  /*1fcb0*/  LDL.LU R15, [R1+0x261c] ;  /* 0x00261c00010f7983 */ /* 0x001ea80000300800 */
[----:B--2---:R0:W-:Y:S04]  /*1fcc0*/  STS.U16 [R0+UR5+0x7180], R15 ;  /* 0x0071800f00007988 */ /* 0x0041e80008000405 */
[----:B0-----:R-:W2:Y:S04]  /*1fcd0*/  LDL.LU R15, [R1+0x2618] ;  /* 0x00261800010f7983 */ /* 0x001ea80000300800 */
[----:B--2---:R0:W-:Y:S04]  /*1fce0*/  STS.U16 [R0+UR5+0x7200], R15 ;  /* 0x0072000f00007988 */ /* 0x0041e80008000405 */
[----:B---3--:R1:W-:Y:S04]  /*1fcf0*/  STS.U16 [R0+UR5+0x7280], R16 ;  /* 0x0072801000007988 */ /* 0x0083e80008000405 */
[----:B----4-:R2:W-:Y:S04]  /*1fd00*/  STS.U16 [R0+UR5+0x7300], R18 ;  /* 0x0073001200007988 */ /* 0x0105e80008000405 */
[----:B------:R3:W-:Y:S04]  /*1fd10*/  STS.U16 [R0+UR5+0x7380], R20 ;  /* 0x0073801400007988 */ /* 0x0007e80008000405 */
[----:B------:R4:W-:Y:S04]  /*1fd20*/  STS.U16 [R0+UR5+0x9000], R22 ;  /* 0x0090001600007988 */ /* 0x0009e80008000405 */
[----:B------:R2:W-:Y:S04]  /*1fd30*/  STS.U16 [R0+UR5+0x9080], R23 ;  /* 0x0090801700007988 */ /* 0x0005e80008000405 */
[----:B0-----:R-:W4:Y:S04]  /*1fd40*/  LDL.LU R15, [R1+0x2614] ;  /* 0x00261400010f7983 */ /* 0x001f280000300800 */
[----:B-1----:R-:W4:Y:S04]  /*1fd50*/  LDL.LU R16, [R1+0x2610] ;  /* 0x0026100001107983 */ /* 0x002f280000300800 */
[----:B--2---:R-:W2:Y:S04]  /*1fd60*/  LDL.LU R18, [R1+0x260c] ;  /* 0x00260c0001127983 */ /* 0x004ea80000300800 */
[----:B---3--:R-:W3:Y:S04]  /*1fd70*/  LDL.LU R20, [R1+0x2608] ;  /* 0x0026080001147983 */ /* 0x008ee80000300800 */
[----:B----4-:R-:W4:Y:S04]  /*1fd80*/  LDL.LU R22, [R1+0x2604] ;  /* 0x0026040001167983 */ /* 0x010f280000300800 */
[----:B------:R-:W2:Y:S04]  /*1fd90*/  LDL.LU R23, [R1+0x2600] ;  /* 0x0026000001177983 */ /* 0x000ea80000300800 */
[----:B------:R0:W-:Y:S04]  /*1fda0*/  STS.U16 [R0+UR5+0x9100], R24 ;  /* 0x0091001800007988 */ /* 0x0001e80008000405 */
[----:B------:R1:W-:Y:S04]  /*1fdb0*/  STS.U16 [R0+UR5+0x9180], R26 ;  /* 0x0091801a00007988 */ /* 0x0003e80008000405 */
[----:B0-----:R-:W2:Y:S04]  /*1fdc0*/  LDL.LU R24, [R1+0x25fc] ;  /* 0x0025fc0001187983 */ /* 0x001ea80000300800 */
[----:B-1----:R-:W2:Y:S04]  /*1fdd0*/  LDL.LU R26, [R1+0x25f8] ;  /* 0x0025f800011a7983 */ /* 0x002ea80000300800 */
[----:B------:R0:W-:Y:S02]  /*1fde0*/  STS.U16 [R0+UR5+0x9200], R2 ;  /* 0x0092000200007988 */ /* 0x0001e40008000405 */
[----:B0-----:R-:W0:Y:S02]  /*1fdf0*/  S2R R2, SR_TID.X ;  /* 0x0000000000027919 */ /* 0x001e240000002100 */
[----:B------:R-:W-:Y:S04]  /*1fe00*/  STS.U16 [R0+UR5+0x9280], R27 ;  /* 0x0092801b00007988 */ /* 0x000fe80008000405 */
[----:B------:R1:W-:Y:S04]  /*1fe10*/  STS.U16 [R0+UR5+0x9300], R4 ;  /* 0x0093000400007988 */ /* 0x0003e80008000405 */
        /* <DEDUP_REMOVED lines=8> */
[----:B------:R-:W-:Y:S04]  /*1fea0*/  STS.U16 [R0+UR5+0xb380], R5 ;  /* 0x00b3800500007988 */ /* 0x000fe80008000405 */
[----:B------:R-:W-:Y:S04]  /*1feb0*/  STS.U16 [R0+UR5+0xd000], R6 ;  /* 0x00d0000600007988 */ /* 0x000fe80008000405 */
[----:B-1----:R-:W3:Y:S04]  /*1fec0*/  LDL.LU R4, [R1+0x910] ;  /* 0x0009100001047983 */ /* 0x002ee80000300800 */
[----:B------:R-:W-:Y:S04]  /*1fed0*/  STS.U16 [R0+UR5+0xd080], R7 ;  /* 0x00d0800700007988 */ /* 0x000fe80008000405 */
[----:B0-----:R-:W3:Y:S04]  /*1fee0*/  LDL.LU R17, [R1+0x90c] ;  /* 0x00090c0001117983 */ /* 0x001ee80000300800 */
[----:B------:R-:W-:Y:S04]  /*1fef0*/  STS.U16 [R0+UR5+0xd100], R8 ;  /* 0x00d1000800007988 */ /* 0x000fe80008000405 */
[----:B------:R-:W3:Y:S04]  /*1ff00*/  LDL.LU R13, [R1+0x908] ;  /* 0x00090800010d7983 */ /* 0x000ee80000300800 */
        /* <DEDUP_REMOVED lines=10> */
[----:B------:R-:W3:Y:S01]  /*1ffb0*/  LDL.LU R28, [R1+0x810] ;  /* 0x00081000011c7983 */ /* 0x000ee20000300800 */
[----:B------:R-:W-:-:S05]  /*1ffc0*/  LOP3.LUT R2, R2, 0x3f, RZ, 0xc0, !PT ;  /* 0x0000003f02027812 */ /* 0x000fca00078ec0ff */
[----:B------:R-:W-:-:S05]  /*1ffd0*/  IMAD.SHL.U32 R2, R2, 0x2, RZ ;  /* 0x0000000202027824 */ /* 0x000fca00078e00ff */
[C---:B------:R-:W-:Y:S01]  /*1ffe0*/  LOP3.LUT R27, R2.reuse, 0x50, RZ, 0x3c, !PT ;  /* 0x00000050021b7812 */ /* 0x040fe200078e3cff */
[----:B--2---:R0:W-:Y:S04]  /*1fff0*/  STS.U16 [R0+UR5+0xf000], R26 ;  /* 0x00f0001a00007988 */ /* 0x0041e80008000405 */
[----:B0-----:R-:W2:Y:S04]  /*20000*/  LDL.LU R0, [R1+0x80c] ;  /* 0x00080c0001007983 */ /* 0x001ea80000300800 */
        /* <DEDUP_REMOVED lines=10> */
[----:B------:R-:W-:Y:S04]  /*200b0*/  STS.U16 [R26+UR5+0xf080], R24 ;  /* 0x00f080181a007988 */ /* 0x000fe80008000405 */
[----:B------:R0:W-:Y:S04]  /*200c0*/  STL [R1+0x25d8], R24 ;  /* 0x0025d81801007387 */ /* 0x0001e80000100800 */
[----:B------:R-:W-:Y:S04]  /*200d0*/  STS.U16 [R26+UR5+0xf100], R23 ;  /* 0x00f100171a007988 */ /* 0x000fe80008000405 */
[----:B----4-:R-:W-:Y:S04]  /*200e0*/  STS.U16 [R26+UR5+0xf180], R22 ;  /* 0x00f180161a007988 */ /* 0x010fe80008000405 */
[----:B---3--:R-:W-:Y:S04]  /*200f0*/  STS.U16 [R26+UR5+0xf200], R20 ;  /* 0x00f200141a007988 */ /* 0x008fe80008000405 */
[----:B0-----:R-:W3:Y:S04]  /*20100*/  LDL.LU R24, [R1+0x914] ;  /* 0x0009140001187983 */ /* 0x001ee80000300800 */
[----:B------:R0:W-:Y:S04]  /*20110*/  STL [R1+0x25dc], R23 ;  /* 0x0025dc1701007387 */ /* 0x0001e80000100800 */
[----:B0-----:R-:W4:Y:S04]  /*20120*/  LDL.LU R23, [R1+0x918] ;  /* 0x0009180001177983 */ /* 0x001f280000300800 */
[----:B------:R0:W-:Y:S04]  /*20130*/  STL [R1+0x25e0], R22 ;  /* 0x0025e01601007387 */ /* 0x0001e80000100800 */
[----:B0-----:R-:W2:Y:S04]  /*20140*/  LDL.LU R22, [R1+0x91c] ;  /* 0x00091c0001167983 */ /* 0x001ea80000300800 */
[----:B------:R0:W-:Y:S04]  /*20150*/  STL [R1+0x25e4], R20 ;  /* 0x0025e41401007387 */ /* 0x0001e80000100800 */
[----:B0-----:R-:W2:Y:S04]  /*20160*/  LDL.LU R20, [R1+0x920] ;  /* 0x0009200001147983 */ /* 0x001ea80000300800 */
[----:B------:R-:W2:Y:S04]  /*20170*/  LDL.LU R2, [R1+0x924] ;  /* 0x0009240001027983 */ /* 0x000ea80000300800 */
[----:B------:R-:W-:Y:S04]  /*20180*/  STS.U16 [R26+UR5+0xf280], R18 ;  /* 0x00f280121a007988 */ /* 0x000fe80008000405 */
[----:B------:R-:W-:Y:S04]  /*20190*/  STS.U16 [R26+UR5+0xf300], R16 ;  /* 0x00f300101a007988 */ /* 0x000fe80008000405 */
[----:B------:R-:W-:Y:S04]  /*201a0*/  STS.U16 [R26+UR5+0xf380], R15 ;  /* 0x00f3800f1a007988 */ /* 0x000fe80008000405 */
[----:B------:R-:W-:Y:S04]  /*201b0*/  STL [R1+0x25e8], R18 ;  /* 0x0025e81201007387 */ /* 0x000fe80000100800 */
[----:B------:R-:W-:Y:S04]  /*201c0*/  STL [R1+0x25ec], R16 ;  /* 0x0025ec1001007387 */ /* 0x000fe80000100800 */
[----:B------:R-:W-:Y:S04]  /*201d0*/  STL [R1+0x2534], R26 ;  /* 0x0025341a01007387 */ /* 0x000fe80000100800 */
[----:B--2---:R-:W-:Y:S04]  /*201e0*/  STS.U16 [R27+UR5+0x1400], R2 ;  /* 0x001400021b007988 */ /* 0x004fe80008000405 */
[----:B------:R-:W-:Y:S04]  /*201f0*/  STS.U16 [R27+UR5+0x1480], R20 ;  /* 0x001480141b007988 */ /* 0x000fe80008000405 */
[----:B------:R-:W-:Y:S04]  /*20200*/  STS.U16 [R27+UR5+0x1500], R22 ;  /* 0x001500161b007988 */ /* 0x000fe80008000405 */
        /* <DEDUP_REMOVED lines=14> */
[----:B------:R-:W3:Y:S04]  /*202f0*/  LDL.LU R16, [R1+0x5f8] ;  /* 0x0005f80001107983 */ /* 0x000ee80000300800 */
        /* <DEDUP_REMOVED lines=44> */
[----:B---3--:R0:W-:Y:S04]  /*205c0*/  STS.U16 [R27+UR5+0x7580], R16 ;  /* 0x007580101b007988 */ /* 0x0081e80008000405 */
[----:B----4-:R1:W-:Y:S04]  /*205d0*/  STS.U16 [R27+UR5+0x7600], R18 ;  /* 0x007600121b007988 */ /* 0x0103e80008000405 */
[----:B------:R3:W-:Y:S04]  /*205e0*/  STS.U16 [R27+UR5+0x7680], R20 ;  /* 0x007680141b007988 */ /* 0x0007e80008000405 */
[----:B------:R4:W-:Y:S04]  /*205f0*/  STS.U16 [R27+UR5+0x7700], R22 ;  /* 0x007700161b007988 */ /* 0x0009e80008000405 */
[----:B------:R1:W-:Y:S04]  /*20600*/  STS.U16 [R27+UR5+0x7780], R23 ;  /* 0x007780171b007988 */ /* 0x0003e80008000405 */
[----:B------:R2:W-:Y:S04]  /*20610*/  STS.U16 [R27+UR5+0x9400], R24 ;  /* 0x009400181b007988 */ /* 0x0005e80008000405 */
[----:B0-----:R-:W2:Y:S04]  /*20620*/  LDL.LU R16, [R1+0x25ec] ;  /* 0x0025ec0001107983 */ /* 0x001ea80000300800 */
[----:B-1----:R-:W2:Y:S04]  /*20630*/  LDL.LU R18, [R1+0x25e8] ;  /* 0x0025e80001127983 */ /* 0x002ea80000300800 */
[----:B---3--:R-:W3:Y:S04]  /*20640*/  LDL.LU R20, [R1+0x25e4] ;  /* 0x0025e40001147983 */ /* 0x008ee80000300800 */
[----:B----4-:R-:W4:Y:S04]  /*20650*/  LDL.LU R22, [R1+0x25e0] ;  /* 0x0025e00001167983 */ /* 0x010f280000300800 */
[----:B------:R-:W3:Y:S04]  /*20660*/  LDL.LU R23, [R1+0x25dc] ;  /* 0x0025dc0001177983 */ /* 0x000ee80000300800 */
[----:B--2---:R-:W2:Y:S04]  /*20670*/  LDL.LU R24, [R1+0x25d8] ;  /* 0x0025d80001187983 */ /* 0x004ea80000300800 */
[----:B------:R0:W-:Y:S04]  /*20680*/  STS.U16 [R27+UR5+0x9480], R4 ;  /* 0x009480041b007988 */ /* 0x0001e80008000405 */
        /* <DEDUP_REMOVED lines=10> */
[----:B------:R-:W2:Y:S04]  /*20730*/  LDL.LU R7, [R1+0x25c0] ;  /* 0x0025c00001077983 */ /* 0x000ea80000300800 */
        /* <DEDUP_REMOVED lines=12> */
[----:B------:R0:W-:Y:S02]  /*20800*/  STS.U16 [R27+UR5+0xb680], R2 ;  /* 0x00b680021b007988 */ /* 0x0001e40008000405 */
[----:B0-----:R-:W0:Y:S02]  /*20810*/  S2R R2, SR_TID.X ;  /* 0x0000000000027919 */ /* 0x001e240000002100 */
[----:B------:R1:W-:Y:S04]  /*20820*/  STS.U16 [R27+UR5+0xb700], R26 ;  /* 0x00b7001a1b007988 */ /* 0x0003e80008000405 */
[----:B------:R-:W-:Y:S04]  /*20830*/  STS.U16 [R27+UR5+0xb780], R15 ;  /* 0x00b7800f1b007988 */ /* 0x000fe80008000405 */
[----:B------:R-:W-:Y:S04]  /*20840*/  STS.U16 [R27+UR5+0xd400], R17 ;  /* 0x00d400111b007988 */ /* 0x000fe80008000405 */
[----:B------:R-:W-:Y:S04]  /*20850*/  STS.U16 [R27+UR5+0xd480], R19 ;  /* 0x00d480131b007988 */ /* 0x000fe80008000405 */
[----:B------:R-:W-:Y:S04]  /*20860*/  STS.U16 [R27+UR5+0xd500], R21 ;  /* 0x00d500151b007988 */ /* 0x000fe80008000405 */
[----:B------:R-:W-:Y:S04]  /*20870*/  STS.U16 [R27+UR5+0xd580], R25 ;  /* 0x00d580191b007988 */ /* 0x000fe80008000405 */
[----:B------:R-:W-:Y:S04]  /*20880*/  STS.U16 [R27+UR5+0xd600], R29 ;  /* 0x00d6001d1b007988 */ /* 0x000fe80008000405 */
[----:B------:R0:W-:Y:S04]  /*20890*/  STS.U16 [R27+UR5+0xd680], R0 ;  /* 0x00d680001b007988 */ /* 0x0001e80008000405 */
[----:B-1----:R-:W3:Y:S04]  /*208a0*/  LDL.LU R26, [R1+0x804] ;  /* 0x00080400011a7983 */ /* 0x002ee80000300800 */
[----:B------:R1:W-:Y:S04]  /*208b0*/  STS.U16 [R27+UR5+0xd700], R28 ;  /* 0x00d7001c1b007988 */ /* 0x0003e80008000405 */
[----:B0-----:R-:W3:Y:S04]  /*208c0*/  LDL.LU R0, [R1+0x800] ;  /* 0x0008000001007983 */ /* 0x001ee80000300800 */
[----:B------:R-:W3:Y:S04]  /*208d0*/  LDL.LU R15, [R1+0x7fc] ;  /* 0x0007fc00010f7983 */ /* 0x000ee80000300800 */
[----:B------:R-:W3:Y:S04]  /*208e0*/  LDL.LU R17, [R1+0x7f8] ;  /* 0x0007f80001117983 */ /* 0x000ee80000300800 */
[----:B------:R-:W3:Y:S04]  /*208f0*/  LDL.LU R19, [R1+0x7f4] ;  /* 0x0007f40001137983 */ /* 0x000ee80000300800 */
[----:B------:R-:W3:Y:S04]  /*20900*/  LDL.LU R21, [R1+0x7f0] ;  /* 0x0007f00001157983 */ /* 0x000ee80000300800 */
[----:B------:R-:W3:Y:S04]  /*20910*/  LDL.LU R25, [R1+0x7ec] ;  /* 0x0007ec0001197983 */ /* 0x000ee80000300800 */
[----:B------:R-:W3:Y:S04]  /*20920*/  LDL.LU R29, [R1+0x7e8] ;  /* 0x0007e800011d7983 */ /* 0x000ee80000300800 */
[----:B-1----:R-:W3:Y:S01]  /*20930*/  LDL.LU R28, [R1+0x6e8] ;  /* 0x0006e800011c7983 */ /* 0x002ee20000300800 */
[----:B------:R-:W-:-:S05]  /*20940*/  LOP3.LUT R2, R2, 0x3f, RZ, 0xc0, !PT ;  /* 0x0000003f02027812 */ /* 0x000fca00078ec0ff */
[----:B------:R-:W-:Y:S01]  /*20950*/  IMAD.SHL.U32 R2, R2, 0x2, RZ ;  /* 0x0000000202027824 */ /* 0x000fe200078e00ff */
[----:B--2---:R-:W-:Y:S04]  /*20960*/  STS.U16 [R27+UR5+0xd780], R3 ;  /* 0x00d780031b007988 */ /* 0x004fe80008000405 */
[----:B------:R0:W-:Y:S04]  /*20970*/  STS.U16 [R27+UR5+0xf400], R14 ;  /* 0x00f4000e1b007988 */ /* 0x0001e80008000405 */
[----:B------:R1:W-:Y:S04]  /*20980*/  STS.U16 [R27+UR5+0xf480], R11 ;  /* 0x00f4800b1b007988 */ /* 0x0003e80008000405 */
[----:B------:R2:W-:Y:S04]  /*20990*/  STS.U16 [R27+UR5+0xf500], R10 ;  /* 0x00f5000a1b007988 */ /* 0x0005e80008000405 */
[----:B------:R0:W-:Y:S04]  /*209a0*/  STS.U16 [R27+UR5+0xf580], R9 ;  /* 0x00f580091b007988 */ /* 0x0001e80008000405 */
[----:B------:R1:W-:Y:S04]  /*209b0*/  STS.U16 [R27+UR5+0xf600], R8 ;  /* 0x00f600081b007988 */ /* 0x0003e80008000405 */
[----:B------:R2:W-:Y:S04]  /*209c0*/  STS.U16 [R27+UR5+0xf680], R7 ;  /* 0x00f680071b007988 */ /* 0x0005e80008000405 */
[----:B0-----:R-:W3:Y:S04]  /*209d0*/  LDL.LU R14, [R1+0x8e8] ;  /* 0x0008e800010e7983 */ /* 0x001ee80000300800 */
[----:B-1----:R-:W3:Y:S04]  /*209e0*/  LDL.LU R11, [R1+0x8ec] ;  /* 0x0008ec00010b7983 */ /* 0x002ee80000300800 */
[----:B--2---:R-:W2:Y:S04]  /*209f0*/  LDL.LU R10, [R1+0x8f0] ;  /* 0x0008f000010a7983 */ /* 0x004ea80000300800 */
[----:B------:R-:W2:Y:S04]  /*20a00*/  LDL.LU R9, [R1+0x8f4] ;  /* 0x0008f40001097983 */ /* 0x000ea80000300800 */
[----:B------:R-:W2:Y:S01]  /*20a10*/  LDL.LU R8, [R1+0x8f8] ;  /* 0x0008f80001087983 */ /* 0x000ea20000300800 */
[----:B------:R-:W-:-:S03]  /*20a20*/  LOP3.LUT R3, R2, 0x60, RZ, 0x3c, !PT ;  /* 0x0000006002037812 */ /* 0x000fc600078e3cff */
[----:B------:R-:W2:Y:S04]  /*20a30*/  LDL.LU R2, [R1+0x8fc] ;  /* 0x0008fc0001027983 */ /* 0x000ea80000300800 */
[----:B------:R-:W2:Y:S04]  /*20a40*/  LDL.LU R7, [R1+0x900] ;  /* 0x0009000001077983 */ /* 0x000ea80000300800 */
[----:B------:R0:W-:Y:S04]  /*20a50*/  STS.U16 [R27+UR5+0xf700], R6 ;  /* 0x00f700061b007988 */ /* 0x0001e80008000405 */
[----:B0-----:R-:W2:Y:S04]  /*20a60*/  LDL.LU R6, [R1+0x904] ;  /* 0x0009040001067983 */ /* 0x001ea80000300800 */
[----:B------:R-:W-:Y:S04]  /*20a70*/  STS.U16 [R27+UR5+0xf780], R5 ;  /* 0x00f780051b007988 */ /* 0x000fe80008000405 */
[----:B------:R-:W-:Y:S04]  /*20a80*/  STL [R1+0x2538], R27 ;  /* 0x0025381b01007387 */ /* 0x000fe80000100800 */
[----:B--2---:R0:W-:Y:S04]  /*20a90*/  STS.U16 [R3+UR5+0x1800], R6 ;  /* 0x0018000603007988 */ /* 0x0041e80008000405 */
[----:B------:R1:W-:Y:S04]  /*20aa0*/  STS.U16 [R3+UR5+0x1880], R7 ;  /* 0x0018800703007988 */ /* 0x0003e80008000405 */
[----:B------:R-:W-:Y:S04]  /*20ab0*/  STS.U16 [R3+UR5+0x1900], R2 ;  /* 0x0019000203007988 */ /* 0x000fe80008000405 */
[----:B------:R2:W-:Y:S04]  /*20ac0*/  STS.U16 [R3+UR5+0x1980], R8 ;  /* 0x0019800803007988 */ /* 0x0005e80008000405 */
[----:B------:R0:W-:Y:S04]  /*20ad0*/  STS.U16 [R3+UR5+0x1a00], R9 ;  /* 0x001a000903007988 */ /* 0x0001e80008000405 */
[----:B------:R-:W-:Y:S04]  /*20ae0*/  STS.U16 [R3+UR5+0x1a80], R10 ;  /* 0x001a800a03007988 */ /* 0x000fe80008000405 */
[----:B---3--:R-:W-:Y:S04]  /*20af0*/  STS.U16 [R3+UR5+0x1b00], R11 ;  /* 0x001b000b03007988 */ /* 0x008fe80008000405 */
[----:B------:R3:W-:Y:S04]  /*20b00*/  STS.U16 [R3+UR5+0x1b80], R14 ;  /* 0x001b800e03007988 */ /* 0x0007e80008000405 */
[----:B------:R-:W-:Y:S04]  /*20b10*/  STS.U16 [R3+UR5+0x3800], R26 ;  /* 0x0038001a03007988 */ /* 0x000fe80008000405 */
[----:B0-----:R-:W4:Y:S04]  /*20b20*/  LDL R6, [R1+0x19cc] ;  /* 0x0019cc0001067983 */ /* 0x001f280000100800 */
[----:B-1----:R-:W4:Y:S04]  /*20b30*/  LDL R7, [R1+0x19c8] ;  /* 0x0019c80001077983 */ /* 0x002f280000100800 */
[----:B------:R0:W-:Y:S04]  /*20b40*/  STS.U16 [R3+UR5+0x3880], R0 ;  /* 0x0038800003007988 */ /* 0x0001e80008000405 */
[----:B--2---:R-:W2:Y:S04]  /*20b50*/  LDL R8, [R1+0x19d4] ;  /* 0x0019d40001087983 */ /* 0x004ea80000100800 */
[----:B------:R-:W2:Y:S04]  /*20b60*/  LDL R9, [R1+0x19c4] ;  /* 0x0019c40001097983 */ /* 0x000ea80000100800 */
[----:B------:R-:W2:Y:S04]  /*20b70*/  LDL R2, [R1+0x19c0] ;  /* 0x0019c00001027983 */ /* 0x000ea80000100800 */
[----:B------:R1:W-:Y:S04]  /*20b80*/  STS.U16 [R3+UR5+0x3900], R15 ;  /* 0x0039000f03007988 */ /* 0x0003e80008000405 */
[----:B---3--:R-:W3:Y:S04]  /*20b90*/  LDL R14, [R1+0x19e4] ;  /* 0x0019e400010e7983 */ /* 0x008ee80000100800 */
[----:B------:R-:W3:Y:S04]  /*20ba0*/  LDL R11, [R1+0x19b8] ;  /* 0x0019b800010b7983 */ /* 0x000ee80000100800 */
[----:B------:R-:W3:Y:S04]  /*20bb0*/  LDL R10, [R1+0x19ec] ;  /* 0x0019ec00010a7983 */ /* 0x000ee80000100800 */
[----:B0-----:R-:W3:Y:S04]  /*20bc0*/  LDL R0, [R1+0x19dc] ;  /* 0x0019dc0001007983 */ /* 0x001ee80000100800 */
[----:B-1----:R-:W3:Y:S01]  /*20bd0*/  LDL R15, [R1+0x19bc] ;  /* 0x0019bc00010f7983 */ /* 0x002ee20000100800 */
[----:B------:R-:W-:-:S02]  /*20be0*/  PRMT R13, RZ, 0x7610, R13 ;  /* 0x00007610ff0d7816 */ /* 0x000fc4000000000d */
[----:B------:R-:W-:Y:S02]  /*20bf0*/  PRMT R4, RZ, 0x7610, R4 ;  /* 0x00007610ff047816 */ /* 0x000fe40000000004 */
[----:B------:R-:W-:Y:S02]  /*20c00*/  PRMT R5, RZ, 0x7610, R5 ;  /* 0x00007610ff057816 */ /* 0x000fe40000000005 */
[----:B----4-:R2:W4:Y:S02]  /*20c10*/  @!P0 LDG.E.U16 R13, desc[UR12][R6.64] ;  /* 0x0000000c060d8981 */ /* 0x010524000c1e1500 */
[----:B--2---:R-:W-:Y:S02]  /*20c20*/  @!P0 IMAD.MOV.U32 R6, RZ, RZ, R8 ;  /* 0x000000ffff068224 */ /* 0x004fe400078e0008 */
[----:B------:R-:W-:Y:S02]  /*20c30*/  @!P0 IMAD.MOV.U32 R7, RZ, RZ, R9 ;  /* 0x000000ffff078224 */ /* 0x000fe400078e0009 */
[----:B---3--:R-:W-:-:S02]  /*20c40*/  @!P0 IMAD.MOV.U32 R8, RZ, RZ, R0 ;  /* 0x000000ffff088224 */ /* 0x008fc400078e0000 */
[----:B------:R-:W-:Y:S01]  /*20c50*/  @!P0 IMAD.MOV.U32 R9, RZ, RZ, R2 ;  /* 0x000000ffff098224 */ /* 0x000fe200078e0002 */
[----:B------:R0:W2:Y:S04]  /*20c60*/  @!P0 LDG.E.U16 R4, desc[UR12][R6.64] ;  /* 0x0000000c06048981 */ /* 0x0000a8000c1e1500 */
[----:B------:R1:W3:Y:S01]  /*20c70*/  @!P0 LDG.E.U16 R5, desc[UR12][R8.64] ;  /* 0x0000000c08058981 */ /* 0x0002e2000c1e1500 */
[----:B0-----:R-:W-:Y:S01]  /*20c80*/  PRMT R6, RZ, 0x7610, R6 ;  /* 0x00007610ff067816 */ /* 0x001fe20000000006 */
[----:B-1----:R-:W-:Y:S02]  /*20c90*/  @!P0 IMAD.MOV.U32 R8, RZ, RZ, R14 ;  /* 0x000000ffff088224 */ /* 0x002fe400078e000e */
[----:B------:R-:W-:-:S05]  /*20ca0*/  @!P0 IMAD.MOV.U32 R9, RZ, RZ, R15 ;  /* 0x000000ffff098224 */ /* 0x000fca00078e000f */
[----:B------:R-:W3:Y:S01]  /*20cb0*/  @!P0 LDG.E.U16 R6, desc[UR12][R8.64] ;  /* 0x0000000c08068981 */ /* 0x000ee2000c1e1500 */
[----:B------:R-:W-:-:S06]  /*20cc0*/  PRMT R7, RZ, 0x7610, R7 ;  /* 0x00007610ff077816 */ /* 0x000fcc0000000007 */
[----:B------:R-:W3:Y:S04]  /*20cd0*/  @!P0 LDG.E.U16 R7, desc[UR12][R10.64] ;  /* 0x0000000c0a078981 */ /* 0x000ee8000c1e1500 */
[----:B------:R-:W-:Y:S04]  /*20ce0*/  STS.U16 [R3+UR5+0x3980], R17 ;  /* 0x0039801103007988 */ /* 0x000fe80008000405 */
[----:B------:R0:W-:Y:S04]  /*20cf0*/  STS.U16 [R3+UR5+0x3a00], R19 ;  /* 0x003a001303007988 */ /* 0x0001e80008000405 */
[----:B----4-:R1:W-:Y:S04]  /*20d00*/  STL [R1+0x253c], R13 ;  /* 0x00253c0d01007387 */ /* 0x0103e80000100800 */
[----:B--2---:R-:W-:Y:S04]  /*20d10*/  STL [R1+0x2540], R4 ;  /* 0x0025400401007387 */ /* 0x004fe80000100800 */
[----:B------:R-:W2:Y:S04]  /*20d20*/  LDL R2, [R1+0x19b4] ;  /* 0x0019b40001027983 */ /* 0x000ea80000100800 */
[----:B------:R-:W4:Y:S04]  /*20d30*/  LDL R0, [R1+0x19f4] ;  /* 0x0019f40001007983 */ /* 0x000f280000100800 */
[----:B---3--:R-:W-:Y:S04]  /*20d40*/  STL [R1+0x2544], R5 ;  /* 0x0025440501007387 */ /* 0x008fe80000100800 */
[----:B------:R-:W3:Y:S04]  /*20d50*/  LDL R15, [R1+0x19b0] ;  /* 0x0019b000010f7983 */ /* 0x000ee80000100800 */
[----:B------:R-:W3:Y:S04]  /*20d60*/  LDL R14, [R1+0x19fc] ;  /* 0x0019fc00010e7983 */ /* 0x000ee80000100800 */
[----:B------:R1:W-:Y:S04]  /*20d70*/  STL [R1+0x2548], R6 ;  /* 0x0025480601007387 */ /* 0x0003e80000100800 */
[----:B0-----:R-:W3:Y:S04]  /*20d80*/  LDL R19, [R1+0x19ac] ;  /* 0x0019ac0001137983 */ /* 0x001ee80000100800 */
[----:B------:R-:W3:Y:S04]  /*20d90*/  LDL R17, [R1+0x1a04] ;  /* 0x001a040001117983 */ /* 0x000ee80000100800 */
[----:B-1----:R-:W3:Y:S04]  /*20da0*/  LDL R13, [R1+0x19d0] ;  /* 0x0019d000010d7983 */ /* 0x002ee80000100800 */
[----:B------:R-:W3:Y:S04]  /*20db0*/  LDL R6, [R1+0x1a0c] ;  /* 0x001a0c0001067983 */ /* 0x000ee80000100800 */
[----:B------:R-:W-:Y:S04]  /*20dc0*/  STL [R1+0x254c], R7 ;  /* 0x00254c0701007387 */ /* 0x000fe80000100800 */
[----:B------:R-:W3:Y:S04]  /*20dd0*/  LDL R5, [R1+0x19d8] ;  /* 0x0019d80001057983 */ /* 0x000ee80000100800 */
[----:B------:R-:W3:Y:S01]  /*20de0*/  LDL R4, [R1+0x1a28] ;  /* 0x001a280001047983 */ /* 0x000ee20000100800 */
[----:B------:R-:W-:-:S02]  /*20df0*/  PRMT R8, RZ, 0x7610, R8 ;  /* 0x00007610ff087816 */ /* 0x000fc40000000008 */
[----:B------:R-:W-:Y:S02]  /*20e00*/  PRMT R9, RZ, 0x7610, R9 ;  /* 0x00007610ff097816 */ /* 0x000fe40000000009 */
[----:B------:R-:W-:Y:S01]  /*20e10*/  PRMT R12, RZ, 0x7610, R12 ;  /* 0x00007610ff0c7816 */ /* 0x000fe2000000000c */
[----:B--2---:R-:W-:Y:S02]  /*20e20*/  @!P0 IMAD.MOV.U32 R11, RZ, RZ, R2 ;  /* 0x000000ffff0b8224 */ /* 0x004fe400078e0002 */
[----:B----4-:R-:W-:Y:S01]  /*20e30*/  @!P0 IMAD.MOV.U32 R10, RZ, RZ, R0 ;  /* 0x000000ffff0a8224 */ /* 0x010fe200078e0000 */
[----:B------:R-:W2:Y:S04]  /*20e40*/  LDL R2, [R1+0x19e0] ;  /* 0x0019e00001027983 */ /* 0x000ea80000100800 */
[----:B---3--:R-:W3:Y:S04]  /*20e50*/  @!P0 LDG.E.U16 R9, desc[UR12][R14.64] ;  /* 0x0000000c0e098981 */ /* 0x008ee8000c1e1500 */
[----:B------:R0:W4:Y:S04]  /*20e60*/  @!P0 LDG.E.U16 R8, desc[UR12][R10.64] ;  /* 0x0000000c0a088981 */ /* 0x000128000c1e1500 */
[----:B------:R-:W2:Y:S01]  /*20e70*/  LDL R0, [R1+0x1a24] ;  /* 0x001a240001007983 */ /* 0x000ea20000100800 */
[----:B0-----:R-:W-:Y:S01]  /*20e80*/  PRMT R10, RZ, 0x7610, R10 ;  /* 0x00007610ff0a7816 */ /* 0x001fe2000000000a */
[----:B------:R-:W-:-:S02]  /*20e90*/  @!P0 IMAD.MOV.U32 R15, RZ, RZ, R19 ;  /* 0x000000ffff0f8224 */ /* 0x000fc400078e0013 */
[----:B------:R-:W-:Y:S01]  /*20ea0*/  @!P0 IMAD.MOV.U32 R14, RZ, RZ, R17 ;  /* 0x000000ffff0e8224 */ /* 0x000fe200078e0011 */
[----:B------:R-:W-:-:S04]  /*20eb0*/  PRMT R11, RZ, 0x7610, R11 ;  /* 0x00007610ff0b7816 */ /* 0x000fc8000000000b */
[----:B------:R0:W2:Y:S02]  /*20ec0*/  @!P0 LDG.E.U16 R10, desc[UR12][R14.64] ;  /* 0x0000000c0e0a8981 */ /* 0x0000a4000c1e1500 */
[----:B0-----:R-:W-:Y:S02]  /*20ed0*/  @!P0 IMAD.MOV.U32 R14, RZ, RZ, R6 ;  /* 0x000000ffff0e8224 */ /* 0x001fe400078e0006 */
[----:B------:R-:W-:-:S05]  /*20ee0*/  @!P0 IMAD.MOV.U32 R15, RZ, RZ, R13 ;  /* 0x000000ffff0f8224 */ /* 0x000fca00078e000d */
[----:B------:R0:W2:Y:S02]  /*20ef0*/  @!P0 LDG.E.U16 R11, desc[UR12][R14.64] ;  /* 0x0000000c0e0b8981 */ /* 0x0000a4000c1e1500 */
[----:B0-----:R-:W-:Y:S02]  /*20f00*/  @!P0 IMAD.MOV.U32 R14, RZ, RZ, R4 ;  /* 0x000000ffff0e8224 */ /* 0x001fe400078e0004 */
[----:B------:R-:W-:-:S05]  /*20f10*/  @!P0 IMAD.MOV.U32 R15, RZ, RZ, R5 ;  /* 0x000000ffff0f8224 */ /* 0x000fca00078e0005 */
[----:B------:R2:W2:Y:S01]  /*20f20*/  @!P0 LDG.E.U16 R12, desc[UR12][R14.64] ;  /* 0x0000000c0e0c8981 */ /* 0x0004a2000c1e1500 */
[----:B------:R-:W-:-:S03]  /*20f30*/  PRMT R16, RZ, 0x7610, R16 ;  /* 0x00007610ff107816 */ /* 0x000fc60000000010 */
[----:B------:R-:W-:Y:S04]  /*20f40*/  STS.U16 [R3+UR5+0x3a80], R21 ;  /* 0x003a801503007988 */ /* 0x000fe80008000405 */
[----:B------:R-:W-:Y:S04]  /*20f50*/  STS.U16 [R3+UR5+0x3b00], R25 ;  /* 0x003b001903007988 */ /* 0x000fe80008000405 */
[----:B------:R-:W-:Y:S04]  /*20f60*/  STS.U16 [R3+UR5+0x3b80], R29 ;  /* 0x003b801d03007988 */ /* 0x000fe80008000405 */
[----:B------:R-:W-:Y:S04]  /*20f70*/  STS.U16 [R3+UR5+0x5800], R28 ;  /* 0x0058001c03007988 */ /* 0x000fe80008000405 */
[----:B----4-:R-:W-:Y:S04]  /*20f80*/  STL [R1+0x2550], R8 ;  /* 0x0025500801007387 */ /* 0x010fe80000100800 */
[----:B---3--:R-:W-:Y:S01]  /*20f90*/  STL [R1+0x2554], R9 ;  /* 0x0025540901007387 */ /* 0x008fe20000100800 */
[----:B--2---:R-:W-:-:S02]  /*20fa0*/  @!P0 IMAD.MOV.U32 R15, RZ, RZ, R2 ;  /* 0x000000ffff0f8224 */ /* 0x004fc400078e0002 */
[----:B------:R-:W-:-:S05]  /*20fb0*/  @!P0 IMAD.MOV.U32 R14, RZ, RZ, R0 ;  /* 0x000000ffff0e8224 */ /* 0x000fca00078e0000 */
[----:B------:R0:W2:Y:S04]  /*20fc0*/  @!P0 LDG.E.U16 R16, desc[UR12][R14.64] ;  /* 0x0000000c0e108981 */ /* 0x0000a8000c1e1500 */
[----:B------:R-:W-:Y:S04]  /*20fd0*/  STL [R1+0x2558], R10 ;  /* 0x0025580a01007387 */ /* 0x000fe80000100800 */
[----:B------:R1:W-:Y:S04]  /*20fe0*/  STL [R1+0x255c], R11 ;  /* 0x00255c0b01007387 */ /* 0x0003e80000100800 */
[----:B------:R3:W-:Y:S04]  /*20ff0*/  STL [R1+0x2560], R12 ;  /* 0x0025600c01007387 */ /* 0x0007e80000100800 */
[----:B-1----:R-:W4:Y:S04]  /*21000*/  LDL R11, [R1+0x1a1c] ;  /* 0x001a1c00010b7983 */ /* 0x002f280000100800 */
[----:B------:R-:W2:Y:S04]  /*21010*/  LDL R10, [R1+0x19f8] ;  /* 0x0019f800010a7983 */ /* 0x000ea80000100800 */
[----:B------:R-:W2:Y:S04]  /*21020*/  LDL R9, [R1+0x1a18] ;  /* 0x001a180001097983 */ /* 0x000ea80000100800 */
[----:B------:R-:W2:Y:S04]  /*21030*/  LDL R8, [R1+0x1a00] ;  /* 0x001a000001087983 */ /* 0x000ea80000100800 */
[----:B------:R-:W2:Y:S04]  /*21040*/  LDL R7, [R1+0x1a14] ;  /* 0x001a140001077983 */ /* 0x000ea80000100800 */
[----:B------:R-:W2:Y:S04]  /*21050*/  LDL R6, [R1+0x1a08] ;  /* 0x001a080001067983 */ /* 0x000ea80000100800 */
[----:B------:R-:W2:Y:S04]  /*21060*/  LDL R5, [R1+0x1a10] ;  /* 0x001a100001057983 */ /* 0x000ea80000100800 */
[----:B---3--:R-:W3:Y:S04]  /*21070*/  LDL R12, [R1+0x19f0] ;  /* 0x0019f000010c7983 */ /* 0x008ee80000100800 */
        /* <DEDUP_REMOVED lines=12> */
[----:B------:R-:W0:Y:S04]  /*21140*/  LDL R14, [R1+0x19e8] ;  /* 0x0019e800010e7983 */ /* 0x000e280000100800 */
[----:B------:R-:W0:Y:S01]  /*21150*/  LDL R15, [R1+0x1a20] ;  /* 0x001a2000010f7983 */ /* 0x000e220000100800 */
[----:B------:R-:W-:-:S02]  /*21160*/  PRMT R18, RZ, 0x7610, R18 ;  /* 0x00007610ff127816 */ /* 0x000fc40000000012 */
[----:B------:R-:W-:Y:S02]  /*21170*/  PRMT R20, RZ, 0x7610, R20 ;  /* 0x00007610ff147816 */ /* 0x000fe40000000014 */
[----:B------:R-:W-:Y:S02]  /*21180*/  PRMT R22, RZ, 0x7610, R22 ;  /* 0x00007610ff167816 */ /* 0x000fe40000000016 */
[----:B------:R-:W-:Y:S02]  /*21190*/  PRMT R23, RZ, 0x7610, R23 ;  /* 0x00007610ff177816 */ /* 0x000fe40000000017 */
[----:B------:R-:W-:Y:S02]  /*211a0*/  PRMT R24, RZ, 0x7610, R24 ;  /* 0x00007610ff187816 */ /* 0x000fe40000000018 */
[----:B0-----:R-:W-:-:S04]  /*211b0*/  @!P0 LOP3.LUT R15, R15, R14, RZ, 0x3c, !PT ;  /* 0x0000000e0f0f8212 */ /* 0x001fc800078e3cff */
[----:B------:R-:W-:-:S04]  /*211c0*/  @!P0 LOP3.LUT R14, R15, R14, RZ, 0x3c, !PT ;  /* 0x0000000e0f0e8212 */ /* 0x000fc800078e3cff */
[----:B------:R-:W-:-:S05]  /*211d0*/  @!P0 LOP3.LUT R15, R15, R14, RZ, 0x3c, !PT ;  /* 0x0000000e0f0f8212 */ /* 0x000fca00078e3cff */
[----:B------:R4:W2:Y:S02]  /*211e0*/  @!P0 LDG.E.U16 R18, desc[UR12][R14.64] ;  /* 0x0000000c0e128981 */ /* 0x0008a4000c1e1500 */
[----:B----4-:R-:W-:Y:S02]  /*211f0*/  @!P0 IMAD.MOV.U32 R14, RZ, RZ, R11 ;  /* 0x000000ffff0e8224 */ /* 0x010fe400078e000b */
[----:B---3--:R-:W-:-:S05]  /*21200*/  @!P0 IMAD.MOV.U32 R15, RZ, RZ, R12 ;  /* 0x000000ffff0f8224 */ /* 0x008fca00078e000c */
[----:B------:R2:W3:Y:S02]  /*21210*/  @!P0 LDG.E.U16 R20, desc[UR12][R14.64] ;  /* 0x0000000c0e148981 */ /* 0x0004e4000c1e1500 */
[----:B--2---:R-:W-:Y:S02]  /*21220*/  @!P0 IMAD.MOV.U32 R14, RZ, RZ, R9 ;  /* 0x000000ffff0e8224 */ /* 0x004fe400078e0009 */
[----:B------:R-:W-:-:S05]  /*21230*/  @!P0 IMAD.MOV.U32 R15, RZ, RZ, R10 ;  /* 0x000000ffff0f8224 */ /* 0x000fca00078e000a */
[----:B------:R0:W2:Y:S02]  /*21240*/  @!P0 LDG.E.U16 R22, desc[UR12][R14.64] ;  /* 0x0000000c0e168981 */ /* 0x0000a4000c1e1500 */
[----:B0-----:R-:W-:Y:S02]  /*21250*/  @!P0 IMAD.MOV.U32 R14, RZ, RZ, R7 ;  /* 0x000000ffff0e8224 */ /* 0x001fe400078e0007 */
[----:B------:R-:W-:-:S05]  /*21260*/  @!P0 IMAD.MOV.U32 R15, RZ, RZ, R8 ;  /* 0x000000ffff0f8224 */ /* 0x000fca00078e0008 */
[----:B------:R0:W4:Y:S02]  /*21270*/  @!P0 LDG.E.U16 R23, desc[UR12][R14.64] ;  /* 0x0000000c0e178981 */ /* 0x000124000c1e1500 */
[----:B0-----:R-:W-:Y:S02]  /*21280*/  @!P0 IMAD.MOV.U32 R14, RZ, RZ, R5 ;  /* 0x000000ffff0e8224 */ /* 0x001fe400078e0005 */
[----:B------:R-:W-:-:S05]  /*21290*/  @!P0 IMAD.MOV.U32 R15, RZ, RZ, R6 ;  /* 0x000000ffff0f8224 */ /* 0x000fca00078e0006 */
[----:B------:R-:W4:Y:S04]  /*212a0*/  @!P0 LDG.E.U16 R24, desc[UR12][R14.64] ;  /* 0x0000000c0e188981 */ /* 0x000f28000c1e1500 */
[----:B------:R-:W-:Y:S04]  /*212b0*/  STS.U16 [R3+UR5+0x5880], R4 ;  /* 0x0058800403007988 */ /* 0x000fe80008000405 */
[----:B------:R-:W-:Y:S04]  /*212c0*/  STS.U16 [R3+UR5+0x5900], R13 ;  /* 0x0059000d03007988 */ /* 0x000fe80008000405 */
[----:B------:R-:W-:Y:S04]  /*212d0*/  STS.U16 [R3+UR5+0x5980], R27 ;  /* 0x0059801b03007988 */ /* 0x000fe80008000405 */
[----:B------:R-:W-:Y:S04]  /*212e0*/  STS.U16 [R3+UR5+0x5a00], R2 ;  /* 0x005a000203007988 */ /* 0x000fe80008000405 */
[----:B------:R-:W-:Y:S04]  /*212f0*/  STS.U16 [R3+UR5+0x5a80], R26 ;  /* 0x005a801a03007988 */ /* 0x000fe80008000405 */
[----:B------:R-:W-:Y:S04]  /*21300*/  STS.U16 [R3+UR5+0x5b00], R17 ;  /* 0x005b001103007988 */ /* 0x000fe80008000405 */
[----:B------:R-:W-:Y:S04]  /*21310*/  STL [R1+0x2564], R16 ;  /* 0x0025641001007387 */ /* 0x000fe80000100800 */
[----:B------:R-:W-:Y:S04]  /*21320*/  STS.U16 [R3+UR5+0x5b80], R19 ;  /* 0x005b801303007988 */ /* 0x000fe80008000405 */
[----:B------:R-:W-:Y:S04]  /*21330*/  STS.U16 [R3+UR5+0x7800], R21 ;  /* 0x0078001503007988 */ /* 0x000fe80008000405 */
[----:B------:R-:W-:Y:S04]  /*21340*/  STS.U16 [R3+UR5+0x7880], R25 ;  /* 0x0078801903007988 */ /* 0x000fe80008000405 */
[----:B------:R-:W-:Y:S04]  /*21350*/  STS.U16 [R3+UR5+0x7900], R29 ;  /* 0x0079001d03007988 */ /* 0x000fe80008000405 */
[----:B------:R-:W-:Y:S04]  /*21360*/  STS.U16 [R3+UR5+0x7980], R28 ;  /* 0x0079801c03007988 */ /* 0x000fe80008000405 */
[----:B------:R0:W-:Y:S04]  /*21370*/  STS.U16 [R3+UR5+0x7a00], R0 ;  /* 0x007a000003007988 */ /* 0x0001e80008000405 */
[----:B------:R-:W-:Y:S04]  /*21380*/  STL [R1+0x2568], R18 ;  /* 0x0025681201007387 */ /* 0x000fe80000100800 */
[----:B---3--:R-:W-:Y:S04]  /*21390*/  STL [R1+0x256c], R20 ;  /* 0x00256c1401007387 */ /* 0x008fe80000100800 */
[----:B--2---:R-:W-:Y:S04]  /*213a0*/  STL [R1+0x2570], R22 ;  /* 0x0025701601007387 */ /* 0x004fe80000100800 */
[----:B----4-:R-:W-:Y:S04]  /*213b0*/  STL [R1+0x2574], R23 ;  /* 0x0025741701007387 */ /* 0x010fe80000100800 */
[----:B------:R-:W-:Y:S04]  /*213c0*/  STL [R1+0x2578], R24 ;  /* 0x0025781801007387 */ /* 0x000fe80000100800 */
[----:B0-----:R-:W2:Y:S04]  /*213d0*/  LDL.LU R0, [R1+0x580] ;  /* 0x0005800001007983 */ /* 0x001ea80000300800 */
[----:B--2---:R0:W-:Y:S04]  /*213e0*/  STL [R1+0x259c], R0 ;  /* 0x00259c0001007387 */ /* 0x0041e80000100800 */
[----:B0-----:R-:W2:Y:S04]  /*213f0*/  LDL.LU R0, [R1+0x648] ;  /* 0x0006480001007983 */ /* 0x001ea80000300800 */
[----:B--2---:R0:W-:Y:S04]  /*21400*/  STL [R1+0x25a0], R0 ;  /* 0x0025a00001007387 */ /* 0x0041e80000100800 */
[----:B0-----:R-:W2:Y:S04]  /*21410*/  LDL.LU R0, [R1+0x650] ;  /* 0x0006500001007983 */ /* 0x001ea80000300800 */
        /* <DEDUP_REMOVED lines=32> */
[----:B0-----:R-:W2:Y:S04]  /*21620*/  LDL.LU R0, [R1+0x25a0] ;  /* 0x0025a00001007983 */ /* 0x001ea80000300800 */
[----:B--2---:R0:W-:Y:S04]  /*21630*/  STS.U16 [R3+UR5+0x7b80], R0 ;  /* 0x007b800003007988 */ /* 0x0041e80008000405 */
[----:B0-----:R-:W2:Y:S04]  /*21640*/  LDL.LU R0, [R1+0x259c] ;  /* 0x00259c0001007983 */ /* 0x001ea80000300800 */
[----:B--2---:R0:W-:Y:S04]  /*21650*/  STS.U16 [R3+UR5+0x9800], R0 ;  /* 0x0098000003007988 */ /* 0x0041e80008000405 */
[----:B---3--:R-:W-:Y:S04]  /*21660*/  STS.U16 [R3+UR5+0x9880], R2 ;  /* 0x0098800203007988 */ /* 0x008fe80008000405 */
[----:B----4-:R1:W-:Y:S04]  /*21670*/  STS.U16 [R3+UR5+0x9900], R24 ;  /* 0x0099001803007988 */ /* 0x0103e80008000405 */
[----:B0-----:R-:W2:Y:S04]  /*21680*/  LDL.LU R0, [R1+0x2598] ;  /* 0x0025980001007983 */ /* 0x001ea80000300800 */
[----:B-1----:R-:W3:Y:S04]  /*21690*/  LDL.LU R24, [R1+0x958] ;  /* 0x0009580001187983 */ /* 0x002ee80000300800 */
[----:B---3--:R0:W-:Y:S04]  /*216a0*/  STL [R1+0x258c], R24 ;  /* 0x00258c1801007387 */ /* 0x0081e80000100800 */
[----:B0-----:R-:W3:Y:S04]  /*216b0*/  LDL.LU R24, [R1+0x28] ;  /* 0x0000280001187983 */ /* 0x001ee80000300800 */
[----:B---3--:R0:W-:Y:S04]  /*216c0*/  STL [R1+0x2590], R24 ;  /* 0x0025901801007387 */ /* 0x0081e80000100800 */
[----:B0-----:R-:W3:Y:S01]  /*216d0*/  LDL.LU R24, [R1+0x30] ;  /* 0x0000300001187983 */ /* 0x001ee20000300800 */
[----:B------:R-:W0:Y:S03]  /*216e0*/  S2R R2, SR_TID.X ;  /* 0x0000000000027919 */ /* 0x000e260000002100 */
        /* <DEDUP_REMOVED lines=14> */
[----:B-1----:R-:W3:Y:S04]  /*217d0*/  LDL.LU R24, [R1+0x38] ;  /* 0x0000380001187983 */ /* 0x002ee80000300800 */
        /* <DEDUP_REMOVED lines=11> */
[----:B------:R1:W-:Y:S04]  /*21890*/  STS.U16 [R3+UR5+0xd800], R6 ;  /* 0x00d8000603007988 */ /* 0x0003e80008000405 */
[----:B------:R-:W4:Y:S04]  /*218a0*/  LDL.LU R8, [R1+0x838] ;  /* 0x0008380001087983 */ /* 0x000f280000300800 */
[----:B------:R1:W-:Y:S04]  /*218b0*/  STS.U16 [R3+UR5+0xd880], R5 ;  /* 0x00d8800503007988 */ /* 0x0003e80008000405 */
[----:B------:R-:W4:Y:S04]  /*218c0*/  LDL.LU R7, [R1+0x830] ;  /* 0x0008300001077983 */ /* 0x000f280000300800 */
[----:B------:R1:W-:Y:S01]  /*218d0*/  STS.U16 [R3+UR5+0xd900], R4 ;  /* 0x00d9000403007988 */ /* 0x0003e20008000405 */
[----:B0-----:R-:W-:-:S03]  /*218e0*/  LOP3.LUT R2, R2, 0x3f, RZ, 0xc0, !PT ;  /* 0x0000003f02027812 */ /* 0x001fc600078ec0ff */
[----:B------:R0:W-:Y:S04]  /*218f0*/  STS.U16 [R3+UR5+0xd980], R13 ;  /* 0x00d9800d03007988 */ /* 0x0001e80008000405 */
[----:B------:R0:W-:Y:S04]  /*21900*/  STS.U16 [R3+UR5+0xda00], R27 ;  /* 0x00da001b03007988 */ /* 0x0001e80008000405 */
[----:B-1----:R-:W4:Y:S04]  /*21910*/  LDL.LU R6, [R1+0x828] ;  /* 0x0008280001067983 */ /* 0x002f280000300800 */
[----:B------:R-:W4:Y:S04]  /*21920*/  LDL.LU R5, [R1+0x744] ;  /* 0x0007440001057983 */ /* 0x000f280000300800 */
[----:B------:R1:W-:Y:S04]  /*21930*/  STS.U16 [R3+UR5+0xda80], R26 ;  /* 0x00da801a03007988 */ /* 0x0003e80008000405 */
[----:B------:R-:W4:Y:S04]  /*21940*/  LDL.LU R4, [R1+0x73c] ;  /* 0x00073c0001047983 */ /* 0x000f280000300800 */
[----:B0-----:R-:W4:Y:S04]  /*21950*/  LDL.LU R13, [R1+0x734] ;  /* 0x00073400010d7983 */ /* 0x001f280000300800 */
[----:B------:R0:W-:Y:S04]  /*21960*/  STS.U16 [R3+UR5+0xdb00], R17 ;  /* 0x00db001103007988 */ /* 0x0001e80008000405 */
[----:B------:R-:W4:Y:S04]  /*21970*/  LDL.LU R27, [R1+0x72c] ;  /* 0x00072c00011b7983 */ /* 0x000f280000300800 */
[----:B------:R0:W-:Y:S01]  /*21980*/  STS.U16 [R3+UR5+0xdb80], R19 ;  /* 0x00db801303007988 */ /* 0x0001e20008000405 */
[----:B------:R-:W-:-:S03]  /*21990*/  IMAD.SHL.U32 R2, R2, 0x2, RZ ;  /* 0x0000000202027824 */ /* 0x000fc600078e00ff */
[----:B------:R0:W-:Y:S04]  /*219a0*/  STS.U16 [R3+UR5+0xf800], R21 ;  /* 0x00f8001503007988 */ /* 0x0001e80008000405 */
[----:B-1----:R-:W4:Y:S04]  /*219b0*/  LDL.LU R26, [R1+0x724] ;  /* 0x00072400011a7983 */ /* 0x002f280000300800 */
[----:B------:R1:W-:Y:S04]  /*219c0*/  STS.U16 [R3+UR5+0xf880], R25 ;  /* 0x00f8801903007988 */ /* 0x0003e80008000405 */
[----:B------:R1:W-:Y:S04]  /*219d0*/  STS.U16 [R3+UR5+0xf900], R29 ;  /* 0x00f9001d03007988 */ /* 0x0003e80008000405 */
[----:B0-----:R-:W4:Y:S04]  /*219e0*/  LDL.LU R17, [R1+0x71c] ;  /* 0x00071c0001117983 */ /* 0x001f280000300800 */
[----:B------:R-:W4:Y:S04]  /*219f0*/  LDL.LU R19, [R1+0x714] ;  /* 0x0007140001137983 */ /* 0x000f280000300800 */
[----:B------:R0:W-:Y:S04]  /*21a00*/  STS.U16 [R3+UR5+0xf980], R28 ;  /* 0x00f9801c03007988 */ /* 0x0001e80008000405 */
[----:B------:R-:W4:Y:S04]  /*21a10*/  LDL.LU R21, [R1+0x70c] ;  /* 0x00070c0001157983 */ /* 0x000f280000300800 */
[----:B-1----:R-:W4:Y:S04]  /*21a20*/  LDL.LU R25, [R1+0x640] ;  /* 0x0006400001197983 */ /* 0x002f280000300800 */
[----:B--2---:R1:W-:Y:S04]  /*21a30*/  STS.U16 [R3+UR5+0xfa00], R0 ;  /* 0x00fa000003007988 */ /* 0x0043e80008000405 */
[----:B------:R-:W2:Y:S04]  /*21a40*/  LDL.LU R29, [R1+0x638] ;  /* 0x00063800011d7983 */ /* 0x000ea80000300800 */
[----:B0-----:R-:W2:Y:S01]  /*21a50*/  LDL.LU R28, [R1+0x630] ;  /* 0x00063000011c7983 */ /* 0x001ea20000300800 */
[----:B-1----:R-:W-:-:S03]  /*21a60*/  LOP3.LUT R0, R2, 0x70, RZ, 0x3c, !PT ;  /* 0x0000007002007812 */ /* 0x002fc600078e3cff */
[----:B------:R-:W2:Y:S04]  /*21a70*/  LDL.LU R2, [R1+0x960] ;  /* 0x0009600001027983 */ /* 0x000ea80000300800 */
[----:B---3--:R0:W-:Y:S04]  /*21a80*/  STS.U16 [R3+UR5+0xfa80], R24 ;  /* 0x00fa801803007988 */ /* 0x0081e80008000405 */
[----:B0-----:R-:W3:Y:S04]  /*21a90*/  LDL.LU R24, [R1+0x2594] ;  /* 0x0025940001187983 */ /* 0x001ee80000300800 */
[----:B---3--:R0:W-:Y:S04]  /*21aa0*/  STS.U16 [R3+UR5+0xfb00], R24 ;  /* 0x00fb001803007988 */ /* 0x0081e80008000405 */
[----:B0-----:R-:W3:Y:S04]  /*21ab0*/  LDL.LU R24, [R1+0x2590] ;  /* 0x0025900001187983 */ /* 0x001ee80000300800 */
[----:B---3--:R0:W-:Y:S04]  /*21ac0*/  STS.U16 [R3+UR5+0xfb80], R24 ;  /* 0x00fb801803007988 */ /* 0x0081e80008000405 */
[----:B0-----:R-:W3:Y:S04]  /*21ad0*/  LDL.LU R24, [R1+0x258c] ;  /* 0x00258c0001187983 */ /* 0x001ee80000300800 */
[----:B------:R0:W-:Y:S04]  /*21ae0*/  STL [R1+0x257c], R3 ;  /* 0x00257c0301007387 */ /* 0x0001e80000100800 */
[----:B0-----:R-:W2:Y:S04]  /*21af0*/  LDL.LU R3, [R1+0x610] ;  /* 0x0006100001037983 */ /* 0x001ea80000300800 */
[----:B--2---:R0:W-:Y:S04]  /*21b00*/  STL [R1+0x2580], R3 ;  /* 0x0025800301007387 */ /* 0x0041e80000100800 */
[----:B0-----:R-:W2:Y:S04]  /*21b10*/  LDL.LU R3, [R1+0x618] ;  /* 0x0006180001037983 */ /* 0x001ea80000300800 */
[----:B--2---:R0:W-:Y:S04]  /*21b20*/  STL [R1+0x2584], R3 ;  /* 0x0025840301007387 */ /* 0x0041e80000100800 */
[----:B0-----:R-:W2:Y:S04]  /*21b30*/  LDL.LU R3, [R1+0x620] ;  /* 0x0006200001037983 */ /* 0x001ea80000300800 */
[----:B------:R-:W-:Y:S04]  /*21b40*/  STS.U16 [R0+UR5+0x1c00], R2 ;  /* 0x001c000200007988 */ /* 0x000fe80008000405 */
        /* <DEDUP_REMOVED lines=110> */
[----:B0-----:R-:W2:Y:S04]  /*22230*/  LDL.LU R28, [R1+0x251c] ;  /* 0x00251c00011c7983 */ /* 0x001ea80000300800 */
[----:B------:R0:W-:Y:S04]  /*22240*/  STS.U16 [R0+UR5+0xdf80], R2 ;  /* 0x00df800200007988 */ /* 0x0001e80008000405 */
[----:B------:R-:W-:Y:S04]  /*22250*/  STS.U16 [R0+UR5+0xfc00], R14 ;  /* 0x00fc000e00007988 */ /* 0x000fe80008000405 */
[----:B------:R1:W-:Y:S01]  /*22260*/  STS.U16 [R0+UR5+0xfc80], R15 ;  /* 0x00fc800f00007988 */ /* 0x0003e20008000405 */
[----:B0-----:R-:W0:Y:S01]  /*22270*/  S2R R2, SR_TID.X ;  /* 0x0000000000027919 */ /* 0x001e220000002100 */
[----:B-1----:R-:W1:Y:S01]  /*22280*/  S2R R15, SR_TID.X ;  /* 0x00000000000f7919 */ /* 0x002e620000002100 */
[----:B0-----:R-:W-:-:S02]  /*22290*/  LOP3.LUT R2, R2, 0x3f, RZ, 0xc0, !PT ;  /* 0x0000003f02027812 */ /* 0x001fc400078ec0ff */
[----:B-1----:R-:W-:Y:S01]  /*222a0*/  LOP3.LUT R15, R15, 0x3f, RZ, 0xc0, !PT ;  /* 0x0000003f0f0f7812 */ /* 0x002fe200078ec0ff */
[----:B--2---:R0:W-:Y:S04]  /*222b0*/  STS.U16 [R0+UR5+0xfd00], R28 ;  /* 0x00fd001c00007988 */ /* 0x0041e80008000405 */
[----:B0-----:R-:W2:Y:S01]  /*222c0*/  LDL.LU R28, [R1+0x2518] ;  /* 0x00251800011c7983 */ /* 0x001ea20000300800 */
[----:B------:R-:W-:Y:S02]  /*222d0*/  IMAD.SHL.U32 R2, R2, 0x2, RZ ;  /* 0x0000000202027824 */ /* 0x000fe400078e00ff */
[C---:B------:R-:W-:Y:S01]  /*222e0*/  IMAD.SHL.U32 R14, R15.reuse, 0x2, RZ ;  /* 0x000000020f0e7824 */ /* 0x040fe200078e00ff */
[----:B------:R0:W-:Y:S01]  /*222f0*/  STS.U16 [R0+UR5+0xfd80], R29 ;  /* 0x00fd801d00007988 */ /* 0x0001e20008000405 */
[----:B------:R-:W-:-:S03]  /*22300*/  IMAD.SHL.U32 R15, R15, 0x2, RZ ;  /* 0x000000020f0f7824 */ /* 0x000fc600078e00ff */
[----:B------:R-:W-:Y:S04]  /*22310*/  STS.U16 [R0+UR5+0xfe00], R25 ;  /* 0x00fe001900007988 */ /* 0x000fe80008000405 */
[----:B------:R-:W-:Y:S04]  /*22320*/  STS.U16 [R0+UR5+0xfe80], R21 ;  /* 0x00fe801500007988 */ /* 0x000fe80008000405 */
[----:B------:R-:W-:Y:S01]  /*22330*/  STS.U16 [R0+UR5+0xff00], R19 ;  /* 0x00ff001300007988 */ /* 0x000fe20008000405 */
[----:B------:R-:W-:-:S03]  /*22340*/  LOP3.LUT R14, R14, 0x20, RZ, 0x3c, !PT ;  /* 0x000000200e0e7812 */ /* 0x000fc600078e3cff */
[----:B------:R-:W-:Y:S01]  /*22350*/  STS.U16 [R0+UR5+0xff80], R17 ;  /* 0x00ff801100007988 */ /* 0x000fe20008000405 */
[----:B0-----:R-:W-:-:S03]  /*22360*/  LOP3.LUT R29, R2, 0x10, RZ, 0x3c, !PT ;  /* 0x00000010021d7812 */ /* 0x001fc600078e3cff */
[----:B------:R-:W-:Y:S04]  /*22370*/  STS.U16 [R2+UR5+0x10000], R13 ;  /* 0x0100000d02007988 */ /* 0x000fe80008000405 */
[----:B------:R-:W-:Y:S01]  /*22380*/  STS.U16 [R2+UR5+0x10400], R11 ;  /* 0x0104000b02007988 */ /* 0x000fe20008000405 */
[----:B------:R-:W-:-:S03]  /*22390*/  LOP3.LUT R15, R15, 0x30, RZ, 0x3c, !PT ;  /* 0x000000300f0f7812 */ /* 0x000fc600078e3cff */
        /* <DEDUP_REMOVED lines=8> */
[----:B------:R-:W-:Y:S04]  /*22420*/  STS.U16 [R27+UR5+0x10280], R8 ;  /* 0x010280081b007988 */ /* 0x000fe80008000405 */
[----:B---3--:R-:W-:Y:S04]  /*22430*/  STS.U16 [R27+UR5+0x10680], R22 ;  /* 0x010680161b007988 */ /* 0x008fe80008000405 */
[----:B------:R-:W-:Y:S04]  /*22440*/  STS.U16 [R3+UR5+0x10300], R9 ;  /* 0x0103000903007988 */ /* 0x000fe80008000405 */
[----:B------:R0:W-:Y:S04]  /*22450*/  STS.U16 [R3+UR5+0x10700], R23 ;  /* 0x0107001703007988 */ /* 0x0001e80008000405 */
[----:B------:R-:W-:Y:S04]  /*22460*/  STS.U16 [R0+UR5+0x10380], R10 ;  /* 0x0103800a00007988 */ /* 0x000fe80008000405 */
[----:B------:R1:W-:Y:S01]  /*22470*/  STS.U16 [R0+UR5+0x10780], R24 ;  /* 0x0107801800007988 */ /* 0x0003e20008000405 */
[----:B------:R-:W-:Y:S06]  /*22480*/  BAR.SYNC.DEFER_BLOCKING 0x0 ;  /* 0x0000000000007b1d */ /* 0x000fec0000010000 */
[----:B0-----:R-:W1:Y:S02]  /*22490*/  S2R R3, SR_TID.X ;  /* 0x0000000000037919 */ /* 0x001e640000002100 */
[C---:B-1----:R-:W-:Y:S01]  /*224a0*/  LOP3.LUT R0, R3.reuse, 0x7, RZ, 0xc0, !PT ;  /* 0x0000000703007812 */ /* 0x042fe200078ec0ff */
[----:B------:R-:W-:-:S04]  /*224b0*/  IMAD.SHL.U32 R2, R3, 0x2, RZ ;  /* 0x0000000203027824 */ /* 0x000fc800078e00ff */
[----:B------:R-:W-:-:S05]  /*224c0*/  IMAD R0, R0, 0x90, RZ ;  /* 0x0000009000007824 */ /* 0x000fca00078e02ff */
[----:B------:R-:W-:-:S05]  /*224d0*/  LOP3.LUT R0, R0, 0x30, R2, 0x78, !PT ;  /* 0x0000003000007812 */ /* 0x000fca00078e7802 */
[----:B------:R-:W-:Y:S04]  /*224e0*/  LDSM.16.M88.4 R8, [R0+UR5+0x10400] ;  /* 0x010400050008783b */ /* 0x000fe80008000200 */
[----:B--2---:R-:W0:Y:S04]  /*224f0*/  LDSM.16.MT88.4 R4, [R28+UR5] ;  /* 0x000000051c04783b */ /* 0x004e280008004200 */
[----:B------:R-:W1:Y:S04]  /*22500*/  LDSM.16.MT88.4 R12, [R28+UR5+0x80] ;  /* 0x000080051c0c783b */ /* 0x000e680008004200 */
[----:B------:R-:W-:Y:S04]  /*22510*/  LDSM.16.MT88.4 R24, [R28+UR5+0x180] ;  /* 0x000180051c18783b */ /* 0x000fe80008004200 */
[----:B------:R-:W-:Y:S01]  /*22520*/  LDSM.16.MT88.4 R16, [R28+UR5+0x280] ;  /* 0x000280051c10783b */ /* 0x000fe20008004200 */
[----:B0-----:R-:W-:-:S02]  /*22530*/  IMAD.MOV.U32 R23, RZ, RZ, R4 ;  /* 0x000000ffff177224 */ /* 0x001fc400078e0004 */
[----:B------:R-:W-:Y:S02]  /*22540*/  IMAD.MOV.U32 R22, RZ, RZ, R5 ;  /* 0x000000ffff167224 */ /* 0x000fe400078e0005 */
[----:B------:R-:W-:Y:S02]  /*22550*/  IMAD.MOV.U32 R21, RZ, RZ, R6 ;  /* 0x000000ffff157224 */ /* 0x000fe400078e0006 */
[----:B------:R-:W-:Y:S02]  /*22560*/  IMAD.MOV.U32 R20, RZ, RZ, R7 ;  /* 0x000000ffff147224 */ /* 0x000fe400078e0007 */
[----:B------:R0:W2:Y:S01]  /*22570*/  LDSM.16.M88.4 R4, [R0+UR5+0x10000] ;  /* 0x010000050004783b */ /* 0x0000a20008000200 */
[----:B-1----:R-:W-:Y:S02]  /*22580*/  IMAD.MOV.U32 R3, RZ, RZ, R13 ;  /* 0x000000ffff037224 */ /* 0x002fe400078e000d */
[----:B------:R-:W-:Y:S02]  /*22590*/  IMAD.MOV.U32 R2, RZ, RZ, R14 ;  /* 0x000000ffff027224 */ /* 0x000fe400078e000e */
[----:B0-----:R-:W-:Y:S01]  /*225a0*/  IMAD.MOV.U32 R0, RZ, RZ, R15 ;  /* 0x000000ffff007224 */ /* 0x001fe200078e000f */
[----:B--2---:R-:W-:Y:S04]  /*225b0*/  STL [R1+0x2398], R6 ;  /* 0x0023980601007387 */ /* 0x004fe80000100800 */
[----:B------:R0:W-:Y:S02]  /*225c0*/  STL [R1+0x2394], R7 ;  /* 0x0023940701007387 */ /* 0x0001e40000100800 */
[----:B0-----:R-:W-:-:S02]  /*225d0*/  IMAD.MOV.U32 R7, RZ, RZ, R12 ;  /* 0x000000ffff077224 */ /* 0x001fc400078e000c */
[----:B------:R-:W0:Y:S04]  /*225e0*/  LDSM.16.MT88.4 R12, [R28+UR5+0x100] ;  /* 0x000100051c0c783b */ /* 0x000e280008004200 */
[----:B------:R-:W-:Y:S04]  /*225f0*/  STL [R1+0x239c], R10 ;  /* 0x00239c0a01007387 */ /* 0x000fe80000100800 */
[----:B------:R0:W-:Y:S02]  /*22600*/  STL [R1+0x2390], R11 ;  /* 0x0023900b01007387 */ /* 0x0001e40000100800 */
[----:B0-----:R-:W-:-:S02]  /*22610*/  IMAD.MOV.U32 R11, RZ, RZ, R13 ;  /* 0x000000ffff0b7224 */ /* 0x001fc400078e000d */
[----:B------:R-:W-:Y:S02]  /*22620*/  IMAD.MOV.U32 R10, RZ, RZ, R14 ;  /* 0x000000ffff0a7224 */ /* 0x000fe400078e000e */
[----:B------:R-:W-:Y:S02]  /*22630*/  IMAD.MOV.U32 R6, RZ, RZ, R12 ;  /* 0x000000ffff067224 */ /* 0x000fe400078e000c */
[----:B------:R-:W-:Y:S02]  /*22640*/  IMAD.MOV.U32 R29, RZ, RZ, R15 ;  /* 0x000000ffff1d7224 */ /* 0x000fe400078e000f */
[----:B------:R-:W0:Y:S04]  /*22650*/  LDSM.16.MT88.4 R12, [R28+UR5+0x200] ;  /* 0x000200051c0c783b */ /* 0x000e280008004200 */
[----:B------:R-:W-:Y:S04]  /*22660*/  STL.64 [R1+0x24d0], R26 ;  /* 0x0024d01a01007387 */ /* 0x000fe80000100a00 */
[----:B------:R-:W-:Y:S04]  /*22670*/  STL.64 [R1+0x24c8], R24 ;  /* 0x0024c81801007387 */ /* 0x000fe80000100a00 */
[----:B0-----:R-:W-:Y:S04]  /*22680*/  STL.64 [R1+0x24b0], R14 ;  /* 0x0024b00e01007387 */ /* 0x001fe80000100a00 */
[----:B------:R-:W-:Y:S04]  /*22690*/  STL.64 [R1+0x24a8], R12 ;  /* 0x0024a80c01007387 */ /* 0x000fe80000100a00 */
[----:B------:R0:W-:Y:S04]  /*226a0*/  STL.64 [R1+0x2490], R18 ;  /* 0x0024901201007387 */ /* 0x0001e80000100a00 */
[----:B------:R1:W-:Y:S01]  /*226b0*/  STL.64 [R1+0x2488], R16 ;  /* 0x0024881001007387 */ /* 0x0003e20000100a00 */
[----:B0-----:R-:W-:-:S02]  /*226c0*/  IMAD.MOV.U32 R18, RZ, RZ, R21 ;  /* 0x000000ffff127224 */ /* 0x001fc400078e0015 */
[----:B-1----:R-:W-:Y:S02]  /*226d0*/  IMAD.MOV.U32 R16, RZ, RZ, R23 ;  /* 0x000000ffff107224 */ /* 0x002fe400078e0017 */
[----:B------:R-:W-:Y:S02]  /*226e0*/  IMAD.MOV.U32 R17, RZ, RZ, R22 ;  /* 0x000000ffff117224 */ /* 0x000fe400078e0016 */
[----:B------:R-:W-:Y:S02]  /*226f0*/  IMAD.MOV.U32 R19, RZ, RZ, R20 ;  /* 0x000000ffff137224 */ /* 0x000fe400078e0014 */
[----:B------:R-:W0:Y:S01]  /*22700*/  LDSM.16.MT88.4 R20, [R28+UR5+0x300] ;  /* 0x000300051c14783b */ /* 0x000e220008004200 */
[----:B------:R-:W-:Y:S01]  /*22710*/  IMAD.MOV.U32 R25, RZ, RZ, R6 ;  /* 0x000000ffff197224 */ /* 0x000fe200078e0006 */
[----:B------:R-:W-:-:S05]  /*22720*/  LOP3.LUT R6, R28, 0x40, RZ, 0x3c, !PT ;  /* 0x000000401c067812 */ /* 0x000fca00078e3cff */
[----:B------:R-:W1:Y:S04]  /*22730*/  LDSM.16.MT88.4 R12, [R6+UR5] ;  /* 0x00000005060c783b */ /* 0x000e680008004200 */
[----:B0-----:R-:W-:Y:S04]  /*22740*/  STL.64 [R1+0x2480], R22 ;  /* 0x0024801601007387 */ /* 0x001fe80000100a00 */
[----:B------:R-:W-:Y:S04]  /*22750*/  STL.64 [R1+0x2478], R20 ;  /* 0x0024781401007387 */ /* 0x000fe80000100a00 */
[----:B------:R-:W0:Y:S01]  /*22760*/  LDSM.16.MT88.4 R20, [R28+UR5+0x380] ;  /* 0x000380051c14783b */ /* 0x000e220008004200 */
[----:B------:R-:W-:-:S02]  /*22770*/  IMAD.MOV.U32 R26, RZ, RZ, R11 ;  /* 0x000000ffff1a7224 */ /* 0x000fc400078e000b */
[----:B------:R-:W-:Y:S01]  /*22780*/  IMAD.MOV.U32 R27, RZ, RZ, R10 ;  /* 0x000000ffff1b7224 */ /* 0x000fe200078e000a */
[----:B------:R-:W-:Y:S01]  /*22790*/  STL [R1+0x2460], R28 ;  /* 0x0024601c01007387 */ /* 0x000fe20000100800 */
[----:B-1----:R-:W-:Y:S02]  /*227a0*/  IMAD.MOV.U32 R11, RZ, RZ, R14 ;  /* 0x000000ffff0b7224 */ /* 0x002fe400078e000e */
[----:B------:R-:W-:Y:S01]  /*227b0*/  IMAD.MOV.U32 R10, RZ, RZ, R15 ;  /* 0x000000ffff0a7224 */ /* 0x000fe200078e000f */
[----:B0-----:R-:W-:Y:S04]  /*227c0*/  STL.64 [R1+0x30], R20 ;  /* 0x0000301401007387 */ /* 0x001fe80000100a00 */
[----:B------:R-:W-:Y:S04]  /*227d0*/  STL.64 [R1+0x38], R22 ;  /* 0x0000381601007387 */ /* 0x000fe80000100a00 */
[----:B------:R-:W-:Y:S04]  /*227e0*/  STL.64 [R1+0x40], R12 ;  /* 0x0000400c01007387 */ /* 0x000fe80000100a00 */
[----:B------:R-:W-:Y:S04]  /*227f0*/  STL.64 [R1+0x2510], R10 ;  /* 0x0025100a01007387 */ /* 0x000fe80000100a00 */
[----:B------:R0:W-:Y:S04]  /*22800*/  STL.64 [R1+0x2508], R8 ;  /* 0x0025080801007387 */ /* 0x0001e80000100a00 */
[----:B------:R-:W1:Y:S04]  /*22810*/  LDSM.16.MT88.4 R12, [R6+UR5+0x80] ;  /* 0x00008005060c783b */ /* 0x000e680008004200 */
[----:B0-----:R-:W2:Y:S04]  /*22820*/  LDL.LU.64 R8, [R1+0x3e0] ;  /* 0x0003e00001087983 */ /* 0x001ea80000300a00 */
[----:B------:R-:W2:Y:S01]  /*22830*/  LDL.LU.64 R10, [R1+0x3e8] ;  /* 0x0003e800010a7983 */ /* 0x000ea20000300a00 */
[----:B------:R-:W-:-:S02]  /*22840*/  IMAD.MOV.U32 R24, RZ, RZ, R25 ;  /* 0x000000ffff187224 */ /* 0x000fc400078e0019 */
[----:B------:R-:W-:Y:S02]  /*22850*/  IMAD.MOV.U32 R25, RZ, RZ, R26 ;  /* 0x000000ffff197224 */ /* 0x000fe400078e001a */
[----:B------:R-:W-:Y:S02]  /*22860*/  IMAD.MOV.U32 R26, RZ, RZ, R27 ;  /* 0x000000ffff1a7224 */ /* 0x000fe400078e001b */
[----:B------:R-:W-:Y:S01]  /*22870*/  IMAD.MOV.U32 R27, RZ, RZ, R29 ;  /* 0x000000ffff1b7224 */ /* 0x000fe200078e001d */
[----:B-1----:R0:W-:Y:S04]  /*22880*/  STL.64 [R1+0x50], R12 ;  /* 0x0000500c01007387 */ /* 0x0021e80000100a00 */
[----:B------:R1:W-:Y:S04]  /*22890*/  STL [R1+0x58], R14 ;  /* 0x0000580e01007387 */ /* 0x0003e80000100800 */
[----:B------:R-:W3:Y:S04]  /*228a0*/  LDL.LU.64 R20, [R1+0x2f0] ;  /* 0x0002f00001147983 */ /* 0x000ee80000300a00 */
[----:B------:R-:W3:Y:S01]  /*228b0*/  LDL.LU.64 R22, [R1+0x2f8] ;  /* 0x0002f80001167983 */ /* 0x000ee20000300a00 */
[----:B------:R-:W-:-:S03]  /*228c0*/  IMAD.MOV.U32 R28, RZ, RZ, R15 ;  /* 0x000000ffff1c7224 */ /* 0x000fc600078e000f */
[----:B0-----:R-:W4:Y:S04]  /*228d0*/  LDL.LU.64 R12, [R1+0x3d0] ;  /* 0x0003d000010c7983 */ /* 0x001f280000300a00 */
[----:B-1----:R-:W4:Y:S04]  /*228e0*/  LDL.LU.64 R14, [R1+0x3d8] ;  /* 0x0003d800010e7983 */ /* 0x002f280000300a00 */
[----:B------:R0:W-:Y:S04]  /*228f0*/  STL.64 [R1+0x24f0], R26 ;  /* 0x0024f01a01007387 */ /* 0x0001e80000100a00 */
[----:B------:R1:W-:Y:S01]  /*22900*/  STL.64 [R1+0x24e8], R24 ;  /* 0x0024e81801007387 */ /* 0x0003e20000100a00 */
[----:B0-----:R-:W-:-:S02]  /*22910*/  IMAD.MOV.U32 R26, RZ, RZ, R2 ;  /* 0x000000ffff1a7224 */ /* 0x001fc400078e0002 */
[----:B------:R-:W-:Y:S02]  /*22920*/  IMAD.MOV.U32 R27, RZ, RZ, R0 ;  /* 0x000000ffff1b7224 */ /* 0x000fe400078e0000 */
[----:B-1----:R-:W-:Y:S01]  /*22930*/  IMAD.MOV.U32 R25, RZ, RZ, R3 ;  /* 0x000000ffff197224 */ /* 0x002fe200078e0003 */
[----:B--2---:R-:W-:-:S15]  /*22940*/  HMMA.16816.F32.BF16 R8, R16, R4, R8 ;  /* 0x000000041008723c */ /* 0x004fde0000041808 */
[----:B------:R-:W-:-:S04]  /*22950*/  NOP ;  /* 0x0000000000007918 */ /* 0x000fc80000000000 */
[----:B------:R-:W-:Y:S02]  /*22960*/  IMAD.MOV.U32 R2, RZ, RZ, R10 ;  /* 0x000000ffff027224 */ /* 0x000fe400078e000a */
[----:B------:R-:W-:Y:S02]  /*22970*/  IMAD.MOV.U32 R0, RZ, RZ, R11 ;  /* 0x000000ffff007224 */ /* 0x000fe400078e000b */
[----:B------:R-:W-:Y:S02]  /*22980*/  IMAD.MOV.U32 R29, RZ, RZ, R8 ;  /* 0x000000ffff1d7224 */ /* 0x000fe400078e0008 */
[----:B------:R-:W-:Y:S01]  /*22990*/  IMAD.MOV.U32 R3, RZ, RZ, R9 ;  /* 0x000000ffff037224 */ /* 0x000fe200078e0009 */
[----:B------:R-:W2:Y:S04]  /*229a0*/  LDL.LU.64 R10, [R1+0x2510] ;  /* 0x00251000010a7983 */ /* 0x000ea80000300a00 */
[----:B------:R-:W3:Y:S01]  /*229b0*/  LDL.LU.64 R8, [R1+0x2508] ;  /* 0x0025080001087983 */ /* 0x000ee20000300a00 */
[----:B------:R-:W-:-:S03]  /*229c0*/  IMAD.MOV.U32 R24, RZ, RZ, R7 ;  /* 0x000000ffff187224 */ /* 0x000fc600078e0007 */
[----:B------:R-:W-:Y:S04]  /*229d0*/  STL [R1+0x23bc], R0 ;  /* 0x0023bc0001007387 */ /* 0x000fe80000100800 */
[----:B------:R-:W-:Y:S04]  /*229e0*/  STL [R1+0x23b8], R2 ;  /* 0x0023b80201007387 */ /* 0x000fe80000100800 */
[----:B------:R-:W-:Y:S04]  /*229f0*/  STL [R1+0x23b4], R3 ;  /* 0x0023b40301007387 */ /* 0x000fe80000100800 */
[----:B------:R-:W-:Y:S01]  /*22a00*/  STL [R1+0x23b0], R29 ;  /* 0x0023b01d01007387 */ /* 0x000fe20000100800 */
[----:B----4-:R-:W-:Y:S08]  /*22a10*/  HMMA.16816.F32.BF16 R12, R24, R4, R12 ;  /* 0x00000004180c723c */ /* 0x010ff0000004180c */
[----:B---3--:R-:W-:-:S15]  /*22a20*/  HMMA.16816.F32.BF16 R16, R16, R8, R20 ;  /* 0x000000081010723c */ /* 0x008fde0000041814 */
[----:B------:R-:W-:-:S04]  /*22a30*/  NOP ;  /* 0x0000000000007918 */ /* 0x000fc80000000000 */
[----:B------:R-:W-:Y:S04]  /*22a40*/  STL.64 [R1+0x140], R16 ;  /* 0x0001401001007387 */ /* 0x000fe80000100a00 */
[----:B------:R-:W-:Y:S04]  /*22a50*/  STL.64 [R1+0x148], R18 ;  /* 0x0001481201007387 */ /* 0x000fe80000100a00 */
[----:B------:R-:W-:Y:S04]  /*22a60*/  STL [R1+0x2500], R6 ;  /* 0x0025000601007387 */ /* 0x000fe80000100800 */
[----:B------:R0:W-:Y:S04]  /*22a70*/  STL.64 [R1+0x24f8], R4 ;  /* 0x0024f80401007387 */ /* 0x0001e80000100a00 */
[----:B0-----:R-:W3:Y:S04]  /*22a80*/  LDL.LU.64 R4, [R1+0x2e0] ;  /* 0x0002e00001047983 */ /* 0x001ee80000300a00 */
[----:B------:R-:W3:Y:S04]  /*22a90*/  LDL.LU.64 R6, [R1+0x2e8] ;  /* 0x0002e80001067983 */ /* 0x000ee80000300a00 */
[----:B------:R-:W4:Y:S04]  /*22aa0*/  LDL.LU.64 R20, [R1+0x2c0] ;  /* 0x0002c00001147983 */ /* 0x000f280000300a00 */
[----:B------:R-:W2:Y:S01]  /*22ab0*/  LDL.LU.64 R22, [R1+0x2c8] ;  /* 0x0002c80001167983 */ /* 0x000ea20000300a00 */
[----:B------:R-:W-:-:S02]  /*22ac0*/  IMAD.MOV.U32 R0, RZ, RZ, R12 ;  /* 0x000000ffff007224 */ /* 0x000fc400078e000c */
[----:B------:R-:W-:Y:S02]  /*22ad0*/  IMAD.MOV.U32 R2, RZ, RZ, R13 ;  /* 0x000000ffff027224 */ /* 0x000fe400078e000d */
[----:B------:R-:W-:Y:S02]  /*22ae0*/  IMAD.MOV.U32 R3, RZ, RZ, R14 ;  /* 0x000000ffff037224 */ /* 0x000fe400078e000e */
[----:B------:R-:W-:Y:S01]  /*22af0*/  IMAD.MOV.U32 R29, RZ, RZ, R15 ;  /* 0x000000ffff1d7224 */ /* 0x000fe200078e000f */
[----:B--2---:R-:W-:Y:S04]  /*22b00*/  STL.64 [R1+0x24e0], R22 ;  /* 0x0024e01601007387 */ /* 0x004fe80000100a00 */
[----:B----4-:R0:W-:Y:S04]  /*22b10*/  STL.64 [R1+0x24d8], R20 ;  /* 0x0024d81401007387 */ /* 0x0101e80000100a00 */
[----:B0-----:R-:W2:Y:S04]  /*22b20*/  LDL.LU.64 R20, [R1+0x370] ;  /* 0x0003700001147983 */ /* 0x001ea80000300a00 */
[----:B------:R-:W2:Y:S04]  /*22b30*/  LDL.LU.64 R22, [R1+0x378] ;  /* 0x0003780001167983 */ /* 0x000ea80000300a00 */
[----:B------:R-:W4:Y:S04]  /*22b40*/  LDL.LU.64 R12, [R1+0x280] ;  /* 0x00028000010c7983 */ /* 0x000f280000300a00 */
[----:B------:R-:W2:Y:S01]  /*22b50*/  LDL.LU.64 R14, [R1+0x288] ;  /* 0x00028800010e7983 */ /* 0x000ea20000300a00 */
[----:B---3--:R-:W-:Y:S03]  /*22b60*/  HMMA.16816.F32.BF16 R24, R24, R8, R4 ;  /* 0x000000081818723c */ /* 0x008fe60000041804 */
[----:B--2---:R-:W-:Y:S04]  /*22b70*/  STL.64 [R1+0x24c0], R14 ;  /* 0x0024c00e01007387 */ /* 0x004fe80000100a00 */
[----:B----4-:R0:W-:Y:S04]  /*22b80*/  STL.64 [R1+0x24b8], R12 ;  /* 0x0024b80c01007387 */ /* 0x0101e80000100a00 */
[----:B0-----:R-:W2:Y:S04]  /*22b90*/  LDL.LU.64 R12, [R1+0x360] ;  /* 0x00036000010c7983 */ /* 0x001ea80000300a00 */
[----:B------:R-:W2:Y:S04]  /*22ba0*/  LDL.LU.64 R14, [R1+0x368] ;  /* 0x00036800010e7983 */ /* 0x000ea80000300a00 */
[----:B------:R-:W3:Y:S04]  /*22bb0*/  LDL.LU.64 R16, [R1+0x270] ;  /* 0x0002700001107983 */ /* 0x000ee80000300a00 */
[----:B------:R-:W4:Y:S04]  /*22bc0*/  LDL.LU.64 R18, [R1+0x278] ;  /* 0x0002780001127983 */ /* 0x000f280000300a00 */
[----:B----4-:R-:W-:Y:S04]  /*22bd0*/  STL.64 [R1+0x24a0], R18 ;  /* 0x0024a01201007387 */ /* 0x010fe80000100a00 */
[----:B---3--:R0:W-:Y:S04]  /*22be0*/  STL.64 [R1+0x2498], R16 ;  /* 0x0024981001007387 */ /* 0x0081e80000100a00 */
[----:B0-----:R-:W3:Y:S04]  /*22bf0*/  LDL.LU.64 R16, [R1+0x330] ;  /* 0x0003300001107983 */ /* 0x001ee80000300a00 */
[----:B------:R-:W3:Y:S04]  /*22c00*/  LDL.LU.64 R18, [R1+0x338] ;  /* 0x0003380001127983 */ /* 0x000ee80000300a00 */
[----:B------:R-:W-:Y:S04]  /*22c10*/  STL [R1+0x23cc], R29 ;  /* 0x0023cc1d01007387 */ /* 0x000fe80000100800 */
[----:B------:R-:W-:Y:S04]  /*22c20*/  STL [R1+0x23c8], R3 ;  /* 0x0023c80301007387 */ /* 0x000fe80000100800 */
[----:B------:R-:W-:Y:S04]  /*22c30*/  STL [R1+0x23c4], R2 ;  /* 0x0023c40201007387 */ /* 0x000fe80000100800 */
[----:B------:R-:W-:Y:S04]  /*22c40*/  STL [R1+0x23c0], R0 ;  /* 0x0023c00001007387 */ /* 0x000fe80000100800 */
[----:B------:R-:W4:Y:S04]  /*22c50*/  LDL.LU R6, [R1+0x2500] ;  /* 0x0025000001067983 */ /* 0x000f280000300800 */
[----:B------:R-:W2:Y:S04]  /*22c60*/  LDL.LU.64 R4, [R1+0x24f8] ;  /* 0x0024f80001047983 */ /* 0x000ea80000300a00 */
[----:B------:R-:W-:Y:S04]  /*22c70*/  STL.64 [R1+0x110], R24 ;  /* 0x0001101801007387 */ /* 0x000fe80000100a00 */
[----:B------:R0:W-:Y:S04]  /*22c80*/  STL.64 [R1+0x118], R26 ;  /* 0x0001181a01007387 */ /* 0x0001e80000100a00 */
[----:B0-----:R-:W2:Y:S04]  /*22c90*/  LDL.LU.64 R26, [R1+0x24f0] ;  /* 0x0024f000011a7983 */ /* 0x001ea80000300a00 */
[----:B------:R-:W2:Y:S02]  /*22ca0*/  LDL.LU.64 R24, [R1+0x24e8] ;  /* 0x0024e80001187983 */ /* 0x000ea40000300a00 */
[----:B--2---:R-:W-:-:S15]  /*22cb0*/  HMMA.16816.F32.BF16 R20, R24, R4, R20 ;  /* 0x000000041814723c */ /* 0x004fde0000041814 */
[----:B------:R-:W-:-:S04]  /*22cc0*/  NOP ;  /* 0x0000000000007918 */ /* 0x000fc80000000000 */
[----:B------:R-:W-:Y:S04]  /*22cd0*/  STL.64 [R1+0x100], R20 ;  /* 0x0001001401007387 */ /* 0x000fe80000100a00 */
[----:B------:R0:W-:Y:S04]  /*22ce0*/  STL.64 [R1+0x108], R22 ;  /* 0x0001081601007387 */ /* 0x0001e80000100a00 */
[----:B0-----:R-:W2:Y:S04]  /*22cf0*/  LDL.LU.64 R22, [R1+0x24e0] ;  /* 0x0024e00001167983 */ /* 0x001ea80000300a00 */
[----:B------:R-:W2:Y:S02]  /*22d00*/  LDL.LU.64 R20, [R1+0x24d8] ;  /* 0x0024d80001147983 */ /* 0x000ea40000300a00 */
[----:B--2---:R-:W-:Y:S02]  /*22d10*/  HMMA.16816.F32.BF16 R24, R24, R8, R20 ;  /* 0x000000081818723c */ /* 0x004fe40000041814 */
[----:B------:R-:W2:Y:S04]  /*22d20*/  LDL.LU.64 R20, [R1+0x2d0] ;  /* 0x0002d00001147983 */ /* 0x000ea80000300a00 */
[----:B------:R-:W2:-:S13]  /*22d30*/  LDL.LU.64 R22, [R1+0x2d8] ;  /* 0x0002d80001167983 */ /* 0x000e9a0000300a00 */
[----:B------:R-:W-:Y:S04]  /*22d40*/  STL.64 [R1+0xe0], R24 ;  /* 0x0000e01801007387 */ /* 0x000fe80000100a00 */
[----:B------:R-:W-:Y:S04]  /*22d50*/  STL.64 [R1+0xe8], R26 ;  /* 0x0000e81a01007387 */ /* 0x000fe80000100a00 */
[----:B----4-:R-:W0:Y:S02]  /*22d60*/  LDSM.16.MT88.4 R24, [R6+UR5+0x100] ;  /* 0x000100050618783b */ /* 0x010e240008004200 */
[----:B0-----:R-:W-:-:S02]  /*22d70*/  IMAD.MOV.U32 R2, RZ, RZ, R26 ;  /* 0x000000ffff027224 */ /* 0x001fc400078e001a */
[----:B------:R-:W-:Y:S02]  /*22d80*/  IMAD.MOV.U32 R0, RZ, RZ, R27 ;  /* 0x000000ffff007224 */ /* 0x000fe400078e001b */
[----:B------:R-:W-:Y:S02]  /*22d90*/  IMAD.MOV.U32 R7, RZ, RZ, R24 ;  /* 0x000000ffff077224 */ /* 0x000fe400078e0018 */
[----:B------:R-:W-:Y:S01]  /*22da0*/  IMAD.MOV.U32 R3, RZ, RZ, R25 ;  /* 0x000000ffff037224 */ /* 0x000fe200078e0019 */
[----:B------:R-:W4:Y:S04]  /*22db0*/  LDL.LU.64 R26, [R1+0x24d0] ;  /* 0x0024d000011a7983 */ /* 0x000f280000300a00 */
[----:B------:R-:W4:Y:S02]  /*22dc0*/  LDL.LU.64 R24, [R1+0x24c8] ;  /* 0x0024c80001187983 */ /* 0x000f240000300a00 */
[----:B----4-:R-:W-:-:S15]  /*22dd0*/  HMMA.16816.F32.BF16 R12, R24, R4, R12 ;  /* 0x00000004180c723c */ /* 0x010fde000004180c */
[----:B------:R-:W-:-:S04]  /*22de0*/  NOP ;  /* 0x0000000000007918 */ /* 0x000fc80000000000 */
[----:B------:R-:W-:Y:S04]  /*22df0*/  STL.64 [R1+0xd0], R12 ;  /* 0x0000d00c01007387 */ /* 0x000fe80000100a00 */
[----:B------:R0:W-:Y:S04]  /*22e00*/  STL.64 [R1+0xd8], R14 ;  /* 0x0000d80e01007387 */ /* 0x0001e80000100a00 */
[----:B0-----:R-:W4:Y:S04]  /*22e10*/  LDL.LU.64 R14, [R1+0x24c0] ;  /* 0x0024c000010e7983 */ /* 0x001f280000300a00 */
[----:B------:R-:W4:Y:S02]  /*22e20*/  LDL.LU.64 R12, [R1+0x24b8] ;  /* 0x0024b800010c7983 */ /* 0x000f240000300a00 */
[----:B----4-:R-:W-:Y:S02]  /*22e30*/  HMMA.16816.F32.BF16 R24, R24, R8, R12 ;  /* 0x000000081818723c */ /* 0x010fe4000004180c */
[----:B------:R-:W3:Y:S04]  /*22e40*/  LDL.LU.64 R14, [R1+0x24b0] ;  /* 0x0024b000010e7983 */ /* 0x000ee80000300a00 */
[----:B------:R-:W3:-:S13]  /*22e50*/  LDL.LU.64 R12, [R1+0x24a8] ;  /* 0x0024a800010c7983 */ /* 0x000eda0000300a00 */
[----:B------:R0:W-:Y:S04]  /*22e60*/  STL.64 [R1+0xa0], R24 ;  /* 0x0000a01801007387 */ /* 0x0001e80000100a00 */
[----:B------:R1:W-:Y:S04]  /*22e70*/  STL.64 [R1+0xa8], R26 ;  /* 0x0000a81a01007387 */ /* 0x0003e80000100a00 */
[----:B0-----:R-:W4:Y:S04]  /*22e80*/  LDL.LU.64 R24, [R1+0x250] ;  /* 0x0002500001187983 */ /* 0x001f280000300a00 */
[----:B-1----:R-:W4:Y:S01]  /*22e90*/  LDL.LU.64 R26, [R1+0x258] ;  /* 0x00025800011a7983 */ /* 0x002f220000300a00 */
[----:B---3--:R-:W-:-:S15]  /*22ea0*/  HMMA.16816.F32.BF16 R16, R12, R4, R16 ;  /* 0x000000040c10723c */ /* 0x008fde0000041810 */
[----:B------:R-:W-:-:S04]  /*22eb0*/  NOP ;  /* 0x0000000000007918 */ /* 0x000fc80000000000 */
[----:B------:R-:W-:Y:S04]  /*22ec0*/  STL.64 [R1+0x60], R16 ;  /* 0x0000601001007387 */ /* 0x000fe80000100a00 */
[----:B------:R0:W-:Y:S04]  /*22ed0*/  STL.64 [R1+0x68], R18 ;  /* 0x0000681201007387 */ /* 0x0001e80000100a00 */
[----:B0-----:R-:W3:Y:S04]  /*22ee0*/  LDL.LU.64 R18, [R1+0x24a0] ;  /* 0x0024a00001127983 */ /* 0x001ee80000300a00 */
[----:B------:R-:W3:Y:S02]  /*22ef0*/  LDL.LU.64 R16, [R1+0x2498] ;  /* 0x0024980001107983 */ /* 0x000ee40000300a00 */
[----:B---3--:R-:W-:Y:S02]  /*22f00*/  HMMA.16816.F32.BF16 R12, R12, R8, R16 ;  /* 0x000000080c0c723c */ /* 0x008fe40000041810 */
[----:B------:R-:W2:Y:S04]  /*22f10*/  LDL.LU.64 R18, [R1+0x2490] ;  /* 0x0024900001127983 */ /* 0x000ea80000300a00 */
[----:B------:R-:W2:-:S13]  /*22f20*/  LDL.LU.64 R16, [R1+0x2488] ;  /* 0x0024880001107983 */ /* 0x000e9a0000300a00 */
[----:B------:R0:W-:Y:S04]  /*22f30*/  STL.64 [R1+0x70], R12 ;  /* 0x0000700c01007387 */ /* 0x0001e80000100a00 */
[----:B------:R1:W-:Y:S04]  /*22f40*/  STL.64 [R1+0x78], R14 ;  /* 0x0000780e01007387 */ /* 0x0003e80000100a00 */
[----:B0-----:R-:W3:Y:S04]  /*22f50*/  LDL.LU R12, [R1+0x30] ;  /* 0x00003000010c7983 */ /* 0x001ee80000300800 */
[----:B------:R-:W3:Y:S04]  /*22f60*/  LDL.LU R13, [R1+0x34] ;  /* 0x00003400010d7983 */ /* 0x000ee80000300800 */
[----:B-1----:R-:W3:Y:S04]  /*22f70*/  LDL.LU R14, [R1+0x38] ;  /* 0x00003800010e7983 */ /* 0x002ee80000300800 */
[----:B------:R-:W3:Y:S01]  /*22f80*/  LDL.LU R15, [R1+0x3c] ;  /* 0x00003c00010f7983 */ /* 0x000ee20000300800 */
[C---:B--2---:R-:W-:Y:S08]  /*22f90*/  HMMA.16816.F32.BF16 R20, R16.reuse, R4, R20 ;  /* 0x000000041014723c */ /* 0x044ff00000041814 */
[----:B----4-:R-:W-:Y:S01]  /*22fa0*/  HMMA.16816.F32.BF16 R24, R16, R8, R24 ;  /* 0x000000081018723c */ /* 0x010fe20000041818 */
[----:B---3--:R-:W-:Y:S04]  /*22fb0*/  STL.64 [R1+0x2470], R14 ;  /* 0x0024700e01007387 */ /* 0x008fe80000100a00 */
[----:B------:R0:W-:Y:S04]  /*22fc0*/  STL.64 [R1+0x2468], R12 ;  /* 0x0024680c01007387 */ /* 0x0001e80000100a00 */
[----:B0-----:R-:W2:Y:S04]  /*22fd0*/  LDL.LU.64 R12, [R1+0x290] ;  /* 0x00029000010c7983 */ /* 0x001ea80000300a00 */
[----:B------:R-:W2:Y:S04]  /*22fe0*/  LDL.LU.64 R14, [R1+0x298] ;  /* 0x00029800010e7983 */ /* 0x000ea80000300a00 */
[----:B------:R-:W-:Y:S04]  /*22ff0*/  STL.64 [R1+0xc0], R20 ;  /* 0x0000c01401007387 */ /* 0x000fe80000100a00 */
[----:B------:R0:W-:Y:S04]  /*23000*/  STL.64 [R1+0xc8], R22 ;  /* 0x0000c81601007387 */ /* 0x0001e80000100a00 */
[----:B0-----:R-:W2:Y:S04]  /*23010*/  LDL.LU.64 R22, [R1+0x2480] ;  /* 0x0024800001167983 */ /* 0x001ea80000300a00 */
[----:B------:R-:W2:Y:S04]  /*23020*/  LDL.LU.64 R20, [R1+0x2478] ;  /* 0x0024780001147983 */ /* 0x000ea80000300a00 */
[----:B------:R-:W3:Y:S04]  /*23030*/  LDL.LU.64 R16, [R1+0x1d0] ;  /* 0x0001d00001107983 */ /* 0x000ee80000300a00 */
[----:B------:R-:W3:Y:S04]  /*23040*/  LDL.LU.64 R18, [R1+0x1d8] ;  /* 0x0001d80001127983 */ /* 0x000ee80000300a00 */
[----:B------:R0:W-:Y:S04]  /*23050*/  STL.64 [R1+0x90], R24 ;  /* 0x0000901801007387 */ /* 0x0001e80000100a00 */
[----:B------:R1:W-:Y:S04]  /*23060*/  STL.64 [R1+0x98], R26 ;  /* 0x0000981a01007387 */ /* 0x0003e80000100a00 */
[----:B0-----:R-:W4:Y:S04]  /*23070*/  LDL.LU.64 R24, [R1+0x260] ;  /* 0x0002600001187983 */ /* 0x001f280000300a00 */
[----:B-1----:R-:W4:Y:S01]  /*23080*/  LDL.LU.64 R26, [R1+0x268] ;  /* 0x00026800011a7983 */ /* 0x002f220000300a00 */
[C---:B--2---:R-:W-:Y:S08]  /*23090*/  HMMA.16816.F32.BF16 R12, R20.reuse, R4, R12 ;  /* 0x00000004140c723c */ /* 0x044ff0000004180c */
[----:B---3--:R-:W-:Y:S11]  /*230a0*/  HMMA.16816.F32.BF16 R20, R20, R8, R16 ;  /* 0x000000081414723c */ /* 0x008ff60000041810 */
[----:B------:R-:W-:Y:S04]  /*230b0*/  STL.64 [R1+0x80], R12 ;  /* 0x0000800c01007387 */ /* 0x000fe80000100a00 */
[----:B------:R0:W-:Y:S04]  /*230c0*/  STL.64 [R1+0x88], R14 ;  /* 0x0000880e01007387 */ /* 0x0001e80000100a00 */
[----:B0-----:R-:W4:Y:S04]  /*230d0*/  LDL.LU.64 R14, [R1+0x2470] ;  /* 0x00247000010e7983 */ /* 0x001f280000300a00 */
[----:B------:R-:W4:Y:S04]  /*230e0*/  LDL.LU.64 R12, [R1+0x2468] ;  /* 0x00246800010c7983 */ /* 0x000f280000300a00 */
[----:B------:R-:W2:Y:S04]  /*230f0*/  LDL.LU.64 R16, [R1+0x2b0] ;  /* 0x0002b00001107983 */ /* 0x000ea80000300a00 */
[----:B------:R-:W3:Y:S04]  /*23100*/  LDL.LU.64 R18, [R1+0x2b8] ;  /* 0x0002b80001127983 */ /* 0x000ee80000300a00 */
[----:B------:R-:W-:Y:S04]  /*23110*/  STL.64 [R1+0xb0], R20 ;  /* 0x0000b01401007387 */ /* 0x000fe80000100a00 */
[----:B------:R-:W-:Y:S04]  /*23120*/  STL.64 [R1+0xb8], R22 ;  /* 0x0000b81601007387 */ /* 0x000fe80000100a00 */
[----:B---3--:R-:W-:Y:S04]  /*23130*/  STL.64 [R1+0x2448], R18 ;  /* 0x0024481201007387 */ /* 0x008fe80000100a00 */
[----:B--2---:R0:W-:Y:S04]  /*23140*/  STL.64 [R1+0x2440], R16 ;  /* 0x0024401001007387 */ /* 0x0041e80000100a00 */
[----:B0-----:R-:W2:Y:S04]  /*23150*/  LDL.LU.64 R16, [R1+0x1f0] ;  /* 0x0001f00001107983 */ /* 0x001ea80000300a00 */
[----:B------:R-:W3:Y:S01]  /*23160*/  LDL.LU.64 R18, [R1+0x1f8] ;  /* 0x0001f80001127983 */ /* 0x000ee20000300a00 */
[----:B----4-:R-:W-:Y:S01]  /*23170*/  HMMA.16816.F32.BF16 R24, R12, R4, R24 ;  /* 0x000000040c18723c */ /* 0x010fe20000041818 */
[----:B------:R-:W-:-:S02]  /*23180*/  IMAD.MOV.U32 R23, RZ, RZ, R28 ;  /* 0x000000ffff177224 */ /* 0x000fc400078e001c */
[----:B---3--:R-:W-:Y:S04]  /*23190*/  STL.64 [R1+0x2458], R18 ;  /* 0x0024581201007387 */ /* 0x008fe80000100a00 */
[----:B--2---:R0:W-:Y:S04]  /*231a0*/  STL.64 [R1+0x2450], R16 ;  /* 0x0024501001007387 */ /* 0x0041e80000100a00 */
[----:B0-----:R-:W2:Y:S04]  /*231b0*/  LDL.LU.64 R16, [R1+0x310] ;  /* 0x0003100001107983 */ /* 0x001ea80000300a00 */
[----:B------:R-:W2:Y:S04]  /*231c0*/  LDL.LU.64 R18, [R1+0x318] ;  /* 0x0003180001127983 */ /* 0x000ea80000300a00 */
[----:B------:R-:W3:Y:S04]  /*231d0*/  LDL.LU R20, [R1+0x50] ;  /* 0x0000500001147983 */ /* 0x000ee80000300800 */
[----:B------:R-:W3:Y:S04]  /*231e0*/  LDL.LU R21, [R1+0x54] ;  /* 0x0000540001157983 */ /* 0x000ee80000300800 */
[----:B------:R-:W3:Y:S04]  /*231f0*/  LDL.LU R22, [R1+0x58] ;  /* 0x0000580001167983 */ /* 0x000ee80000300800 */
[----:B------:R-:W4:Y:S04]  /*23200*/  LDL.LU R28, [R1+0x2460] ;  /* 0x00246000011c7983 */ /* 0x000f280000300800 */
[----:B------:R-:W-:Y:S04]  /*23210*/  STL.64 [R1+0xf0], R24 ;  /* 0x0000f01801007387 */ /* 0x000fe80000100a00 */
[----:B------:R-:W-:Y:S04]  /*23220*/  STL.64 [R1+0xf8], R26 ;  /* 0x0000f81a01007387 */ /* 0x000fe80000100a00 */
[----:B------:R-:W0:Y:S04]  /*23230*/  LDSM.16.MT88.4 R24, [R6+UR5+0x180] ;  /* 0x000180050618783b */ /* 0x000e280008004200 */
[----:B0-----:R-:W-:Y:S04]  /*23240*/  STL.64 [R1+0x2438], R26 ;  /* 0x0024381a01007387 */ /* 0x001fe80000100a00 */
[----:B------:R0:W-:Y:S04]  /*23250*/  STL.64 [R1+0x2430], R24 ;  /* 0x0024301801007387 */ /* 0x0001e80000100a00 */
[----:B0-----:R-:W2:Y:S04]  /*23260*/  LDL.LU.64 R24, [R1+0x1b0] ;  /* 0x0001b00001187983 */ /* 0x001ea80000300a00 */
[----:B------:R-:W2:Y:S02]  /*23270*/  LDL.LU.64 R26, [R1+0x1b8] ;  /* 0x0001b800011a7983 */ /* 0x000ea40000300a00 */
[----:B--2---:R-:W-:Y:S02]  /*23280*/  HMMA.16816.F32.BF16 R12, R12, R8, R24 ;  /* 0x000000080c0c723c */ /* 0x004fe40000041818 */
[----:B------:R-:W3:Y:S04]  /*23290*/  LDL.LU.64 R24, [R1+0x1c0] ;  /* 0x0001c00001187983 */ /* 0x000ee80000300a00 */
[----:B------:R-:W3:-:S13]  /*232a0*/  LDL.LU.64 R26, [R1+0x1c8] ;  /* 0x0001c800011a7983 */ /* 0x000eda0000300a00 */
[----:B------:R-:W-:Y:S04]  /*232b0*/  STL.64 [R1+0x120], R12 ;  /* 0x0001200c01007387 */ /* 0x000fe80000100a00 */
[----:B------:R-:W-:Y:S04]  /*232c0*/  STL.64 [R1+0x128], R14 ;  /* 0x0001280e01007387 */ /* 0x000fe80000100a00 */
[----:B------:R-:W0:Y:S04]  /*232d0*/  LDSM.16.MT88.4 R12, [R6+UR5+0x200] ;  /* 0x00020005060c783b */ /* 0x000e280008004200 */
[----:B0-----:R-:W-:Y:S04]  /*232e0*/  STL.64 [R1+0x2418], R14 ;  /* 0x0024180e01007387 */ /* 0x001fe80000100a00 */
[----:B------:R0:W-:Y:S04]  /*232f0*/  STL.64 [R1+0x2410], R12 ;  /* 0x0024100c01007387 */ /* 0x0001e80000100a00 */
[----:B0-----:R-:W2:Y:S04]  /*23300*/  LDL.LU R12, [R1+0x40] ;  /* 0x00004000010c7983 */ /* 0x001ea80000300800 */
[----:B------:R-:W2:Y:S01]  /*23310*/  LDL.LU R13, [R1+0x44] ;  /* 0x00004400010d7983 */ /* 0x000ea20000300800 */
[----:B------:R-:W-:-:S02]  /*23320*/  IMAD.MOV.U32 R14, RZ, RZ, R11 ;  /* 0x000000ffff0e7224 */ /* 0x000fc400078e000b */
[----:B------:R-:W-:-:S07]  /*23330*/  IMAD.MOV.U32 R15, RZ, RZ, R10 ;  /* 0x000000ffff0f7224 */ /* 0x000fce00078e000a */
        /* <DEDUP_REMOVED lines=9> */
[----:B------:R0:W-:Y:S04]  /*233d0*/  STL.64 [R1+0x160], R12 ;  /* 0x0001600c01007387 */ /* 0x0001e80000100a00 */
[----:B------:R1:W-:Y:S04]  /*233e0*/  STL.64 [R1+0x168], R14 ;  /* 0x0001680e01007387 */ /* 0x0003e80000100a00 */
[----:B0-----:R-:W4:Y:S04]  /*233f0*/  LDL.LU.64 R12, [R1+0x300] ;  /* 0x00030000010c7983 */ /* 0x001f280000300a00 */
[----:B-1----:R-:W4:Y:S01]  /*23400*/  LDL.LU.64 R14, [R1+0x308] ;  /* 0x00030800010e7983 */ /* 0x002f220000300a00 */
[C---:B---3--:R-:W-:Y:S08]  /*23410*/  HMMA.16816.F32.BF16 R24, R20.reuse, R8, R24 ;  /* 0x000000081418723c */ /* 0x048ff00000041818 */
[----:B--2---:R-:W-:Y:S01]  /*23420*/  HMMA.16816.F32.BF16 R16, R20, R4, R16 ;  /* 0x000000041410723c */ /* 0x004fe20000041810 */
[----:B------:R-:W-:-:S15]  /*23430*/  LDSM.16.MT88.4 R20, [R6+UR5+0x380] ;  /* 0x000380050614783b */ /* 0x000fde0008004200 */
[----:B------:R-:W-:-:S03]  /*23440*/  NOP ;  /* 0x0000000000007918 */ /* 0x000fc60000000000 */
[----:B------:R-:W-:Y:S04]  /*23450*/  STL.64 [R1+0x170], R16 ;  /* 0x0001701001007387 */ /* 0x000fe80000100a00 */
[----:B------:R-:W-:Y:S04]  /*23460*/  STL.64 [R1+0x178], R18 ;  /* 0x0001781201007387 */ /* 0x000fe80000100a00 */
[----:B------:R-:W0:Y:S04]  /*23470*/  LDSM.16.MT88.4 R16, [R6+UR5+0x280] ;  /* 0x000280050610783b */ /* 0x000e280008004200 */
[----:B0-----:R-:W-:Y:S04]  /*23480*/  STL.64 [R1], R16 ;  /* 0x0000001001007387 */ /* 0x001fe80000100a00 */
[----:B------:R-:W-:Y:S04]  /*23490*/  STL.64 [R1+0x8], R18 ;  /* 0x0000081201007387 */ /* 0x000fe80000100a00 */
[----:B------:R-:W0:Y:S04]  /*234a0*/  LDSM.16.MT88.4 R16, [R6+UR5+0x300] ;  /* 0x000300050610783b */ /* 0x000e280008004200 */
[----:B0-----:R0:W-:Y:S04]  /*234b0*/  STL [R1+0x23ec], R16 ;  /* 0x0023ec1001007387 */ /* 0x0011e80000100800 */
[----:B------:R1:W-:Y:S04]  /*234c0*/  STL [R1+0x23e8], R17 ;  /* 0x0023e81101007387 */ /* 0x0003e80000100800 */
[----:B------:R2:W-:Y:S04]  /*234d0*/  STL [R1+0x23e4], R18 ;  /* 0x0023e41201007387 */ /* 0x0005e80000100800 */
[----:B------:R3:W-:Y:S04]  /*234e0*/  STL [R1+0x23e0], R19 ;  /* 0x0023e01301007387 */ /* 0x0007e80000100800 */
[----:B------:R-:W-:Y:S04]  /*234f0*/  STL [R1+0x23dc], R20 ;  /* 0x0023dc1401007387 */ /* 0x000fe80000100800 */
[----:B------:R-:W-:Y:S04]  /*23500*/  STL.64 [R1+0x190], R24 ;  /* 0x0001901801007387 */ /* 0x000fe80000100a00 */
[----:B------:R-:W-:Y:S01]  /*23510*/  STL.64 [R1+0x198], R26 ;  /* 0x0001981a01007387 */ /* 0x000fe20000100a00 */
[----:B0-----:R-:W-:-:S02]  /*23520*/  IMAD.MOV.U32 R16, RZ, RZ, R7 ;  /* 0x000000ffff107224 */ /* 0x001fc400078e0007 */
[----:B-1----:R-:W-:Y:S02]  /*23530*/  IMAD.MOV.U32 R17, RZ, RZ, R3 ;  /* 0x000000ffff117224 */ /* 0x002fe400078e0003 */
[----:B--2---:R-:W-:Y:S02]  /*23540*/  IMAD.MOV.U32 R18, RZ, RZ, R2 ;  /* 0x000000ffff127224 */ /* 0x004fe400078e0002 */
[----:B---3--:R-:W-:Y:S01]  /*23550*/  IMAD.MOV.U32 R19, RZ, RZ, R0 ;  /* 0x000000ffff137224 */ /* 0x008fe200078e0000 */
[----:B------:R-:W-:Y:S04]  /*23560*/  STL [R1+0x23d8], R21 ;  /* 0x0023d81501007387 */ /* 0x000fe80000100800 */
[----:B------:R-:W-:Y:S04]  /*23570*/  STL [R1+0x23d4], R22 ;  /* 0x0023d41601007387 */ /* 0x000fe80000100800 */
[----:B------:R0:W-:Y:S04]  /*23580*/  STL [R1+0x23d0], R23 ;  /* 0x0023d01701007387 */ /* 0x0001e80000100800 */
[----:B----4-:R-:W-:Y:S01]  /*23590*/  LDSM.16.MT88.4 R24, [R28+UR5+0x4100] ;  /* 0x004100051c18783b */ /* 0x010fe20008004200 */
[----:B0-----:R-:W-:Y:S03]  /*235a0*/  HMMA.16816.F32.BF16 R20, R16, R4, R12 ;  /* 0x000000041014723c */ /* 0x001fe6000004180c */
[----:B------:R-:W0:Y:S02]  /*235b0*/  LDSM.16.MT88.4 R12, [R28+UR5+0x4000] ;  /* 0x004000051c0c783b */ /* 0x000e240008004200 */
[----:B0-----:R-:W-:-:S02]  /*235c0*/  IMAD.MOV.U32 R29, RZ, RZ, R12 ;  /* 0x000000ffff1d7224 */ /* 0x001fc400078e000c */
[----:B------:R-:W-:Y:S02]  /*235d0*/  IMAD.MOV.U32 R3, RZ, RZ, R13 ;  /* 0x000000ffff037224 */ /* 0x000fe400078e000d */
[----:B------:R-:W-:Y:S02]  /*235e0*/  IMAD.MOV.U32 R2, RZ, RZ, R14 ;  /* 0x000000ffff027224 */ /* 0x000fe400078e000e */
[----:B------:R-:W-:Y:S02]  /*235f0*/  IMAD.MOV.U32 R0, RZ, RZ, R15 ;  /* 0x000000ffff007224 */ /* 0x000fe400078e000f */
[----:B------:R-:W0:Y:S06]  /*23600*/  LDSM.16.MT88.4 R12, [R28+UR5+0x4080] ;  /* 0x004080051c0c783b */ /* 0x000e2c0008004200 */
[----:B------:R0:W-:Y:S04]  /*23610*/  STL.64 [R1+0x1c0], R20 ;  /* 0x0001c01401007387 */ /* 0x0001e80000100a00 */
[----:B------:R1:W-:Y:S01]  /*23620*/  STL.64 [R1+0x1c8], R22 ;  /* 0x0001c81601007387 */ /* 0x0003e20000100a00 */
[----:B0-----:R-:W-:-:S02]  /*23630*/  IMAD.MOV.U32 R20, RZ, RZ, R12 ;  /* 0x000000ffff147224 */ /* 0x001fc400078e000c */
[----:B------:R-:W-:Y:S02]  /*23640*/  IMAD.MOV.U32 R21, RZ, RZ, R13 ;  /* 0x000000ffff157224 */ /* 0x000fe400078e000d */
[----:B-1----:R-:W-:Y:S02]  /*23650*/  IMAD.MOV.U32 R22, RZ, RZ, R14 ;  /* 0x000000ffff167224 */ /* 0x002fe400078e000e */
[----:B------:R-:W-:Y:S01]  /*23660*/  IMAD.MOV.U32 R23, RZ, RZ, R15 ;  /* 0x000000ffff177224 */ /* 0x000fe200078e000f */
[----:B------:R-:W2:Y:S04]  /*23670*/  LDL.LU.64 R12, [R1+0x220] ;  /* 0x00022000010c7983 */ /* 0x000ea80000300a00 */
[----:B------:R-:W3:Y:S01]  /*23680*/  LDL.LU.64 R14, [R1+0x228] ;  /* 0x00022800010e7983 */ /* 0x000ee20000300a00 */
[----:B------:R-:W-:-:S02]  /*23690*/  IMAD.MOV.U32 R10, RZ, RZ, R25 ;  /* 0x000000ffff0a7224 */ /* 0x000fc400078e0019 */
[----:B------:R-:W-:Y:S02]  /*236a0*/  IMAD.MOV.U32 R6, RZ, RZ, R26 ;  /* 0x000000ffff067224 */ /* 0x000fe400078e001a */
[----:B------:R-:W-:Y:S01]  /*236b0*/  IMAD.MOV.U32 R7, RZ, RZ, R27 ;  /* 0x000000ffff077224 */ /* 0x000fe200078e001b */
[----:B---3--:R-:W-:Y:S04]  /*236c0*/  STL.64 [R1+0x2428], R14 ;  /* 0x0024280e01007387 */ /* 0x008fe80000100a00 */
[----:B--2---:R0:W-:Y:S04]  /*236d0*/  STL.64 [R1+0x2420], R12 ;  /* 0x0024200c01007387 */ /* 0x0041e80000100a00 */
[----:B0-----:R-:W2:Y:S04]  /*236e0*/  LDL.LU.64 R12, [R1+0x380] ;  /* 0x00038000010c7983 */ /* 0x001ea80000300a00 */
[----:B------:R-:W2:Y:S04]  /*236f0*/  LDL.LU.64 R14, [R1+0x388] ;  /* 0x00038800010e7983 */ /* 0x000ea80000300a00 */
[----:B------:R-:W-:Y:S04]  /*23700*/  STL.64 [R1+0x23f8], R22 ;  /* 0x0023f81601007387 */ /* 0x000fe80000100a00 */
[----:B------:R0:W-:Y:S04]  /*23710*/  STL.64 [R1+0x23f0], R20 ;  /* 0x0023f01401007387 */ /* 0x0001e80000100a00 */
[----:B0-----:R-:W3:Y:S04]  /*23720*/  LDL.LU.64 R20, [R1+0x200] ;  /* 0x0002000001147983 */ /* 0x001ee80000300a00 */
[----:B------:R-:W3:Y:S04]  /*23730*/  LDL.LU.64 R22, [R1+0x208] ;  /* 0x0002080001167983 */ /* 0x000ee80000300a00 */
[----:B------:R-:W-:Y:S04]  /*23740*/  STL [R1+0x30], R24 ;  /* 0x0000301801007387 */ /* 0x000fe80000100800 */
[----:B------:R-:W0:Y:S04]  /*23750*/  LDSM.16.MT88.4 R24, [R28+UR5+0x4180] ;  /* 0x004180051c18783b */ /* 0x000e280008004200 */
[----:B0-----:R-:W-:Y:S04]  /*23760*/  STL [R1+0x24], R25 ;  /* 0x0000241901007387 */ /* 0x001fe80000100800 */
[----:B------:R0:W-:Y:S01]  /*23770*/  STL.64 [R1+0x28], R26 ;  /* 0x0000281a01007387 */ /* 0x0001e20000100a00 */
[----:B------:R-:W-:-:S03]  /*23780*/  IMAD.MOV.U32 R11, RZ, RZ, R24 ;  /* 0x000000ffff0b7224 */ /* 0x000fc600078e0018 */
[----:B0-----:R-:W2:Y:S04]  /*23790*/  LDL.LU.64 R26, [R1+0x2438] ;  /* 0x00243800011a7983 */ /* 0x001ea80000300a00 */
[----:B------:R-:W2:Y:S01]  /*237a0*/  LDL.LU.64 R24, [R1+0x2430] ;  /* 0x0024300001187983 */ /* 0x000ea20000300a00 */
[----:B---3--:R-:W-:Y:S03]  /*237b0*/  HMMA.16816.F32.BF16 R16, R16, R8, R20 ;  /* 0x000000081010723c */ /* 0x008fe60000041814 */
[----:B------:R-:W0:-:S15]  /*237c0*/  LDSM.16.MT88.4 R20, [R28+UR5+0x4200] ;  /* 0x004200051c14783b */ /* 0x000e1e0008004200 */
[----:B------:R-:W-:Y:S01]  /*237d0*/  NOP ;  /* 0x0000000000007918 */ /* 0x000fe20000000000 */
[----:B------:R-:W-:Y:S04]  /*237e0*/  STL.64 [R1+0x1b0], R16 ;  /* 0x0001b01001007387 */ /* 0x000fe80000100a00 */
[----:B------:R0:W-:Y:S02]  /*237f0*/  STL.64 [R1+0x1b8], R18 ;  /* 0x0001b81201007387 */ /* 0x0001e40000100a00 */
[----:B0-----:R-:W-:Y:S02]  /*23800*/  IMAD.MOV.U32 R18, RZ, RZ, R22 ;  /* 0x000000ffff127224 */ /* 0x001fe400078e0016 */
[----:B------:R-:W-:Y:S02]  /*23810*/  IMAD.MOV.U32 R19, RZ, RZ, R23 ;  /* 0x000000ffff137224 */ /* 0x000fe400078e0017 */
[----:B------:R-:W-:-:S02]  /*23820*/  IMAD.MOV.U32 R16, RZ, RZ, R20 ;  /* 0x000000ffff107224 */ /* 0x000fc400078e0014 */
[----:B------:R-:W-:Y:S01]  /*23830*/  IMAD.MOV.U32 R17, RZ, RZ, R21 ;  /* 0x000000ffff117224 */ /* 0x000fe200078e0015 */
[C---:B--2---:R-:W-:Y:S01]  /*23840*/  HMMA.16816.F32.BF16 R12, R24.reuse, R4, R12 ;  /* 0x00000004180c723c */ /* 0x044fe2000004180c */
[----:B------:R-:W-:Y:S04]  /*23850*/  STL.64 [R1+0x2408], R18 ;  /* 0x0024081201007387 */ /* 0x000fe80000100a00 */
[----:B------:R0:W-:Y:S04]  /*23860*/  STL.64 [R1+0x2400], R16 ;  /* 0x0024001001007387 */ /* 0x0001e80000100a00 */
[----:B0-----:R-:W2:Y:S04]  /*23870*/  LDL.LU.64 R16, [R1+0x210] ;  /* 0x0002100001107983 */ /* 0x001ea80000300a00 */
[----:B------:R-:W2:Y:S04]  /*23880*/  LDL.LU.64 R18, [R1+0x218] ;  /* 0x0002180001127983 */ /* 0x000ea80000300a00 */
[----:B------:R-:W3:Y:S04]  /*23890*/  LDL.LU.64 R20, [R1+0x350] ;  /* 0x0003500001147983 */ /* 0x000ee80000300a00 */
[----:B------:R-:W3:Y:S04]  /*238a0*/  LDL.LU.64 R22, [R1+0x358] ;  /* 0x0003580001167983 */ /* 0x000ee80000300a00 */
[----:B------:R-:W-:Y:S04]  /*238b0*/  STL.64 [R1+0x200], R12 ;  /* 0x0002000c01007387 */ /* 0x000fe80000100a00 */
[----:B------:R0:W-:Y:S04]  /*238c0*/  STL.64 [R1+0x208], R14 ;  /* 0x0002080e01007387 */ /* 0x0001e80000100a00 */
[----:B0-----:R-:W4:Y:S04]  /*238d0*/  LDL.LU.64 R14, [R1+0x2428] ;  /* 0x00242800010e7983 */ /* 0x001f280000300a00 */
[----:B------:R-:W4:Y:S02]  /*238e0*/  LDL.LU.64 R12, [R1+0x2420] ;  /* 0x00242000010c7983 */ /* 0x000f240000300a00 */
[----:B----4-:R-:W-:Y:S02]  /*238f0*/  HMMA.16816.F32.BF16 R24, R24, R8, R12 ;  /* 0x000000081818723c */ /* 0x010fe4000004180c */
[----:B------:R-:W4:Y:S04]  /*23900*/  LDL.LU.64 R14, [R1+0x2418] ;  /* 0x00241800010e7983 */ /* 0x000f280000300a00 */
[----:B------:R-:W4:-:S13]  /*23910*/  LDL.LU.64 R12, [R1+0x2410] ;  /* 0x00241000010c7983 */ /* 0x000f1a0000300a00 */
[----:B------:R0:W-:Y:S04]  /*23920*/  STL.64 [R1+0x1d0], R24 ;  /* 0x0001d01801007387 */ /* 0x0001e80000100a00 */
[----:B------:R1:W-:Y:S04]  /*23930*/  STL.64 [R1+0x1d8], R26 ;  /* 0x0001d81a01007387 */ /* 0x0003e80000100a00 */
[----:B0-----:R-:W4:Y:S04]  /*23940*/  LDL.LU.64 R24, [R1+0x340] ;  /* 0x0003400001187983 */ /* 0x001f280000300a00 */
[----:B-1----:R-:W4:Y:S02]  /*23950*/  LDL.LU.64 R26, [R1+0x348] ;  /* 0x00034800011a7983 */ /* 0x002f240000300a00 */
[----:B----4-:R-:W-:-:S15]  /*23960*/  HMMA.16816.F32.BF16 R24, R12, R4, R24 ;  /* 0x000000040c18723c */ /* 0x010fde0000041818 */
[----:B------:R-:W-:-:S04]  /*23970*/  NOP ;  /* 0x0000000000007918 */ /* 0x000fc80000000000 */
[----:B------:R-:W-:Y:S04]  /*23980*/  STL.64 [R1+0x220], R24 ;  /* 0x0002201801007387 */ /* 0x000fe80000100a00 */
[----:B------:R-:W-:Y:S04]  /*23990*/  STL.64 [R1+0x228], R26 ;  /* 0x0002281a01007387 */ /* 0x000fe80000100a00 */
[----:B------:R-:W0:Y:S01]  /*239a0*/  LDSM.16.MT88.4 R24, [R28+UR5+0x4280] ;  /* 0x004280051c18783b */ /* 0x000e220008004200 */
[----:B--2---:R-:W-:Y:S03]  /*239b0*/  HMMA.16816.F32.BF16 R12, R12, R8, R16 ;  /* 0x000000080c0c723c */ /* 0x004fe60000041810 */
[----:B0-----:R-:W-:Y:S04]  /*239c0*/  STL.64 [R1+0x22d8], R26 ;  /* 0x0022d81a01007387 */ /* 0x001fe80000100a00 */
[----:B------:R0:W-:Y:S04]  /*239d0*/  STL.64 [R1+0x22d0], R24 ;  /* 0x0022d01801007387 */ /* 0x0001e80000100a00 */
[----:B0-----:R-:W3:Y:S04]  /*239e0*/  LDL.LU R24, [R1] ;  /* 0x0000000001187983 */ /* 0x001ee80000300800 */
[----:B------:R-:W3:Y:S04]  /*239f0*/  LDL.LU R25, [R1+0x4] ;  /* 0x0000040001197983 */ /* 0x000ee80000300800 */
[----:B------:R-:W3:Y:S04]  /*23a00*/  LDL.LU R26, [R1+0x8] ;  /* 0x00000800011a7983 */ /* 0x000ee80000300800 */
[----:B------:R-:W3:Y:S04]  /*23a10*/  LDL.LU R27, [R1+0xc] ;  /* 0x00000c00011b7983 */ /* 0x000ee80000300800 */
[----:B------:R-:W2:Y:S04]  /*23a20*/  LDL.LU.64 R18, [R1+0x2408] ;  /* 0x0024080001127983 */ /* 0x000ea80000300a00 */
[----:B------:R-:W4:Y:S04]  /*23a30*/  LDL.LU.64 R16, [R1+0x2400] ;  /* 0x0024000001107983 */ /* 0x000f280000300a00 */
[----:B------:R-:W-:Y:S04]  /*23a40*/  STL.64 [R1+0x210], R12 ;  /* 0x0002100c01007387 */ /* 0x000fe80000100a00 */
[----:B------:R-:W-:Y:S04]  /*23a50*/  STL.64 [R1+0x218], R14 ;  /* 0x0002180e01007387 */ /* 0x000fe80000100a00 */
[----:B------:R-:W0:Y:S04]  /*23a60*/  LDSM.16.MT88.4 R12, [R28+UR5+0x4300] ;  /* 0x004300051c0c783b */ /* 0x000e280008004200 */
[----:B0-----:R-:W-:Y:S04]  /*23a70*/  STL.64 [R1+0x22b8], R14 ;  /* 0x0022b80e01007387 */ /* 0x001fe80000100a00 */
[----:B------:R0:W-:Y:S04]  /*23a80*/  STL.64 [R1+0x22b0], R12 ;  /* 0x0022b00c01007387 */ /* 0x0001e80000100a00 */
[----:B0-----:R-:W2:Y:S04]  /*23a90*/  LDL.LU.64 R12, [R1+0x240] ;  /* 0x00024000010c7983 */ /* 0x001ea80000300a00 */
[----:B------:R-:W2:Y:S01]  /*23aa0*/  LDL.LU.64 R14, [R1+0x248] ;  /* 0x00024800010e7983 */ /* 0x000ea20000300a00 */
[----:B---3--:R-:W-:-:S15]  /*23ab0*/  HMMA.16816.F32.BF16 R20, R24, R4, R20 ;  /* 0x000000041814723c */ /* 0x008fde0000041814 */
[----:B------:R-:W-:-:S04]  /*23ac0*/  NOP ;  /* 0x0000000000007918 */ /* 0x000fc80000000000 */
[----:B------:R-:W-:Y:S04]  /*23ad0*/  STL.64 [R1+0x260], R20 ;  /* 0x0002601401007387 */ /* 0x000fe80000100a00 */
[----:B------:R0:W-:Y:S04]  /*23ae0*/  STL.64 [R1+0x268], R22 ;  /* 0x0002681601007387 */ /* 0x0001e80000100a00 */
[----:B0-----:R-:W3:Y:S04]  /*23af0*/  LDL.LU.64 R22, [R1+0x23f8] ;  /* 0x0023f80001167983 */ /* 0x001ee80000300a00 */
[----:B------:R-:W3:Y:S01]  /*23b00*/  LDL.LU.64 R20, [R1+0x23f0] ;  /* 0x0023f00001147983 */ /* 0x000ee20000300a00 */
[----:B--2---:R-:W-:Y:S01]  /*23b10*/  HMMA.16816.F32.BF16 R12, R24, R8, R12 ;  /* 0x00000008180c723c */ /* 0x004fe2000004180c */
[----:B----4-:R-:W-:-:S02]  /*23b20*/  IMAD.MOV.U32 R24, RZ, RZ, R16 ;  /* 0x000000ffff187224 */ /* 0x010fc400078e0010 */
[----:B------:R-:W-:Y:S01]  /*23b30*/  IMAD.MOV.U32 R26, RZ, RZ, R18 ;  /* 0x000000ffff1a7224 */ /* 0x000fe200078e0012 */
[----:B------:R-:W2:Y:S01]  /*23b40*/  LDL.LU R16, [R1+0x23ec] ;  /* 0x0023ec0001107983 */ /* 0x000ea20000300800 */
[----:B------:R-:W-:Y:S02]  /*23b50*/  IMAD.MOV.U32 R27, RZ, RZ, R19 ;  /* 0x000000ffff1b7224 */ /* 0x000fe400078e0013 */
[----:B------:R-:W-:-:S12]  /*23b60*/  IMAD.MOV.U32 R25, RZ, RZ, R17 ;  /* 0x000000ffff197224 */ /* 0x000fd800078e0011 */
[----:B------:R-:W-:Y:S04]  /*23b70*/  STL.64 [R1+0x250], R12 ;  /* 0x0002500c01007387 */ /* 0x000fe80000100a00 */
[----:B------:R-:W-:Y:S04]  /*23b80*/  STL.64 [R1+0x258], R14 ;  /* 0x0002580e01007387 */ /* 0x000fe80000100a00 */
[----:B------:R-:W2:Y:S04]  /*23b90*/  LDL.LU R17, [R1+0x23e8] ;  /* 0x0023e80001117983 */ /* 0x000ea80000300800 */
[----:B------:R-:W2:Y:S04]  /*23ba0*/  LDL.LU R18, [R1+0x23e4] ;  /* 0x0023e40001127983 */ /* 0x000ea80000300800 */
[----:B------:R-:W2:Y:S04]  /*23bb0*/  LDL.LU R19, [R1+0x23e0] ;  /* 0x0023e00001137983 */ /* 0x000ea80000300800 */
[----:B------:R-:W-:Y:S04]  /*23bc0*/  STL.64 [R1+0x22f8], R26 ;  /* 0x0022f81a01007387 */ /* 0x000fe80000100a00 */
[----:B------:R0:W-:Y:S04]  /*23bd0*/  STL.64 [R1+0x22f0], R24 ;  /* 0x0022f01801007387 */ /* 0x0001e80000100a00 */
[----:B0-----:R-:W4:Y:S04]  /*23be0*/  LDL.LU.64 R24, [R1+0x230] ;  /* 0x0002300001187983 */ /* 0x001f280000300a00 */
[----:B------:R-:W4:Y:S04]  /*23bf0*/  LDL.LU.64 R26, [R1+0x238] ;  /* 0x00023800011a7983 */ /* 0x000f280000300a00 */
[----:B------:R-:W2:Y:S04]  /*23c00*/  LDL.LU R12, [R1+0x60] ;  /* 0x00006000010c7983 */ /* 0x000ea80000300800 */
[----:B------:R-:W2:Y:S04]  /*23c10*/  LDL.LU R13, [R1+0x64] ;  /* 0x00006400010d7983 */ /* 0x000ea80000300800 */
[----:B------:R-:W2:Y:S04]  /*23c20*/  LDL.LU R14, [R1+0x68] ;  /* 0x00006800010e7983 */ /* 0x000ea80000300800 */
[----:B------:R-:W2:Y:S04]  /*23c30*/  LDL.LU R15, [R1+0x6c] ;  /* 0x00006c00010f7983 */ /* 0x000ea80000300800 */
[----:B--2---:R-:W-:Y:S04]  /*23c40*/  STL.64 [R1+0x2308], R14 ;  /* 0x0023080e01007387 */ /* 0x004fe80000100a00 */
[----:B------:R0:W-:Y:S04]  /*23c50*/  STL.64 [R1+0x2300], R12 ;  /* 0x0023000c01007387 */ /* 0x0001e80000100a00 */
[----:B0-----:R-:W2:Y:S04]  /*23c60*/  LDL.LU.64 R12, [R1+0x320] ;  /* 0x00032000010c7983 */ /* 0x001ea80000300a00 */
[----:B------:R-:W2:Y:S02]  /*23c70*/  LDL.LU.64 R14, [R1+0x328] ;  /* 0x00032800010e7983 */ /* 0x000ea40000300a00 */
[----:B--2---:R-:W-:-:S15]  /*23c80*/  HMMA.16816.F32.BF16 R12, R16, R4, R12 ;  /* 0x00000004100c723c */ /* 0x004fde000004180c */
[----:B------:R-:W-:-:S04]  /*23c90*/  NOP ;  /* 0x0000000000007918 */ /* 0x000fc80000000000 */
[----:B------:R-:W-:Y:S04]  /*23ca0*/  STL.64 [R1+0x280], R12 ;  /* 0x0002800c01007387 */ /* 0x000fe80000100a00 */
[----:B------:R4:W-:Y:S02]  /*23cb0*/  STL.64 [R1+0x288], R14 ;  /* 0x0002880e01007387 */ /* 0x0009e40000100a00 */
[----:B----4-:R-:W-:Y:S02]  /*23cc0*/  HMMA.16816.F32.BF16 R12, R16, R8, R24 ;  /* 0x00000008100c723c */ /* 0x010fe40000041818 */
[----:B------:R-:W-:Y:S04]  /*23cd0*/  STL.64 [R1+0x23a8], R10 ;  /* 0x0023a80a01007387 */ /* 0x000fe80000100a00 */
[----:B------:R-:W-:-:S13]  /*23ce0*/  STL.64 [R1+0x23a0], R8 ;  /* 0x0023a00801007387 */ /* 0x000fda0000100a00 */
[----:B------:R0:W-:Y:S04]  /*23cf0*/  STL.64 [R1+0x270], R12 ;  /* 0x0002700c01007387 */ /* 0x0001e80000100a00 */
[----:B------:R1:W-:Y:S04]  /*23d00*/  STL.64 [R1+0x278], R14 ;  /* 0x0002780e01007387 */ /* 0x0003e80000100a00 */
[----:B------:R-:W2:Y:S04]  /*23d10*/  LDL.LU R24, [R1+0xa0] ;  /* 0x0000a00001187983 */ /* 0x000ea80000300800 */
[----:B------:R-:W2:Y:S04]  /*23d20*/  LDL.LU R25, [R1+0xa4] ;  /* 0x0000a40001197983 */ /* 0x000ea80000300800 */
[----:B------:R-:W4:Y:S04]  /*23d30*/  LDL.LU R26, [R1+0xa8] ;  /* 0x0000a800011a7983 */ /* 0x000f280000300800 */
[----:B------:R-:W4:Y:S04]  /*23d40*/  LDL.LU R27, [R1+0xac] ;  /* 0x0000ac00011b7983 */ /* 0x000f280000300800 */
[----:B----4-:R-:W-:Y:S04]  /*23d50*/  STL.64 [R1+0x2318], R26 ;  /* 0x0023181a01007387 */ /* 0x010fe80000100a00 */
[----:B--2---:R2:W-:Y:S04]  /*23d60*/  STL.64 [R1+0x2310], R24 ;  /* 0x0023101801007387 */ /* 0x0045e80000100a00 */
[----:B0-----:R-:W4:Y:S04]  /*23d70*/  LDL.LU R12, [R1+0xd0] ;  /* 0x0000d000010c7983 */ /* 0x001f280000300800 */
[----:B------:R-:W4:Y:S04]  /*23d80*/  LDL.LU R13, [R1+0xd4] ;  /* 0x0000d400010d7983 */ /* 0x000f280000300800 */
[----:B-1----:R-:W2:Y:S04]  /*23d90*/  LDL.LU R14, [R1+0xd8] ;  /* 0x0000d800010e7983 */ /* 0x002ea80000300800 */
[----:B------:R-:W2:Y:S04]  /*23da0*/  LDL.LU R15, [R1+0xdc] ;  /* 0x0000dc00010f7983 */ /* 0x000ea80000300800 */
[----:B--2---:R-:W-:Y:S04]  /*23db0*/  STL.64 [R1+0x2328], R14 ;  /* 0x0023280e01007387 */ /* 0x004fe80000100a00 */
[----:B----4-:R-:W-:Y:S04]  /*23dc0*/  STL.64 [R1+0x2320], R12 ;  /* 0x0023200c01007387 */ /* 0x010fe80000100a00 */
[----:B------:R-:W2:Y:S04]  /*23dd0*/  LDL.LU R24, [R1+0xe0] ;  /* 0x0000e00001187983 */ /* 0x000ea80000300800 */
[----:B------:R-:W2:Y:S04]  /*23de0*/  LDL.LU R25, [R1+0xe4] ;  /* 0x0000e40001197983 */ /* 0x000ea80000300800 */
[----:B------:R-:W4:Y:S04]  /*23df0*/  LDL.LU R26, [R1+0xe8] ;  /* 0x0000e800011a7983 */ /* 0x000f280000300800 */
[----:B------:R-:W4:Y:S04]  /*23e00*/  LDL.LU R27, [R1+0xec] ;  /* 0x0000ec00011b7983 */ /* 0x000f280000300800 */
[----:B----4-:R3:W-:Y:S04]  /*23e10*/  STL.64 [R1+0x2338], R26 ;  /* 0x0023381a01007387 */ /* 0x0107e80000100a00 */
[----:B--2---:R0:W-:Y:S01]  /*23e20*/  STL.64 [R1+0x2330], R24 ;  /* 0x0023301801007387 */ /* 0x0041e20000100a00 */
[----:B---3--:R-:W-:-:S02]  /*23e30*/  IMAD.MOV.U32 R26, RZ, RZ, R22 ;  /* 0x000000ffff1a7224 */ /* 0x008fc400078e0016 */
[----:B0-----:R-:W-:Y:S02]  /*23e40*/  IMAD.MOV.U32 R24, RZ, RZ, R20 ;  /* 0x000000ffff187224 */ /* 0x001fe400078e0014 */
[----:B------:R-:W-:Y:S01]  /*23e50*/  IMAD.MOV.U32 R27, RZ, RZ, R23 ;  /* 0x000000ffff1b7224 */ /* 0x000fe200078e0017 */
[----:B------:R-:W2:Y:S01]  /*23e60*/  LDL.LU R20, [R1+0x23dc] ;  /* 0x0023dc0001147983 */ /* 0x000ea20000300800 */
[----:B------:R-:W-:-:S03]  /*23e70*/  IMAD.MOV.U32 R25, RZ, RZ, R21 ;  /* 0x000000ffff197224 */ /* 0x000fc600078e0015 */
[----:B------:R-:W2:Y:S04]  /*23e80*/  LDL.LU R21, [R1+0x23d8] ;  /* 0x0023d80001157983 */ /* 0x000ea80000300800 */
[----:B------:R-:W2:Y:S04]  /*23e90*/  LDL.LU R22, [R1+0x23d4] ;  /* 0x0023d40001167983 */ /* 0x000ea80000300800 */
[----:B------:R-:W2:Y:S04]  /*23ea0*/  LDL.LU R23, [R1+0x23d0] ;  /* 0x0023d00001177983 */ /* 0x000ea80000300800 */
[----:B------:R-:W-:Y:S04]  /*23eb0*/  STL.64 [R1+0x2368], R26 ;  /* 0x0023681a01007387 */ /* 0x000fe80000100a00 */
[----:B------:R0:W-:Y:S04]  /*23ec0*/  STL.64 [R1+0x2360], R24 ;  /* 0x0023601801007387 */ /* 0x0001e80000100a00 */
[----:B------:R-:W3:Y:S04]  /*23ed0*/  LDL.LU R12, [R1+0x100] ;  /* 0x00010000010c7983 */ /* 0x000ee80000300800 */
[----:B------:R-:W3:Y:S04]  /*23ee0*/  LDL.LU R13, [R1+0x104] ;  /* 0x00010400010d7983 */ /* 0x000ee80000300800 */
[----:B------:R-:W4:Y:S04]  /*23ef0*/  LDL.LU R14, [R1+0x108] ;  /* 0x00010800010e7983 */ /* 0x000f280000300800 */
[----:B------:R-:W4:Y:S04]  /*23f00*/  LDL.LU R15, [R1+0x10c] ;  /* 0x00010c00010f7983 */ /* 0x000f280000300800 */
[----:B------:R-:W2:Y:S04]  /*23f10*/  LDL.LU.64 R8, [R1+0x2a0] ;  /* 0x0002a00001087983 */ /* 0x000ea80000300a00 */
[----:B------:R-:W2:Y:S01]  /*23f20*/  LDL.LU.64 R10, [R1+0x2a8] ;  /* 0x0002a800010a7983 */ /* 0x000ea20000300a00 */
[----:B0-----:R-:W-:-:S02]  /*23f30*/  IMAD.MOV.U32 R24, RZ, RZ, R29 ;  /* 0x000000ffff187224 */ /* 0x001fc400078e001d */
[----:B------:R-:W-:Y:S01]  /*23f40*/  IMAD.MOV.U32 R25, RZ, RZ, R3 ;  /* 0x000000ffff197224 */ /* 0x000fe200078e0003 */
[----:B------:R-:W2:Y:S04]  /*23f50*/  LDL.LU R29, [R1+0x23cc] ;  /* 0x0023cc00011d7983 */ /* 0x000ea80000300800 */
[----:B------:R-:W2:Y:S01]  /*23f60*/  LDL.LU R3, [R1+0x23c8] ;  /* 0x0023c80001037983 */ /* 0x000ea20000300800 */
[----:B------:R-:W-:Y:S02]  /*23f70*/  IMAD.MOV.U32 R26, RZ, RZ, R2 ;  /* 0x000000ffff1a7224 */ /* 0x000fe400078e0002 */
[----:B------:R-:W-:Y:S01]  /*23f80*/  IMAD.MOV.U32 R27, RZ, RZ, R0 ;  /* 0x000000ffff1b7224 */ /* 0x000fe200078e0000 */
[----:B------:R-:W2:Y:S04]  /*23f90*/  LDL.LU R2, [R1+0x23c4] ;  /* 0x0023c40001027983 */ /* 0x000ea80000300800 */
[----:B------:R-:W2:Y:S04]  /*23fa0*/  LDL.LU R0, [R1+0x23c0] ;  /* 0x0023c00001007983 */ /* 0x000ea80000300800 */
[----:B----4-:R-:W-:Y:S04]  /*23fb0*/  STL.64 [R1+0x2348], R14 ;  /* 0x0023480e01007387 */ /* 0x010fe80000100a00 */
[----:B---3--:R0:W-:Y:S04]  /*23fc0*/  STL.64 [R1+0x2340], R12 ;  /* 0x0023400c01007387 */ /* 0x0081e80000100a00 */
[----:B0-----:R-:W3:Y:S04]  /*23fd0*/  LDL.LU R12, [R1+0x110] ;  /* 0x00011000010c7983 */ /* 0x001ee80000300800 */
[----:B------:R-:W3:Y:S04]  /*23fe0*/  LDL.LU R13, [R1+0x114] ;  /* 0x00011400010d7983 */ /* 0x000ee80000300800 */
[----:B------:R-:W4:Y:S04]  /*23ff0*/  LDL.LU R14, [R1+0x118] ;  /* 0x00011800010e7983 */ /* 0x000f280000300800 */
[----:B------:R-:W4:Y:S01]  /*24000*/  LDL.LU R15, [R1+0x11c] ;  /* 0x00011c00010f7983 */ /* 0x000f220000300800 */
[----:B--2---:R-:W-:Y:S03]  /*24010*/  HMMA.16816.F32.BF16 R8, R20, R4, R8 ;  /* 0x000000041408723c */ /* 0x004fe60000041808 */
[----:B----4-:R-:W-:Y:S04]  /*24020*/  STL.64 [R1+0x2358], R14 ;  /* 0x0023580e01007387 */ /* 0x010fe80000100a00 */
[----:B---3--:R0:W-:Y:S02]  /*24030*/  STL.64 [R1+0x2350], R12 ;  /* 0x0023500c01007387 */ /* 0x0081e40000100a00 */
[----:B0-----:R-:W-:-:S02]  /*24040*/  IMAD.MOV.U32 R12, RZ, RZ, R0 ;  /* 0x000000ffff0c7224 */ /* 0x001fc400078e0000 */
[----:B------:R-:W-:Y:S01]  /*24050*/  IMAD.MOV.U32 R13, RZ, RZ, R2 ;  /* 0x000000ffff0d7224 */ /* 0x000fe200078e0002 */
[----:B------:R-:W2:Y:S04]  /*24060*/  LDL.LU R0, [R1+0x23bc] ;  /* 0x0023bc0001007983 */ /* 0x000ea80000300800 */
[----:B------:R-:W3:Y:S01]  /*24070*/  LDL.LU R2, [R1+0x23b8] ;  /* 0x0023b80001027983 */ /* 0x000ee20000300800 */
[----:B------:R-:W-:Y:S02]  /*24080*/  IMAD.MOV.U32 R14, RZ, RZ, R3 ;  /* 0x000000ffff0e7224 */ /* 0x000fe400078e0003 */
[----:B------:R-:W-:Y:S01]  /*24090*/  IMAD.MOV.U32 R15, RZ, RZ, R29 ;  /* 0x000000ffff0f7224 */ /* 0x000fe200078e001d */
[----:B------:R-:W4:Y:S04]  /*240a0*/  LDL.LU R3, [R1+0x23b4] ;  /* 0x0023b40001037983 */ /* 0x000f280000300800 */
[----:B------:R-:W2:Y:S04]  /*240b0*/  LDL.LU R29, [R1+0x23b0] ;  /* 0x0023b000011d7983 */ /* 0x000ea80000300800 */
[----:B------:R-:W2:Y:S04]  /*240c0*/  LDL.LU.64 R16, [R1+0x1e0] ;  /* 0x0001e00001107983 */ /* 0x000ea80000300a00 */
[----:B------:R-:W2:Y:S04]  /*240d0*/  LDL.LU.64 R18, [R1+0x1e8] ;  /* 0x0001e80001127983 */ /* 0x000ea80000300a00 */
[----:B------:R-:W-:Y:S04]  /*240e0*/  STL.64 [R1+0x2378], R14 ;  /* 0x0023780e01007387 */ /* 0x000fe80000100a00 */
[----:B------:R0:W-:Y:S04]  /*240f0*/  STL.64 [R1+0x2370], R12 ;  /* 0x0023700c01007387 */ /* 0x0001e80000100a00 */
[----:B0-----:R-:W2:Y:S04]  /*24100*/  LDL.LU R12, [R1+0x140] ;  /* 0x00014000010c7983 */ /* 0x001ea80000300800 */
[----:B------:R-:W2:Y:S04]  /*24110*/  LDL.LU R13, [R1+0x144] ;  /* 0x00014400010d7983 */ /* 0x000ea80000300800 */
[----:B------:R-:W2:Y:S04]  /*24120*/  LDL.LU R14, [R1+0x148] ;  /* 0x00014800010e7983 */ /* 0x000ea80000300800 */
[----:B------:R-:W2:Y:S04]  /*24130*/  LDL.LU R15, [R1+0x14c] ;  /* 0x00014c00010f7983 */ /* 0x000ea80000300800 */
[----:B--2---:R0:W-:Y:S04]  /*24140*/  STL.64 [R1+0x2388], R14 ;  /* 0x0023880e01007387 */ /* 0x0041e80000100a00 */
[----:B------:R4:W-:Y:S04]  /*24150*/  STL.64 [R1+0x2380], R12 ;  /* 0x0023800c01007387 */ /* 0x0009e80000100a00 */
[----:B------:R1:W-:Y:S01]  /*24160*/  STL [R1+0x2b0], R8 ;  /* 0x0002b00801007387 */ /* 0x0003e20000100800 */
[----:B0-----:R-:W-:-:S02]  /*24170*/  IMAD.MOV.U32 R15, RZ, RZ, R0 ;  /* 0x000000ffff0f7224 */ /* 0x001fc400078e0000 */
[----:B----4-:R-:W-:Y:S02]  /*24180*/  IMAD.MOV.U32 R13, RZ, RZ, R3 ;  /* 0x000000ffff0d7224 */ /* 0x010fe400078e0003 */
[----:B------:R-:W-:Y:S02]  /*24190*/  IMAD.MOV.U32 R12, RZ, RZ, R29 ;  /* 0x000000ffff0c7224 */ /* 0x000fe400078e001d */
[----:B------:R-:W-:Y:S02]  /*241a0*/  IMAD.MOV.U32 R3, RZ, RZ, R10 ;  /* 0x000000ffff037224 */ /* 0x000fe400078e000a */
[----:B------:R-:W-:Y:S02]  /*241b0*/  IMAD.MOV.U32 R0, RZ, RZ, R11 ;  /* 0x000000ffff007224 */ /* 0x000fe400078e000b */
[----:B------:R-:W-:Y:S01]  /*241c0*/  IMAD.MOV.U32 R29, RZ, RZ, R9 ;  /* 0x000000ffff1d7224 */ /* 0x000fe200078e0009 */
[----:B------:R-:W2:Y:S04]  /*241d0*/  LDL.LU.64 R10, [R1+0x23a8] ;  /* 0x0023a800010a7983 */ /* 0x000ea80000300a00 */
[----:B-1----:R-:W4:Y:S04]  /*241e0*/  LDL.LU.64 R8, [R1+0x23a0] ;  /* 0x0023a00001087983 */ /* 0x002f280000300a00 */
[----:B------:R-:W-:Y:S04]  /*241f0*/  STL [R1+0x2254], R3 ;  /* 0x0022540301007387 */ /* 0x000fe80000100800 */
[----:B------:R-:W-:Y:S04]  /*24200*/  STL [R1+0x2250], R29 ;  /* 0x0022501d01007387 */ /* 0x000fe80000100800 */
[----:B------:R-:W-:Y:S01]  /*24210*/  STL [R1+0x20fc], R0 ;  /* 0x0020fc0001007387 */ /* 0x000fe20000100800 */
[----:B---3--:R-:W-:Y:S01]  /*24220*/  IMAD.MOV.U32 R14, RZ, RZ, R2 ;  /* 0x000000ffff0e7224 */ /* 0x008fe200078e0002 */
[----:B----4-:R-:W-:Y:S01]  /*24230*/  HMMA.16816.F32.BF16 R16, R20, R8, R16 ;  /* 0x000000081410723c */ /* 0x010fe20000041810 */
[----:B--2---:R-:W-:-:S02]  /*24240*/  IMAD.MOV.U32 R21, RZ, RZ, R10 ;  /* 0x000000ffff157224 */ /* 0x004fc400078e000a */
[----:B------:R-:W-:Y:S02]  /*24250*/  IMAD.MOV.U32 R22, RZ, RZ, R6 ;  /* 0x000000ffff167224 */ /* 0x000fe400078e0006 */
[----:B------:R-:W-:-:S14]  /*24260*/  IMAD.MOV.U32 R23, RZ, RZ, R7 ;  /* 0x000000ffff177224 */ /* 0x000fdc00078e0007 */
[----:B------:R-:W-:Y:S04]  /*24270*/  STL [R1+0x2a0], R16 ;  /* 0x0002a01001007387 */ /* 0x000fe80000100800 */
[----:B------:R-:W2:Y:S04]  /*24280*/  LDL.LU R20, [R1+0x30] ;  /* 0x0000300001147983 */ /* 0x000ea80000300800 */
[----:B------:R-:W3:Y:S04]  /*24290*/  LDL.LU R10, [R1+0x239c] ;  /* 0x00239c00010a7983 */ /* 0x000ee80000300800 */
[----:B------:R-:W4:Y:S04]  /*242a0*/  LDL.LU R6, [R1+0x2398] ;  /* 0x0023980001067983 */ /* 0x000f280000300800 */
[----:B------:R-:W4:Y:S01]  /*242b0*/  LDL.LU R7, [R1+0x2394] ;  /* 0x0023940001077983 */ /* 0x000f220000300800 */
[----:B------:R-:W-:-:S02]  /*242c0*/  IMAD.MOV.U32 R5, RZ, RZ, R17 ;  /* 0x000000ffff057224 */ /* 0x000fc400078e0011 */
[----:B------:R-:W-:Y:S02]  /*242d0*/  IMAD.MOV.U32 R4, RZ, RZ, R18 ;  /* 0x000000ffff047224 */ /* 0x000fe400078e0012 */
[----:B------:R-:W-:Y:S02]  /*242e0*/  IMAD.MOV.U32 R2, RZ, RZ, R19 ;  /* 0x000000ffff027224 */ /* 0x000fe400078e0013 */
[----:B------:R-:W0:Y:S04]  /*242f0*/  LDSM.16.MT88.4 R16, [R28+UR5+0x4380] ;  /* 0x004380051c10783b */ /* 0x000e280008004200 */
[----:B------:R-:W-:Y:S04]  /*24300*/  STL [R1+0x2258], R2 ;  /* 0x0022580201007387 */ /* 0x000fe80000100800 */
[----:B0-----:R-:W-:Y:S04]  /*24310*/  STL.64 [R1+0x2298], R18 ;  /* 0x0022981201007387 */ /* 0x001fe80000100a00 */
[----:B------:R0:W-:Y:S02]  /*24320*/  STL.64 [R1+0x2290], R16 ;  /* 0x0022901001007387 */ /* 0x0001e40000100a00 */
[----:B0-----:R-:W-:-:S02]  /*24330*/  IMAD.MOV.U32 R16, RZ, RZ, R11 ;  /* 0x000000ffff107224 */ /* 0x001fc400078e000b */
[----:B------:R-:W3:Y:S04]  /*24340*/  LDL.LU R11, [R1+0x2390] ;  /* 0x00239000010b7983 */ /* 0x000ee80000300800 */
[----:B------:R-:W2:Y:S04]  /*24350*/  LDL.LU R17, [R1+0x24] ;  /* 0x0000240001117983 */ /* 0x000ea80000300800 */
[----:B------:R-:W2:Y:S04]  /*24360*/  LDL.LU R18, [R1+0x28] ;  /* 0x0000280001127983 */ /* 0x000ea80000300800 */
[----:B------:R-:W2:Y:S01]  /*24370*/  LDL.LU R19, [R1+0x2c] ;  /* 0x00002c0001137983 */ /* 0x000ea20000300800 */
[----:B----4-:R-:W-:-:S15]  /*24380*/  HMMA.16816.F32.BF16 R12, R24, R6, R12 ;  /* 0x00000006180c723c */ /* 0x010fde000004180c */
[----:B------:R-:W-:-:S04]  /*24390*/  NOP ;  /* 0x0000000000007918 */ /* 0x000fc80000000000 */
[----:B------:R-:W-:Y:S04]  /*243a0*/  STL.64 [R1+0x290], R12 ;  /* 0x0002900c01007387 */ /* 0x000fe80000100a00 */
[----:B------:R0:W-:Y:S04]  /*243b0*/  STL.64 [R1+0x298], R14 ;  /* 0x0002980e01007387 */ /* 0x0001e80000100a00 */
[----:B0-----:R-:W3:Y:S04]  /*243c0*/  LDL.LU.64 R14, [R1+0x2388] ;  /* 0x00238800010e7983 */ /* 0x001ee80000300a00 */
[----:B------:R-:W3:Y:S02]  /*243d0*/  LDL.LU.64 R12, [R1+0x2380] ;  /* 0x00238000010c7983 */ /* 0x000ee40000300a00 */
[----:B---3--:R-:W-:Y:S02]  /*243e0*/  HMMA.16816.F32.BF16 R24, R24, R10, R12 ;  /* 0x0000000a1818723c */ /* 0x008fe4000004180c */
[----:B------:R-:W3:Y:S04]  /*243f0*/  LDL.LU.64 R14, [R1+0x2378] ;  /* 0x00237800010e7983 */ /* 0x000ee80000300a00 */
[----:B------:R-:W3:-:S13]  /*24400*/  LDL.LU.64 R12, [R1+0x2370] ;  /* 0x00237000010c7983 */ /* 0x000eda0000300a00 */
[----:B------:R-:W-:Y:S04]  /*24410*/  STL.64 [R1+0x240], R24 ;  /* 0x0002401801007387 */ /* 0x000fe80000100a00 */
[----:B------:R0:W-:Y:S04]  /*24420*/  STL.64 [R1+0x248], R26 ;  /* 0x0002481a01007387 */ /* 0x0001e80000100a00 */
[----:B0-----:R-:W3:Y:S04]  /*24430*/  LDL.LU.64 R26, [R1+0x2368] ;  /* 0x00236800011a7983 */ /* 0x001ee80000300a00 */
[----:B------:R-:W3:Y:S02]  /*24440*/  LDL.LU.64 R24, [R1+0x2360] ;  /* 0x0023600001187983 */ /* 0x000ee40000300a00 */
[----:B---3--:R-:W-:-:S15]  /*24450*/  HMMA.16816.F32.BF16 R12, R24, R6, R12 ;  /* 0x00000006180c723c */ /* 0x008fde000004180c */
[----:B------:R-:W-:-:S04]  /*24460*/  NOP ;  /* 0x0000000000007918 */ /* 0x000fc80000000000 */
[----:B------:R0:W-:Y:S01]  /*24470*/  STL.64 [R1+0x238], R14 ;  /* 0x0002380e01007387 */ /* 0x0001e20000100a00 */
[----:B------:R-:W-:Y:S02]  /*24480*/  IMAD.MOV.U32 R8, RZ, RZ, R12 ;  /* 0x000000ffff087224 */ /* 0x000fe400078e000c */
[----:B------:R-:W-:Y:S01]  /*24490*/  IMAD.MOV.U32 R9, RZ, RZ, R13 ;  /* 0x000000ffff097224 */ /* 0x000fe200078e000d */
[----:B0-----:R-:W3:Y:S04]  /*244a0*/  LDL.LU.64 R14, [R1+0x2358] ;  /* 0x00235800010e7983 */ /* 0x001ee80000300a00 */
[----:B------:R-:W3:Y:S04]  /*244b0*/  LDL.LU.64 R12, [R1+0x2350] ;  /* 0x00235000010c7983 */ /* 0x000ee80000300a00 */
[----:B------:R-:W-:Y:S04]  /*244c0*/  STL [R1+0x225c], R9 ;  /* 0x00225c0901007387 */ /* 0x000fe80000100800 */
[----:B------:R-:W-:Y:S01]  /*244d0*/  STL [R1+0x20f8], R8 ;  /* 0x0020f80801007387 */ /* 0x000fe20000100800 */
[----:B---3--:R-:W-:Y:S03]  /*244e0*/  HMMA.16816.F32.BF16 R24, R24, R10, R12 ;  /* 0x0000000a1818723c */ /* 0x008fe6000004180c */
[----:B------:R-:W2:Y:S04]  /*244f0*/  LDL.LU.64 R14, [R1+0x2348] ;  /* 0x00234800010e7983 */ /* 0x000ea80000300a00 */
[----:B------:R-:W2:-:S12]  /*24500*/  LDL.LU.64 R12, [R1+0x2340] ;  /* 0x00234000010c7983 */ /* 0x000e980000300a00 */
[----:B------:R-:W-:Y:S04]  /*24510*/  STL.64 [R1+0x1f0], R24 ;  /* 0x0001f01801007387 */ /* 0x000fe80000100a00 */
[----:B------:R0:W-:Y:S04]  /*24520*/  STL.64 [R1+0x1f8], R26 ;  /* 0x0001f81a01007387 */ /* 0x0001e80000100a00 */
[----:B0-----:R-:W3:Y:S04]  /*24530*/  LDL.LU.64 R26, [R1+0x2338] ;  /* 0x00233800011a7983 */ /* 0x001ee80000300a00 */
[----:B------:R-:W3:Y:S01]  /*24540*/  LDL.LU.64 R24, [R1+0x2330] ;  /* 0x0023300001187983 */ /* 0x000ee20000300a00 */
[----:B--2---:R-:W-:-:S15]  /*24550*/  HMMA.16816.F32.BF16 R12, R20, R6, R12 ;  /* 0x00000006140c723c */ /* 0x004fde000004180c */
[----:B------:R-:W-:-:S04]  /*24560*/  NOP ;  /* 0x0000000000007918 */ /* 0x000fc80000000000 */
[----:B------:R-:W-:Y:S04]  /*24570*/  STL.64 [R1+0x1e0], R12 ;  /* 0x0001e00c01007387 */ /* 0x000fe80000100a00 */
[----:B------:R0:W-:Y:S04]  /*24580*/  STL.64 [R1+0x1e8], R14 ;  /* 0x0001e80e01007387 */ /* 0x0001e80000100a00 */
[----:B0-----:R-:W2:Y:S04]  /*24590*/  LDL.LU.64 R14, [R1+0x2328] ;  /* 0x00232800010e7983 */ /* 0x001ea80000300a00 */
[----:B------:R-:W2:Y:S01]  /*245a0*/  LDL.LU.64 R12, [R1+0x2320] ;  /* 0x00232000010c7983 */ /* 0x000ea20000300a00 */
[----:B---3--:R-:W-:Y:S03]  /*245b0*/  HMMA.16816.F32.BF16 R20, R20, R10, R24 ;  /* 0x0000000a1414723c */ /* 0x008fe60000041818 */
[----:B------:R-:W3:Y:S04]  /*245c0*/  LDL.LU.64 R26, [R1+0x2318] ;  /* 0x00231800011a7983 */ /* 0x000ee80000300a00 */
[----:B------:R-:W3:-:S12]  /*245d0*/  LDL.LU.64 R24, [R1+0x2310] ;  /* 0x0023100001187983 */ /* 0x000ed80000300a00 */
[----:B------:R-:W-:Y:S04]  /*245e0*/  STL.64 [R1+0x1a0], R20 ;  /* 0x0001a01401007387 */ /* 0x000fe80000100a00 */
[----:B------:R-:W-:Y:S01]  /*245f0*/  STL.64 [R1+0x1a8], R22 ;  /* 0x0001a81601007387 */ /* 0x000fe20000100a00 */
[C---:B--2---:R-:W-:Y:S08]  /*24600*/  HMMA.16816.F32.BF16 R12, R16.reuse, R6, R12 ;  /* 0x00000006100c723c */ /* 0x044ff0000004180c */
[----:B---3--:R-:W-:Y:S11]  /*24610*/  HMMA.16816.F32.BF16 R16, R16, R10, R24 ;  /* 0x0000000a1010723c */ /* 0x008ff60000041818 */
[----:B------:R-:W-:Y:S04]  /*24620*/  STL.64 [R1+0x150], R12 ;  /* 0x0001500c01007387 */ /* 0x000fe80000100a00 */
[----:B------:R0:W-:Y:S04]  /*24630*/  STL.64 [R1+0x158], R14 ;  /* 0x0001580e01007387 */ /* 0x0001e80000100a00 */
[----:B0-----:R-:W2:Y:S04]  /*24640*/  LDL.LU.64 R14, [R1+0x2308] ;  /* 0x00230800010e7983 */ /* 0x001ea80000300a00 */
[----:B------:R-:W2:Y:S04]  /*24650*/  LDL.LU.64 R12, [R1+0x2300] ;  /* 0x00230000010c7983 */ /* 0x000ea80000300a00 */
[----:B------:R-:W2:Y:S04]  /*24660*/  LDL.LU.64 R26, [R1+0x22f8] ;  /* 0x0022f800011a7983 */ /* 0x000ea80000300a00 */
[----:B------:R-:W2:Y:S04]  /*24670*/  LDL.LU.64 R24, [R1+0x22f0] ;  /* 0x0022f00001187983 */ /* 0x000ea80000300a00 */
[----:B------:R-:W-:Y:S04]  /*24680*/  STL.64 [R1+0x22e8], R6 ;  /* 0x0022e80601007387 */ /* 0x000fe80000100a00 */
[----:B------:R-:W-:Y:S04]  /*24690*/  STL.64 [R1+0x140], R16 ;  /* 0x0001401001007387 */ /* 0x000fe80000100a00 */
[----:B------:R-:W-:Y:S04]  /*246a0*/  STL.64 [R1+0x148], R18 ;  /* 0x0001481201007387 */ /* 0x000fe80000100a00 */
[----:B------:R0:W-:Y:S01]  /*246b0*/  STL.64 [R1+0x22e0], R4 ;  /* 0x0022e00401007387 */ /* 0x0001e20000100a00 */
[----:B------:R-:W-:-:S05]  /*246c0*/  LOP3.LUT R22, R28, 0x40, RZ, 0x3c, !PT ;  /* 0x000000401c167812 */ /* 0x000fca00078e3cff */
[----:B------:R-:W1:Y:S01]  /*246d0*/  LDSM.16.MT88.4 R16, [R22+UR5+0x4000] ;  /* 0x004000051610783b */ /* 0x000e620008004200 */
[----:B--2---:R-:W-:-:S15]  /*246e0*/  HMMA.16816.F32.BF16 R12, R24, R6, R12 ;  /* 0x00000006180c723c */ /* 0x004fde000004180c */
[----:B------:R-:W-:-:S04]  /*246f0*/  NOP ;  /* 0x0000000000007918 */ /* 0x000fc80000000000 */
[----:B------:R2:W-:Y:S04]  /*24700*/  STL.64 [R1+0x130], R12 ;  /* 0x0001300c01007387 */ /* 0x0005e80000100a00 */
[----:B------:R3:W-:Y:S04]  /*24710*/  STL.64 [R1+0x138], R14 ;  /* 0x0001380e01007387 */ /* 0x0007e80000100a00 */
[----:B0-----:R-:W4:Y:S04]  /*24720*/  LDL.LU R4, [R1+0x70] ;  /* 0x0000700001047983 */ /* 0x001f280000300800 */
[----:B------:R-:W4:Y:S04]  /*24730*/  LDL.LU R5, [R1+0x74] ;  /* 0x0000740001057983 */ /* 0x000f280000300800 */
[----:B------:R-:W4:Y:S04]  /*24740*/  LDL.LU R6, [R1+0x78] ;  /* 0x0000780001067983 */ /* 0x000f280000300800 */
[----:B------:R-:W4:Y:S04]  /*24750*/  LDL.LU R7, [R1+0x7c] ;  /* 0x00007c0001077983 */ /* 0x000f280000300800 */
[----:B--2---:R-:W2:Y:S04]  /*24760*/  LDL.LU R12, [R1+0x90] ;  /* 0x00009000010c7983 */ /* 0x004ea80000300800 */
[----:B------:R-:W2:Y:S04]  /*24770*/  LDL.LU R13, [R1+0x94] ;  /* 0x00009400010d7983 */ /* 0x000ea80000300800 */
[----:B---3--:R-:W3:Y:S04]  /*24780*/  LDL.LU R14, [R1+0x98] ;  /* 0x00009800010e7983 */ /* 0x008ee80000300800 */
[----:B------:R-:W3:Y:S01]  /*24790*/  LDL.LU R15, [R1+0x9c] ;  /* 0x00009c00010f7983 */ /* 0x000ee20000300800 */
[----:B-1----:R-:W-:-:S02]  /*247a0*/  IMAD.MOV.U32 R3, RZ, RZ, R16 ;  /* 0x000000ffff037224 */ /* 0x002fc400078e0010 */
[----:B------:R-:W-:Y:S02]  /*247b0*/  IMAD.MOV.U32 R29, RZ, RZ, R17 ;  /* 0x000000ffff1d7224 */ /* 0x000fe400078e0011 */
[----:B------:R-:W-:Y:S02]  /*247c0*/  IMAD.MOV.U32 R8, RZ, RZ, R18 ;  /* 0x000000ffff087224 */ /* 0x000fe400078e0012 */
[----:B------:R-:W-:Y:S01]  /*247d0*/  IMAD.MOV.U32 R0, RZ, RZ, R19 ;  /* 0x000000ffff007224 */ /* 0x000fe200078e0013 */
[----:B---3--:R-:W-:Y:S04]  /*247e0*/  STL.64 [R1+0x22c8], R14 ;  /* 0x0022c80e01007387 */ /* 0x008fe80000100a00 */
[----:B--2---:R0:W-:Y:S04]  /*247f0*/  STL.64 [R1+0x22c0], R12 ;  /* 0x0022c00c01007387 */ /* 0x0041e80000100a00 */
[----:B0-----:R-:W2:Y:S04]  /*24800*/  LDL.LU R12, [R1+0xc0] ;  /* 0x0000c000010c7983 */ /* 0x001ea80000300800 */
[----:B------:R-:W2:Y:S04]  /*24810*/  LDL.LU R13, [R1+0xc4] ;  /* 0x0000c400010d7983 */ /* 0x000ea80000300800 */
[----:B------:R-:W2:Y:S04]  /*24820*/  LDL.LU R14, [R1+0xc8] ;  /* 0x0000c800010e7983 */ /* 0x000ea80000300800 */
[----:B------:R-:W2:Y:S04]  /*24830*/  LDL.LU R15, [R1+0xcc] ;  /* 0x0000cc00010f7983 */ /* 0x000ea80000300800 */
[----:B------:R-:W3:Y:S04]  /*24840*/  LDL.LU R16, [R1+0xb0] ;  /* 0x0000b00001107983 */ /* 0x000ee80000300800 */
[----:B------:R-:W3:Y:S04]  /*24850*/  LDL.LU R17, [R1+0xb4] ;  /* 0x0000b40001117983 */ /* 0x000ee80000300800 */
[----:B------:R-:W2:Y:S04]  /*24860*/  LDL.LU R18, [R1+0xb8] ;  /* 0x0000b80001127983 */ /* 0x000ea80000300800 */
[----:B------:R-:W2:Y:S01]  /*24870*/  LDL.LU R19, [R1+0xbc] ;  /* 0x0000bc0001137983 */ /* 0x000ea20000300800 */
[----:B----4-:R-:W-:Y:S03]  /*24880*/  HMMA.16816.F32.BF16 R24, R24, R10, R4 ;  /* 0x0000000a1818723c */ /* 0x010fe60000041804 */
[----:B--2---:R-:W-:Y:S04]  /*24890*/  STL.64 [R1+0x22a8], R18 ;  /* 0x0022a81201007387 */ /* 0x004fe80000100a00 */
[----:B---3--:R0:W-:Y:S04]  /*248a0*/  STL.64 [R1+0x22a0], R16 ;  /* 0x0022a01001007387 */ /* 0x0081e80000100a00 */
[----:B0-----:R-:W2:Y:S04]  /*248b0*/  LDL.LU R16, [R1+0x80] ;  /* 0x0000800001107983 */ /* 0x001ea80000300800 */
[----:B------:R-:W2:Y:S04]  /*248c0*/  LDL.LU R17, [R1+0x84] ;  /* 0x0000840001117983 */ /* 0x000ea80000300800 */
[----:B------:R-:W2:Y:S04]  /*248d0*/  LDL.LU R18, [R1+0x88] ;  /* 0x0000880001127983 */ /* 0x000ea80000300800 */
[----:B------:R-:W2:Y:S04]  /*248e0*/  LDL.LU R19, [R1+0x8c] ;  /* 0x00008c0001137983 */ /* 0x000ea80000300800 */
[----:B------:R-:W-:Y:S04]  /*248f0*/  STL [R1+0x226c], R0 ;  /* 0x00226c0001007387 */ /* 0x000fe80000100800 */
[----:B------:R-:W-:Y:S04]  /*24900*/  STL [R1+0x2268], R8 ;  /* 0x0022680801007387 */ /* 0x000fe80000100800 */
[----:B------:R-:W-:Y:S04]  /*24910*/  STL [R1+0x2264], R29 ;  /* 0x0022641d01007387 */ /* 0x000fe80000100800 */
[----:B------:R-:W-:Y:S04]  /*24920*/  STL [R1+0x2260], R3 ;  /* 0x0022600301007387 */ /* 0x000fe80000100800 */
[----:B------:R-:W3:Y:S04]  /*24930*/  LDL.LU.64 R6, [R1+0x22e8] ;  /* 0x0022e80001067983 */ /* 0x000ee80000300a00 */
[----:B------:R-:W4:Y:S04]  /*24940*/  LDL.LU.64 R4, [R1+0x22e0] ;  /* 0x0022e00001047983 */ /* 0x000f280000300a00 */
[----:B------:R-:W-:Y:S04]  /*24950*/  STL.64 [R1+0x350], R24 ;  /* 0x0003501801007387 */ /* 0x000fe80000100a00 */
[----:B------:R-:W-:Y:S04]  /*24960*/  STL.64 [R1+0x358], R26 ;  /* 0x0003581a01007387 */ /* 0x000fe80000100a00 */
[----:B------:R-:W0:Y:S02]  /*24970*/  LDSM.16.MT88.4 R24, [R22+UR5+0x4080] ;  /* 0x004080051618783b */ /* 0x000e240008004200 */
[----:B0-----:R-:W-:-:S02]  /*24980*/  IMAD.MOV.U32 R9, RZ, RZ, R26 ;  /* 0x000000ffff097224 */ /* 0x001fc400078e001a */
[----:B------:R-:W-:Y:S02]  /*24990*/  IMAD.MOV.U32 R2, RZ, RZ, R27 ;  /* 0x000000ffff027224 */ /* 0x000fe400078e001b */
[----:B------:R-:W-:Y:S02]  /*249a0*/  IMAD.MOV.U32 R29, RZ, RZ, R24 ;  /* 0x000000ffff1d7224 */ /* 0x000fe400078e0018 */
[----:B------:R-:W-:Y:S01]  /*249b0*/  IMAD.MOV.U32 R3, RZ, RZ, R25 ;  /* 0x000000ffff037224 */ /* 0x000fe200078e0019 */
[----:B------:R-:W3:Y:S04]  /*249c0*/  LDL.LU.64 R26, [R1+0x22d8] ;  /* 0x0022d800011a7983 */ /* 0x000ee80000300a00 */
[----:B------:R-:W3:Y:S04]  /*249d0*/  LDL.LU.64 R24, [R1+0x22d0] ;  /* 0x0022d00001187983 */ /* 0x000ee80000300a00 */
[----:B------:R-:W-:Y:S04]  /*249e0*/  STL [R1+0x227c], R2 ;  /* 0x00227c0201007387 */ /* 0x000fe80000100800 */
[----:B------:R-:W-:Y:S04]  /*249f0*/  STL [R1+0x2278], R29 ;  /* 0x0022781d01007387 */ /* 0x000fe80000100800 */
[----:B------:R-:W-:Y:S04]  /*24a00*/  STL [R1+0x2274], R3 ;  /* 0x0022740301007387 */ /* 0x000fe80000100800 */
[----:B------:R-:W-:Y:S01]  /*24a10*/  STL [R1+0x2270], R9 ;  /* 0x0022700901007387 */ /* 0x000fe20000100800 */
        /* <DEDUP_REMOVED lines=11> */
[----:B0-----:R-:W3:Y:S01]  /*24ad0*/  LDL.LU R24, [R1+0x120] ;  /* 0x0001200001187983 */ /* 0x001ee20000300800 */
[----:B--2---:R-:W-:-:S15]  /*24ae0*/  HMMA.16816.F32.BF16 R16, R12, R6, R16 ;  /* 0x000000060c10723c */ /* 0x004fde0000041810 */
[----:B------:R-:W-:-:S04]  /*24af0*/  NOP ;  /* 0x0000000000007918 */ /* 0x000fc80000000000 */
[----:B------:R-:W-:Y:S04]  /*24b00*/  STL.64 [R1+0x330], R16 ;  /* 0x0003301001007387 */ /* 0x000fe80000100a00 */
[----:B------:R-:W-:Y:S04]  /*24b10*/  STL.64 [R1+0x338], R18 ;  /* 0x0003381201007387 */ /* 0x000fe80000100a00 */
[----:B------:R-:W0:Y:S04]  /*24b20*/  LDSM.16.MT88.4 R16, [R22+UR5+0x4100] ;  /* 0x004100051610783b */ /* 0x000e280008004200 */
[----:B------:R-:W3:Y:S04]  /*24b30*/  LDL.LU R25, [R1+0x124] ;  /* 0x0001240001197983 */ /* 0x000ee80000300800 */
[----:B-1----:R-:W3:Y:S04]  /*24b40*/  LDL.LU R26, [R1+0x128] ;  /* 0x00012800011a7983 */ /* 0x002ee80000300800 */
[----:B------:R-:W3:Y:S01]  /*24b50*/  LDL.LU R27, [R1+0x12c] ;  /* 0x00012c00011b7983 */ /* 0x000ee20000300800 */
[----:B0-----:R-:W-:-:S02]  /*24b60*/  IMAD.MOV.U32 R3, RZ, RZ, R16 ;  /* 0x000000ffff037224 */ /* 0x001fc400078e0010 */
[----:B------:R-:W-:Y:S02]  /*24b70*/  IMAD.MOV.U32 R9, RZ, RZ, R17 ;  /* 0x000000ffff097224 */ /* 0x000fe400078e0011 */
[----:B------:R-:W-:Y:S02]  /*24b80*/  IMAD.MOV.U32 R0, RZ, RZ, R18 ;  /* 0x000000ffff007224 */ /* 0x000fe400078e0012 */
[----:B------:R-:W-:Y:S02]  /*24b90*/  IMAD.MOV.U32 R8, RZ, RZ, R19 ;  /* 0x000000ffff087224 */ /* 0x000fe400078e0013 */
[----:B------:R-:W0:Y:S04]  /*24ba0*/  LDSM.16.MT88.4 R16, [R22+UR5+0x4180] ;  /* 0x004180051610783b */ /* 0x000e280008004200 */
[----:B------:R-:W-:Y:S04]  /*24bb0*/  STL [R1+0x228c], R8 ;  /* 0x00228c0801007387 */ /* 0x000fe80000100800 */
[----:B------:R-:W-:Y:S04]  /*24bc0*/  STL [R1+0x2288], R0 ;  /* 0x0022880001007387 */ /* 0x000fe80000100800 */
[----:B------:R-:W-:Y:S04]  /*24bd0*/  STL [R1+0x2284], R9 ;  /* 0x0022840901007387 */ /* 0x000fe80000100800 */
[----:B------:R-:W-:Y:S01]  /*24be0*/  STL [R1+0x2280], R3 ;  /* 0x0022800301007387 */ /* 0x000fe20000100800 */
[----:B0-----:R-:W-:-:S03]  /*24bf0*/  IMAD.MOV.U32 R2, RZ, RZ, R18 ;  /* 0x000000ffff027224 */ /* 0x001fc600078e0012 */
[----:B------:R0:W-:Y:S01]  /*24c00*/  STL.64 [R1+0x40], R16 ;  /* 0x0000401001007387 */ /* 0x0001e20000100a00 */
[----:B------:R-:W-:-:S03]  /*24c10*/  IMAD.MOV.U32 R29, RZ, RZ, R19 ;  /* 0x000000ffff1d7224 */ /* 0x000fc600078e0013 */
[----:B------:R-:W2:Y:S04]  /*24c20*/  LDL.LU.64 R18, [R1+0x22a8] ;  /* 0x0022a80001127983 */ /* 0x000ea80000300a00 */
[----:B0-----:R-:W2:Y:S02]  /*24c30*/  LDL.LU.64 R16, [R1+0x22a0] ;  /* 0x0022a00001107983 */ /* 0x001ea40000300a00 */
[----:B--2---:R-:W-:Y:S02]  /*24c40*/  HMMA.16816.F32.BF16 R16, R12, R10, R16 ;  /* 0x0000000a0c10723c */ /* 0x004fe40000041810 */
[----:B------:R-:W2:-:S15]  /*24c50*/  LDL.LU R12, [R1+0xf0] ;  /* 0x0000f000010c7983 */ /* 0x000e9e0000300800 */
[----:B------:R-:W-:Y:S02]  /*24c60*/  NOP ;  /* 0x0000000000007918 */ /* 0x000fe40000000000 */
[----:B------:R-:W-:Y:S04]  /*24c70*/  STL.64 [R1+0x300], R16 ;  /* 0x0003001001007387 */ /* 0x000fe80000100a00 */
[----:B------:R-:W-:Y:S04]  /*24c80*/  STL.64 [R1+0x308], R18 ;  /* 0x0003081201007387 */ /* 0x000fe80000100a00 */
[----:B------:R-:W0:Y:S04]  /*24c90*/  LDSM.16.MT88.4 R16, [R22+UR5+0x4200] ;  /* 0x004200051610783b */ /* 0x000e280008004200 */
[----:B------:R-:W2:Y:S04]  /*24ca0*/  LDL.LU R13, [R1+0xf4] ;  /* 0x0000f400010d7983 */ /* 0x000ea80000300800 */
[----:B------:R-:W2:Y:S04]  /*24cb0*/  LDL.LU R14, [R1+0xf8] ;  /* 0x0000f800010e7983 */ /* 0x000ea80000300800 */
[----:B------:R-:W2:Y:S01]  /*24cc0*/  LDL.LU R15, [R1+0xfc] ;  /* 0x0000fc00010f7983 */ /* 0x000ea20000300800 */
[----:B0-----:R-:W-:-:S02]  /*24cd0*/  IMAD.MOV.U32 R9, RZ, RZ, R18 ;  /* 0x000000ffff097224 */ /* 0x001fc400078e0012 */
[----:B------:R-:W-:Y:S02]  /*24ce0*/  IMAD.MOV.U32 R3, RZ, RZ, R19 ;  /* 0x000000ffff037224 */ /* 0x000fe400078e0013 */
[----:B------:R-:W-:Y:S02]  /*24cf0*/  IMAD.MOV.U32 R8, RZ, RZ, R16 ;  /* 0x000000ffff087224 */ /* 0x000fe400078e0010 */
[----:B------:R-:W-:Y:S01]  /*24d00*/  IMAD.MOV.U32 R0, RZ, RZ, R17 ;  /* 0x000000ffff007224 */ /* 0x000fe200078e0011 */
[----:B------:R-:W2:Y:S04]  /*24d10*/  LDL.LU.64 R18, [R1+0x2298] ;  /* 0x0022980001127983 */ /* 0x000ea80000300a00 */
[----:B------:R-:W2:Y:S04]  /*24d20*/  LDL.LU.64 R16, [R1+0x2290] ;  /* 0x0022900001107983 */ /* 0x000ea80000300a00 */
[----:B------:R-:W-:Y:S04]  /*24d30*/  STL.64 [R1+0x2248], R6 ;  /* 0x0022480601007387 */ /* 0x000fe80000100a00 */
[----:B----4-:R-:W-:Y:S01]  /*24d40*/  STL.64 [R1+0x2240], R4 ;  /* 0x0022400401007387 */ /* 0x010fe20000100a00 */
[----:B------:R-:W0:Y:S01]  /*24d50*/  S2R R23, SR_TID.X ;  /* 0x0000000000177919 */ /* 0x000e220000002100 */
[----:B--2---:R-:W-:-:S15]  /*24d60*/  HMMA.16816.F32.BF16 R12, R16, R6, R12 ;  /* 0x00000006100c723c */ /* 0x004fde000004180c */
[----:B------:R-:W-:-:S04]  /*24d70*/  NOP ;  /* 0x0000000000007918 */ /* 0x000fc80000000000 */
[----:B------:R-:W-:Y:S04]  /*24d80*/  STL.64 [R1+0x320], R12 ;  /* 0x0003200c01007387 */ /* 0x000fe80000100a00 */
[----:B------:R-:W-:Y:S04]  /*24d90*/  STL.64 [R1+0x328], R14 ;  /* 0x0003280e01007387 */ /* 0x000fe80000100a00 */
[----:B------:R-:W1:Y:S02]  /*24da0*/  LDSM.16.MT88.4 R12, [R22+UR5+0x4280] ;  /* 0x00428005160c783b */ /* 0x000e640008004200 */
[----:B-1----:R-:W-:-:S02]  /*24db0*/  IMAD.MOV.U32 R7, RZ, RZ, R12 ;  /* 0x000000ffff077224 */ /* 0x002fc400078e000c */
[----:B------:R-:W-:Y:S02]  /*24dc0*/  IMAD.MOV.U32 R6, RZ, RZ, R13 ;  /* 0x000000ffff067224 */ /* 0x000fe400078e000d */
[----:B------:R-:W-:Y:S02]  /*24dd0*/  IMAD.MOV.U32 R5, RZ, RZ, R14 ;  /* 0x000000ffff057224 */ /* 0x000fe400078e000e */
[----:B------:R-:W-:Y:S02]  /*24de0*/  IMAD.MOV.U32 R4, RZ, RZ, R15 ;  /* 0x000000ffff047224 */ /* 0x000fe400078e000f */
[----:B------:R-:W1:Y:S04]  /*24df0*/  LDSM.16.MT88.4 R12, [R22+UR5+0x4300] ;  /* 0x00430005160c783b */ /* 0x000e680008004200 */
[----:B-1----:R-:W-:Y:S04]  /*24e00*/  STL.64 [R1+0x2128], R14 ;  /* 0x0021280e01007387 */ /* 0x002fe80000100a00 */
[----:B------:R3:W-:Y:S02]  /*24e10*/  STL.64 [R1+0x2120], R12 ;  /* 0x0021200c01007387 */ /* 0x0007e40000100a00 */
[----:B---3--:R-:W-:Y:S01]  /*24e20*/  HMMA.16816.F32.BF16 R12, R16, R10, R24 ;  /* 0x0000000a100c723c */ /* 0x008fe20000041818 */
[C---:B0-----:R-:W-:Y:S01]  /*24e30*/  LOP3.LUT R24, R23.reuse, 0x7, RZ, 0xc0, !PT ;  /* 0x0000000717187812 */ /* 0x041fe200078ec0ff */
[----:B------:R-:W-:Y:S01]  /*24e40*/  IMAD.SHL.U32 R25, R23, 0x2, RZ ;  /* 0x0000000217197824 */ /* 0x000fe200078e00ff */
[----:B------:R-:W0:Y:S03]  /*24e50*/  LDSM.16.MT88.4 R16, [R22+UR5+0x4380] ;  /* 0x004380051610783b */ /* 0x000e260008004200 */
[----:B------:R-:W-:-:S05]  /*24e60*/  IMAD R24, R24, 0x90, RZ ;  /* 0x0000009018187824 */ /* 0x000fca00078e02ff */
[----:B------:R-:W-:-:S04]  /*24e70*/  LOP3.LUT R24, R24, 0x30, R25, 0x78, !PT ;  /* 0x0000003018187812 */ /* 0x000fc800078e7819 */
[----:B------:R-:W-:-:S04]  /*24e80*/  LOP3.LUT R24, R24, 0x40, RZ, 0x3c, !PT ;  /* 0x0000004018187812 */ /* 0x000fc800078e3cff */
[----:B------:R-:W-:Y:S04]  /*24e90*/  STL.64 [R1+0x120], R12 ;  /* 0x0001200c01007387 */ /* 0x000fe80000100a00 */
[----:B------:R-:W-:Y:S04]  /*24ea0*/  STL.64 [R1+0x128], R14 ;  /* 0x0001280e01007387 */ /* 0x000fe80000100a00 */
[----:B------:R-:W1:Y:S04]  /*24eb0*/  LDSM.16.M88.4 R20, [R24+UR5+0x10000] ;  /* 0x010000051814783b */ /* 0x000e680008000200 */
[----:B------:R-:W2:Y:S04]  /*24ec0*/  LDSM.16.MT88.4 R12, [R28+UR5+0x8000] ;  /* 0x008000051c0c783b */ /* 0x000ea80008004200 */
[----:B------:R-:W-:Y:S04]  /*24ed0*/  LDSM.16.M88.4 R24, [R24+UR5+0x10400] ;  /* 0x010400051818783b */ /* 0x000fe80008000200 */
[----:B0-----:R-:W-:Y:S04]  /*24ee0*/  STL.64 [R1+0x2108], R18 ;  /* 0x0021081201007387 */ /* 0x001fe80000100a00 */
[----:B------:R0:W-:Y:S04]  /*24ef0*/  STL.64 [R1+0x2100], R16 ;  /* 0x0021001001007387 */ /* 0x0001e80000100a00 */
[----:B-1----:R-:W-:Y:S04]  /*24f00*/  STL [R1+0x1ebc], R22 ;  /* 0x001ebc1601007387 */ /* 0x002fe80000100800 */
[----:B--2---:R-:W-:Y:S04]  /*24f10*/  STL.64 [R1+0x10], R12 ;  /* 0x0000100c01007387 */ /* 0x004fe80000100a00 */
[----:B------:R-:W-:Y:S04]  /*24f20*/  STL.64 [R1+0x18], R14 ;  /* 0x0000180e01007387 */ /* 0x000fe80000100a00 */
[----:B------:R-:W-:Y:S04]  /*24f30*/  STL [R1+0x1eb8], R23 ;  /* 0x001eb81701007387 */ /* 0x000fe80000100800 */
[----:B0-----:R-:W2:Y:S04]  /*24f40*/  LDL.LU R16, [R1+0x270] ;  /* 0x0002700001107983 */ /* 0x001ea80000300800 */
[----:B------:R-:W2:Y:S04]  /*24f50*/  LDL.LU R17, [R1+0x274] ;  /* 0x0002740001117983 */ /* 0x000ea80000300800 */
[----:B------:R-:W3:Y:S04]  /*24f60*/  LDL.LU R18, [R1+0x278] ;  /* 0x0002780001127983 */ /* 0x000ee80000300800 */
[----:B------:R-:W3:Y:S04]  /*24f70*/  LDL.LU R19, [R1+0x27c] ;  /* 0x00027c0001137983 */ /* 0x000ee80000300800 */
[----:B---3--:R-:W-:Y:S04]  /*24f80*/  STL.64 [R1+0x2118], R18 ;  /* 0x0021181201007387 */ /* 0x008fe80000100a00 */
[----:B--2---:R0:W-:Y:S04]  /*24f90*/  STL.64 [R1+0x2110], R16 ;  /* 0x0021101001007387 */ /* 0x0041e80000100a00 */
[----:B0-----:R-:W2:Y:S04]  /*24fa0*/  LDL.LU R16, [R1+0x280] ;  /* 0x0002800001107983 */ /* 0x001ea80000300800 */
[----:B------:R-:W2:Y:S04]  /*24fb0*/  LDL.LU R17, [R1+0x284] ;  /* 0x0002840001117983 */ /* 0x000ea80000300800 */
[----:B------:R-:W3:Y:S04]  /*24fc0*/  LDL.LU R18, [R1+0x288] ;  /* 0x0002880001127983 */ /* 0x000ee80000300800 */
[----:B------:R-:W3:Y:S01]  /*24fd0*/  LDL.LU R19, [R1+0x28c] ;  /* 0x00028c0001137983 */ /* 0x000ee20000300800 */
[----:B------:R-:W-:-:S02]  /*24fe0*/  IMAD.MOV.U32 R14, RZ, RZ, R5 ;  /* 0x000000ffff0e7224 */ /* 0x000fc400078e0005 */
[----:B------:R-:W-:Y:S02]  /*24ff0*/  IMAD.MOV.U32 R15, RZ, RZ, R4 ;  /* 0x000000ffff0f7224 */ /* 0x000fe400078e0004 */
[----:B------:R-:W-:Y:S02]  /*25000*/  IMAD.MOV.U32 R12, RZ, RZ, R7 ;  /* 0x000000ffff0c7224 */ /* 0x000fe400078e0007 */
[----:B------:R-:W-:Y:S02]  /*25010*/  IMAD.MOV.U32 R13, RZ, RZ, R6 ;  /* 0x000000ffff0d7224 */ /* 0x000fe400078e0006 */
[----:B------:R-:W0:Y:S04]  /*25020*/  LDSM.16.MT88.4 R4, [R28+UR5+0x8080] ;  /* 0x008080051c04783b */ /* 0x000e280008004200 */
[----:B---3--:R-:W-:Y:S04]  /*25030*/  STL.64 [R1+0x2138], R18 ;  /* 0x0021381201007387 */ /* 0x008fe80000100a00 */
[----:B--2---:R1:W-:Y:S04]  /*25040*/  STL.64 [R1+0x2130], R16 ;  /* 0x0021301001007387 */ /* 0x0043e80000100a00 */
[----:B------:R-:W-:Y:S04]  /*25050*/  STL.64 [R1+0x2158], R14 ;  /* 0x0021580e01007387 */ /* 0x000fe80000100a00 */
[----:B------:R2:W-:Y:S04]  /*25060*/  STL.64 [R1+0x2150], R12 ;  /* 0x0021500c01007387 */ /* 0x0005e80000100a00 */
[----:B-1----:R-:W3:Y:S04]  /*25070*/  LDL.LU R16, [R1+0x250] ;  /* 0x0002500001107983 */ /* 0x002ee80000300800 */
[----:B------:R-:W3:Y:S04]  /*25080*/  LDL.LU R17, [R1+0x254] ;  /* 0x0002540001117983 */ /* 0x000ee80000300800 */
[----:B------:R-:W4:Y:S04]  /*25090*/  LDL.LU R18, [R1+0x258] ;  /* 0x0002580001127983 */ /* 0x000f280000300800 */
[----:B------:R-:W4:Y:S01]  /*250a0*/  LDL.LU R19, [R1+0x25c] ;  /* 0x00025c0001137983 */ /* 0x000f220000300800 */
[----:B--2---:R-:W-:-:S02]  /*250b0*/  IMAD.MOV.U32 R12, RZ, RZ, R8 ;  /* 0x000000ffff0c7224 */ /* 0x004fc400078e0008 */
[----:B------:R-:W-:Y:S02]  /*250c0*/  IMAD.MOV.U32 R14, RZ, RZ, R9 ;  /* 0x000000ffff0e7224 */ /* 0x000fe400078e0009 */
[----:B------:R-:W-:Y:S01]  /*250d0*/  IMAD.MOV.U32 R15, RZ, RZ, R3 ;  /* 0x000000ffff0f7224 */ /* 0x000fe200078e0003 */
[----:B------:R-:W2:Y:S01]  /*250e0*/  LDL.LU R8, [R1+0x228c] ;  /* 0x00228c0001087983 */ /* 0x000ea20000300800 */
[----:B------:R-:W-:-:S03]  /*250f0*/  IMAD.MOV.U32 R13, RZ, RZ, R0 ;  /* 0x000000ffff0d7224 */ /* 0x000fc600078e0000 */
[----:B------:R-:W2:Y:S04]  /*25100*/  LDL.LU R0, [R1+0x2288] ;  /* 0x0022880001007983 */ /* 0x000ea80000300800 */
[----:B------:R-:W2:Y:S04]  /*25110*/  LDL.LU R9, [R1+0x2284] ;  /* 0x0022840001097983 */ /* 0x000ea80000300800 */
[----:B------:R-:W2:Y:S04]  /*25120*/  LDL.LU R3, [R1+0x2280] ;  /* 0x0022800001037983 */ /* 0x000ea80000300800 */
[----:B------:R-:W-:Y:S04]  /*25130*/  STL.64 [R1+0x2188], R14 ;  /* 0x0021880e01007387 */ /* 0x000fe80000100a00 */
[----:B------:R-:W-:Y:S04]  /*25140*/  STL.64 [R1+0x2180], R12 ;  /* 0x0021800c01007387 */ /* 0x000fe80000100a00 */
[----:B----4-:R-:W-:Y:S04]  /*25150*/  STL.64 [R1+0x2148], R18 ;  /* 0x0021481201007387 */ /* 0x010fe80000100a00 */
[----:B---3--:R1:W-:Y:S04]  /*25160*/  STL.64 [R1+0x2140], R16 ;  /* 0x0021401001007387 */ /* 0x0083e80000100a00 */
[----:B-1----:R-:W3:Y:S04]  /*25170*/  LDL.LU R16, [R1+0x260] ;  /* 0x0002600001107983 */ /* 0x002ee80000300800 */
[----:B------:R-:W3:Y:S04]  /*25180*/  LDL.LU R17, [R1+0x264] ;  /* 0x0002640001117983 */ /* 0x000ee80000300800 */
[----:B------:R-:W4:Y:S04]  /*25190*/  LDL.LU R18, [R1+0x268] ;  /* 0x0002680001127983 */ /* 0x000f280000300800 */
[----:B------:R-:W4:Y:S04]  /*251a0*/  LDL.LU R19, [R1+0x26c] ;  /* 0x00026c0001137983 */ /* 0x000f280000300800 */
[----:B------:R-:W2:Y:S04]  /*251b0*/  LDL.LU R12, [R1+0x40] ;  /* 0x00004000010c7983 */ /* 0x000ea80000300800 */
[----:B------:R-:W2:Y:S01]  /*251c0*/  LDL.LU R13, [R1+0x44] ;  /* 0x00004400010d7983 */ /* 0x000ea20000300800 */
[----:B------:R-:W-:-:S02]  /*251d0*/  IMAD.MOV.U32 R14, RZ, RZ, R2 ;  /* 0x000000ffff0e7224 */ /* 0x000fc400078e0002 */
[----:B------:R-:W-:Y:S01]  /*251e0*/  IMAD.MOV.U32 R15, RZ, RZ, R29 ;  /* 0x000000ffff0f7224 */ /* 0x000fe200078e001d */
[----:B------:R-:W3:Y:S04]  /*251f0*/  LDL.LU R2, [R1+0x227c] ;  /* 0x00227c0001027983 */ /* 0x000ee80000300800 */
[----:B------:R-:W3:Y:S04]  /*25200*/  LDL.LU R29, [R1+0x2278] ;  /* 0x00227800011d7983 */ /* 0x000ee80000300800 */
[----:B------:R-:W-:Y:S04]  /*25210*/  STL.64 [R1+0x21b8], R14 ;  /* 0x0021b80e01007387 */ /* 0x000fe80000100a00 */
[----:B--2---:R-:W-:Y:S04]  /*25220*/  STL.64 [R1+0x21b0], R12 ;  /* 0x0021b00c01007387 */ /* 0x004fe80000100a00 */
[----:B----4-:R-:W-:Y:S04]  /*25230*/  STL.64 [R1+0x2168], R18 ;  /* 0x0021681201007387 */ /* 0x010fe80000100a00 */
[----:B---3--:R1:W-:Y:S04]  /*25240*/  STL.64 [R1+0x2160], R16 ;  /* 0x0021601001007387 */ /* 0x0083e80000100a00 */
[----:B-1----:R-:W2:Y:S04]  /*25250*/  LDL.LU R16, [R1+0x210] ;  /* 0x0002100001107983 */ /* 0x002ea80000300800 */
[----:B------:R-:W2:Y:S04]  /*25260*/  LDL.LU R17, [R1+0x214] ;  /* 0x0002140001117983 */ /* 0x000ea80000300800 */
[----:B------:R-:W3:Y:S04]  /*25270*/  LDL.LU R18, [R1+0x218] ;  /* 0x0002180001127983 */ /* 0x000ee80000300800 */
[----:B------:R-:W3:Y:S01]  /*25280*/  LDL.LU R19, [R1+0x21c] ;  /* 0x00021c0001137983 */ /* 0x000ee20000300800 */
[----:B------:R-:W-:-:S02]  /*25290*/  IMAD.MOV.U32 R12, RZ, RZ, R3 ;  /* 0x000000ffff0c7224 */ /* 0x000fc400078e0003 */
[----:B------:R-:W-:Y:S01]  /*252a0*/  IMAD.MOV.U32 R13, RZ, RZ, R9 ;  /* 0x000000ffff0d7224 */ /* 0x000fe200078e0009 */
[----:B---3--:R-:W-:Y:S04]  /*252b0*/  STL.64 [R1+0x2178], R18 ;  /* 0x0021781201007387 */ /* 0x008fe80000100a00 */
[----:B--2---:R1:W-:Y:S04]  /*252c0*/  STL.64 [R1+0x2170], R16 ;  /* 0x0021701001007387 */ /* 0x0043e80000100a00 */
[----:B-1----:R-:W2:Y:S04]  /*252d0*/  LDL.LU R16, [R1+0x220] ;  /* 0x0002200001107983 */ /* 0x002ea80000300800 */
[----:B------:R-:W2:Y:S04]  /*252e0*/  LDL.LU R17, [R1+0x224] ;  /* 0x0002240001117983 */ /* 0x000ea80000300800 */
[----:B------:R-:W3:Y:S04]  /*252f0*/  LDL.LU R18, [R1+0x228] ;  /* 0x0002280001127983 */ /* 0x000ee80000300800 */
[----:B------:R-:W3:Y:S04]  /*25300*/  LDL.LU R19, [R1+0x22c] ;  /* 0x00022c0001137983 */ /* 0x000ee80000300800 */
[----:B------:R-:W4:Y:S04]  /*25310*/  LDL.LU R3, [R1+0x2274] ;  /* 0x0022740001037983 */ /* 0x000f280000300800 */
[----:B------:R-:W2:Y:S01]  /*25320*/  LDL.LU R9, [R1+0x2270] ;  /* 0x0022700001097983 */ /* 0x000ea20000300800 */
[----:B------:R-:W-:-:S02]  /*25330*/  IMAD.MOV.U32 R14, RZ, RZ, R0 ;  /* 0x000000ffff0e7224 */ /* 0x000fc400078e0000 */
[----:B------:R-:W-:Y:S01]  /*25340*/  IMAD.MOV.U32 R15, RZ, RZ, R8 ;  /* 0x000000ffff0f7224 */ /* 0x000fe200078e0008 */
[----:B------:R-:W3:Y:S04]  /*25350*/  LDL.LU R0, [R1+0x226c] ;  /* 0x00226c0001007983 */ /* 0x000ee80000300800 */
[----:B------:R-:W3:Y:S04]  /*25360*/  LDL.LU R8, [R1+0x2268] ;  /* 0x0022680001087983 */ /* 0x000ee80000300800 */
[----:B------:R1:W-:Y:S04]  /*25370*/  STL.64 [R1+0x21e8], R14 ;  /* 0x0021e80e01007387 */ /* 0x0003e80000100a00 */
[----:B------:R0:W-:Y:S01]  /*25380*/  STL.64 [R1+0x21e0], R12 ;  /* 0x0021e00c01007387 */ /* 0x0001e20000100a00 */
[----:B-1----:R-:W-:-:S02]  /*25390*/  IMAD.MOV.U32 R15, RZ, RZ, R2 ;  /* 0x000000ffff0f7224 */ /* 0x002fc400078e0002 */
[----:B0-----:R-:W-:Y:S02]  /*253a0*/  IMAD.MOV.U32 R12, RZ, RZ, R29 ;  /* 0x000000ffff0c7224 */ /* 0x001fe400078e001d */
[----:B------:R-:W3:Y:S01]  /*253b0*/  LDL.LU R29, [R1+0x2264] ;  /* 0x00226400011d7983 */ /* 0x000ee20000300800 */
[----:B----4-:R-:W-:Y:S02]  /*253c0*/  IMAD.MOV.U32 R13, RZ, RZ, R3 ;  /* 0x000000ffff0d7224 */ /* 0x010fe400078e0003 */
[----:B--2---:R-:W-:Y:S01]  /*253d0*/  IMAD.MOV.U32 R14, RZ, RZ, R9 ;  /* 0x000000ffff0e7224 */ /* 0x004fe200078e0009 */
[----:B------:R-:W2:Y:S04]  /*253e0*/  LDL.LU R3, [R1+0x2260] ;  /* 0x0022600001037983 */ /* 0x000ea80000300800 */
[----:B------:R-:W4:Y:S04]  /*253f0*/  LDL.LU R9, [R1+0x225c] ;  /* 0x00225c0001097983 */ /* 0x000f280000300800 */
[----:B------:R-:W2:Y:S04]  /*25400*/  LDL.LU R2, [R1+0x2258] ;  /* 0x0022580001027983 */ /* 0x000ea80000300800 */
[----:B------:R-:W-:Y:S04]  /*25410*/  STL.64 [R1+0x2218], R14 ;  /* 0x0022180e01007387 */ /* 0x000fe80000100a00 */
[----:B------:R-:W-:Y:S04]  /*25420*/  STL.64 [R1+0x2210], R12 ;  /* 0x0022100c01007387 */ /* 0x000fe80000100a00 */
[----:B---3--:R-:W-:Y:S04]  /*25430*/  STL.64 [R1+0x2198], R18 ;  /* 0x0021981201007387 */ /* 0x008fe80000100a00 */
[----:B------:R0:W-:Y:S04]  /*25440*/  STL.64 [R1+0x2190], R16 ;  /* 0x0021901001007387 */ /* 0x0001e80000100a00 */
[----:B0-----:R-:W3:Y:S04]  /*25450*/  LDL.LU R16, [R1+0x1d0] ;  /* 0x0001d00001107983 */ /* 0x001ee80000300800 */
[----:B------:R-:W3:Y:S04]  /*25460*/  LDL.LU R17, [R1+0x1d4] ;  /* 0x0001d40001117983 */ /* 0x000ee80000300800 */
[----:B------:R-:W2:Y:S04]  /*25470*/  LDL.LU R18, [R1+0x1d8] ;  /* 0x0001d80001127983 */ /* 0x000ea80000300800 */
[----:B------:R-:W2:Y:S04]  /*25480*/  LDL.LU R19, [R1+0x1dc] ;  /* 0x0001dc0001137983 */ /* 0x000ea80000300800 */
[----:B--2---:R-:W-:Y:S04]  /*25490*/  STL.64 [R1+0x21a8], R18 ;  /* 0x0021a81201007387 */ /* 0x004fe80000100a00 */
[----:B---3--:R0:W-:Y:S04]  /*254a0*/  STL.64 [R1+0x21a0], R16 ;  /* 0x0021a01001007387 */ /* 0x0081e80000100a00 */
[----:B0-----:R-:W2:Y:S04]  /*254b0*/  LDL.LU R16, [R1+0x200] ;  /* 0x0002000001107983 */ /* 0x001ea80000300800 */
[----:B------:R-:W2:Y:S04]  /*254c0*/  LDL.LU R17, [R1+0x204] ;  /* 0x0002040001117983 */ /* 0x000ea80000300800 */
[----:B------:R-:W3:Y:S04]  /*254d0*/  LDL.LU R18, [R1+0x208] ;  /* 0x0002080001127983 */ /* 0x000ee80000300800 */
[----:B------:R-:W3:Y:S01]  /*254e0*/  LDL.LU R19, [R1+0x20c] ;  /* 0x00020c0001137983 */ /* 0x000ee20000300800 */
[----:B------:R-:W-:-:S02]  /*254f0*/  IMAD.MOV.U32 R12, RZ, RZ, R3 ;  /* 0x000000ffff0c7224 */ /* 0x000fc400078e0003 */
[----:B------:R-:W-:Y:S01]  /*25500*/  IMAD.MOV.U32 R13, RZ, RZ, R29 ;  /* 0x000000ffff0d7224 */ /* 0x000fe200078e001d */
[----:B------:R-:W2:Y:S04]  /*25510*/  LDL.LU R3, [R1+0x2254] ;  /* 0x0022540001037983 */ /* 0x000ea80000300800 */
[----:B------:R-:W4:Y:S04]  /*25520*/  LDL.LU R29, [R1+0x2250] ;  /* 0x00225000011d7983 */ /* 0x000f280000300800 */
[----:B---3--:R-:W-:Y:S04]  /*25530*/  STL.64 [R1+0x21c8], R18 ;  /* 0x0021c81201007387 */ /* 0x008fe80000100a00 */
[----:B--2---:R0:W-:Y:S04]  /*25540*/  STL.64 [R1+0x21c0], R16 ;  /* 0x0021c01001007387 */ /* 0x0041e80000100a00 */
        /* <DEDUP_REMOVED lines=29> */
[----:B------:R-:W-:Y:S01]  /*25720*/  IMAD.MOV.U32 R22, RZ, RZ, R7 ;  /* 0x000000ffff167224 */ /* 0x000fe200078e0007 */
[----:B---3--:R-:W-:Y:S04]  /*25730*/  STL.64 [R1+0x2238], R18 ;  /* 0x0022381201007387 */ /* 0x008fe80000100a00 */
[----:B--2---:R0:W-:Y:S04]  /*25740*/  STL.64 [R1+0x2230], R16 ;  /* 0x0022301001007387 */ /* 0x0041e80000100a00 */
[----:B0-----:R-:W2:Y:S04]  /*25750*/  LDL.LU R16, [R1+0x180] ;  /* 0x0001800001107983 */ /* 0x001ea80000300800 */
[----:B------:R-:W2:Y:S04]  /*25760*/  LDL.LU R17, [R1+0x184] ;  /* 0x0001840001117983 */ /* 0x000ea80000300800 */
[----:B------:R-:W2:Y:S04]  /*25770*/  LDL.LU R18, [R1+0x188] ;  /* 0x0001880001127983 */ /* 0x000ea80000300800 */
[----:B------:R-:W2:Y:S04]  /*25780*/  LDL.LU R19, [R1+0x18c] ;  /* 0x00018c0001137983 */ /* 0x000ea80000300800 */
[----:B------:R-:W-:Y:S04]  /*25790*/  STL [R1+0x1e6c], R26 ;  /* 0x001e6c1a01007387 */ /* 0x000fe80000100800 */
[----:B------:R-:W-:Y:S04]  /*257a0*/  STL [R1+0x1e68], R27 ;  /* 0x001e681b01007387 */ /* 0x000fe80000100800 */
[----:B------:R-:W2:Y:S01]  /*257b0*/  LDL.LU.64 R6, [R1+0x2248] ;  /* 0x0022480001067983 */ /* 0x000ea20000300a00 */
[----:B------:R-:W-:-:S02]  /*257c0*/  IMAD.MOV.U32 R14, RZ, RZ, R8 ;  /* 0x000000ffff0e7224 */ /* 0x000fc400078e0008 */
[----:B------:R-:W-:Y:S02]  /*257d0*/  IMAD.MOV.U32 R15, RZ, RZ, R0 ;  /* 0x000000ffff0f7224 */ /* 0x000fe400078e0000 */
[----:B------:R-:W-:Y:S02]  /*257e0*/  IMAD.MOV.U32 R0, RZ, RZ, R4 ;  /* 0x000000ffff007224 */ /* 0x000fe400078e0004 */
[----:B------:R-:W-:Y:S02]  /*257f0*/  IMAD.MOV.U32 R8, RZ, RZ, R5 ;  /* 0x000000ffff087224 */ /* 0x000fe400078e0005 */
[----:B------:R-:W3:Y:S01]  /*25800*/  LDL.LU.64 R4, [R1+0x2240] ;  /* 0x0022400001047983 */ /* 0x000ee20000300a00 */
        /* <DEDUP_REMOVED lines=10> */
[----:B------:R0:W-:Y:S04]  /*258b0*/  STL.64 [R1+0x118], R14 ;  /* 0x0001180e01007387 */ /* 0x0001e80000100a00 */
[----:B0-----:R-:W2:Y:S04]  /*258c0*/  LDL.LU.64 R14, [R1+0x2218] ;  /* 0x00221800010e7983 */ /* 0x001ea80000300a00 */
[----:B------:R-:W2:Y:S02]  /*258d0*/  LDL.LU.64 R12, [R1+0x2210] ;  /* 0x00221000010c7983 */ /* 0x000ea40000300a00 */
[----:B--2---:R-:W-:-:S15]  /*258e0*/  HMMA.16816.F32.BF16 R16, R12, R6, R16 ;  /* 0x000000060c10723c */ /* 0x004fde0000041810 */
[----:B------:R-:W-:-:S04]  /*258f0*/  NOP ;  /* 0x0000000000007918 */ /* 0x000fc80000000000 */
[----:B------:R-:W-:Y:S04]  /*25900*/  STL.64 [R1+0x100], R16 ;  /* 0x0001001001007387 */ /* 0x000fe80000100a00 */
[----:B------:R-:W-:Y:S04]  /*25910*/  STL.64 [R1+0x108], R18 ;  /* 0x0001081201007387 */ /* 0x000fe80000100a00 */
[----:B------:R-:W0:Y:S02]  /*25920*/  LDSM.16.MT88.4 R16, [R28+UR5+0x8100] ;  /* 0x008100051c10783b */ /* 0x000e240008004200 */
[----:B0-----:R-:W-:-:S02]  /*25930*/  IMAD.MOV.U32 R27, RZ, RZ, R18 ;  /* 0x000000ffff1b7224 */ /* 0x001fc400078e0012 */
[----:B------:R0:W-:Y:S01]  /*25940*/  STL.64 [R1+0x60], R16 ;  /* 0x0000601001007387 */ /* 0x0001e20000100a00 */
[----:B------:R-:W-:-:S03]  /*25950*/  IMAD.MOV.U32 R26, RZ, RZ, R19 ;  /* 0x000000ffff1a7224 */ /* 0x000fc600078e0013 */
[----:B------:R-:W2:Y:S04]  /*25960*/  LDL.LU.64 R18, [R1+0x2208] ;  /* 0x0022080001127983 */ /* 0x000ea80000300a00 */
[----:B0-----:R-:W2:Y:S04]  /*25970*/  LDL.LU.64 R16, [R1+0x2200] ;  /* 0x0022000001107983 */ /* 0x001ea80000300a00 */
[----:B------:R-:W-:Y:S04]  /*25980*/  STL.64 [R1+0x20f0], R26 ;  /* 0x0020f01a01007387 */ /* 0x000fe80000100a00 */
[----:B------:R0:W-:Y:S04]  /*25990*/  STL.64 [R1+0x20e8], R24 ;  /* 0x0020e81801007387 */ /* 0x0001e80000100a00 */
[----:B0-----:R-:W3:Y:S01]  /*259a0*/  LDL.LU R24, [R1+0x2a0] ;  /* 0x0002a00001187983 */ /* 0x001ee20000300800 */
[----:B--2---:R-:W-:Y:S03]  /*259b0*/  HMMA.16816.F32.BF16 R12, R12, R10, R16 ;  /* 0x0000000a0c0c723c */ /* 0x004fe60000041810 */
[----:B------:R-:W2:Y:S04]  /*259c0*/  LDL.LU.64 R18, [R1+0x21f8] ;  /* 0x0021f80001127983 */ /* 0x000ea80000300a00 */
[----:B------:R-:W2:-:S12]  /*259d0*/  LDL.LU.64 R16, [R1+0x21f0] ;  /* 0x0021f00001107983 */ /* 0x000e980000300a00 */
[----:B------:R-:W-:Y:S04]  /*259e0*/  STL.64 [R1+0xb0], R12 ;  /* 0x0000b00c01007387 */ /* 0x000fe80000100a00 */
[----:B------:R-:W-:Y:S04]  /*259f0*/  STL.64 [R1+0xb8], R14 ;  /* 0x0000b80e01007387 */ /* 0x000fe80000100a00 */
[----:B------:R-:W0:Y:S04]  /*25a00*/  LDSM.16.MT88.4 R12, [R28+UR5+0x8180] ;  /* 0x008180051c0c783b */ /* 0x000e280008004200 */
[----:B0-----:R-:W-:Y:S04]  /*25a10*/  STL.64 [R1+0x70], R12 ;  /* 0x0000700c01007387 */ /* 0x001fe80000100a00 */
        /* <DEDUP_REMOVED lines=34> */
[----:B------:R-:W2:Y:S01]  /*25c40*/  LDL.LU.64 R16, [R1+0x2170] ;  /* 0x0021700001107983 */ /* 0x000ea20000300a00 */
[----:B---3--:R-:W-:-:S02]  /*25c50*/  IMAD.MOV.U32 R25, RZ, RZ, R5 ;  /* 0x000000ffff197224 */ /* 0x008fc400078e0005 */
[----:B------:R-:W-:Y:S01]  /*25c60*/  IMAD.MOV.U32 R26, RZ, RZ, R4 ;  /* 0x000000ffff1a7224 */ /* 0x000fe200078e0004 */
[----:B--2---:R-:W-:Y:S01]  /*25c70*/  HMMA.16816.F32.BF16 R12, R12, R10, R16 ;  /* 0x0000000a0c0c723c */ /* 0x004fe20000041810 */
[----:B------:R-:W2:Y:S04]  /*25c80*/  LDL.LU.64 R18, [R1+0x2168] ;  /* 0x0021680001127983 */ /* 0x000ea80000300a00 */
[----:B------:R-:W2:-:S14]  /*25c90*/  LDL.LU.64 R16, [R1+0x2160] ;  /* 0x0021600001107983 */ /* 0x000e9c0000300a00 */
[----:B------:R-:W-:Y:S04]  /*25ca0*/  STL.64 [R1+0x90], R12 ;  /* 0x0000900c01007387 */ /* 0x000fe80000100a00 */
[----:B------:R-:W-:Y:S04]  /*25cb0*/  STL.64 [R1+0x98], R14 ;  /* 0x0000980e01007387 */ /* 0x000fe80000100a00 */
[----:B------:R-:W0:Y:S04]  /*25cc0*/  LDSM.16.MT88.4 R12, [R28+UR5+0x8200] ;  /* 0x008200051c0c783b */ /* 0x000e280008004200 */
[----:B0-----:R0:W-:Y:S01]  /*25cd0*/  STL.64 [R1+0x88], R14 ;  /* 0x0000880e01007387 */ /* 0x0011e20000100a00 */
[----:B------:R-:W-:-:S02]  /*25ce0*/  IMAD.MOV.U32 R4, RZ, RZ, R12 ;  /* 0x000000ffff047224 */ /* 0x000fc400078e000c */
[----:B------:R-:W-:Y:S01]  /*25cf0*/  IMAD.MOV.U32 R5, RZ, RZ, R13 ;  /* 0x000000ffff057224 */ /* 0x000fe200078e000d */
        /* <DEDUP_REMOVED lines=14> */
[----:B------:R-:W2:Y:S01]  /*25de0*/  LDL.LU.64 R12, [R1+0x2120] ;  /* 0x00212000010c7983 */ /* 0x000ea20000300a00 */
[----:B------:R-:W-:Y:S01]  /*25df0*/  IMAD.MOV.U32 R27, RZ, RZ, R2 ;  /* 0x000000ffff1b7224 */ /* 0x000fe200078e0002 */
[----:B--2---:R-:W-:-:S15]  /*25e00*/  HMMA.16816.F32.BF16 R16, R12, R6, R16 ;  /* 0x000000060c10723c */ /* 0x004fde0000041810 */
[----:B------:R-:W-:-:S04]  /*25e10*/  NOP ;  /* 0x0000000000007918 */ /* 0x000fc80000000000 */
[----:B------:R-:W-:Y:S04]  /*25e20*/  STL.64 [R1+0x190], R16 ;  /* 0x0001901001007387 */ /* 0x000fe80000100a00 */
[----:B------:R0:W-:Y:S01]  /*25e30*/  STL [R1+0x198], R18 ;  /* 0x0001981201007387 */ /* 0x0001e20000100800 */
[----:B------:R-:W-:-:S03]  /*25e40*/  IMAD.MOV.U32 R2, RZ, RZ, R19 ;  /* 0x000000ffff027224 */ /* 0x000fc600078e0013 */
[----:B0-----:R-:W2:Y:S04]  /*25e50*/  LDL.LU.64 R18, [R1+0x2118] ;  /* 0x0021180001127983 */ /* 0x001ea80000300a00 */
[----:B------:R-:W2:Y:S04]  /*25e60*/  LDL.LU.64 R16, [R1+0x2110] ;  /* 0x0021100001107983 */ /* 0x000ea80000300a00 */
[----:B------:R-:W-:Y:S01]  /*25e70*/  STL [R1+0x2020], R2 ;  /* 0x0020200201007387 */ /* 0x000fe20000100800 */
[----:B--2---:R-:W-:Y:S03]  /*25e80*/  HMMA.16816.F32.BF16 R12, R12, R10, R16 ;  /* 0x0000000a0c0c723c */ /* 0x004fe60000041810 */
[----:B------:R-:W2:Y:S04]  /*25e90*/  LDL.LU.64 R18, [R1+0x2108] ;  /* 0x0021080001127983 */ /* 0x000ea80000300a00 */
[----:B------:R-:W2:-:S12]  /*25ea0*/  LDL.LU.64 R16, [R1+0x2100] ;  /* 0x0021000001107983 */ /* 0x000e980000300a00 */
[----:B------:R0:W-:Y:S04]  /*25eb0*/  STL.64 [R1+0x1b0], R12 ;  /* 0x0001b00c01007387 */ /* 0x0001e80000100a00 */
[----:B------:R1:W-:Y:S01]  /*25ec0*/  STL.64 [R1+0x1b8], R14 ;  /* 0x0001b80e01007387 */ /* 0x0003e20000100a00 */
[----:B0-----:R-:W-:Y:S02]  /*25ed0*/  IMAD.MOV.U32 R12, RZ, RZ, R0 ;  /* 0x000000ffff0c7224 */ /* 0x001fe400078e0000 */
[----:B-1----:R-:W-:Y:S01]  /*25ee0*/  IMAD.MOV.U32 R14, RZ, RZ, R23 ;  /* 0x000000ffff0e7224 */ /* 0x002fe200078e0017 */
[----:B------:R-:W3:Y:S01]  /*25ef0*/  LDL.LU R0, [R1+0x20fc] ;  /* 0x0020fc0001007983 */ /* 0x000ee20000300800 */
[----:B------:R-:W-:Y:S02]  /*25f00*/  IMAD.MOV.U32 R15, RZ, RZ, R22 ;  /* 0x000000ffff0f7224 */ /* 0x000fe400078e0016 */
[----:B------:R-:W-:-:S02]  /*25f10*/  IMAD.MOV.U32 R13, RZ, RZ, R8 ;  /* 0x000000ffff0d7224 */ /* 0x000fc400078e0008 */
[----:B------:R-:W2:Y:S04]  /*25f20*/  LDL.LU R8, [R1+0x20f8] ;  /* 0x0020f80001087983 */ /* 0x000ea80000300800 */
[----:B------:R-:W-:Y:S04]  /*25f30*/  STL.64 [R1+0x20e0], R14 ;  /* 0x0020e00e01007387 */ /* 0x000fe80000100a00 */
[----:B------:R0:W-:Y:S04]  /*25f40*/  STL.64 [R1+0x20d8], R12 ;  /* 0x0020d80c01007387 */ /* 0x0001e80000100a00 */
[----:B0-----:R-:W2:Y:S01]  /*25f50*/  LDL.LU R12, [R1+0x2b0] ;  /* 0x0002b000010c7983 */ /* 0x001ea20000300800 */
[----:B----4-:R-:W-:-:S02]  /*25f60*/  IMAD.MOV.U32 R13, RZ, RZ, R29 ;  /* 0x000000ffff0d7224 */ /* 0x010fc400078e001d */
[----:B------:R-:W-:Y:S02]  /*25f70*/  IMAD.MOV.U32 R14, RZ, RZ, R3 ;  /* 0x000000ffff0e7224 */ /* 0x000fe400078e0003 */
[----:B---3--:R-:W-:-:S07]  /*25f80*/  IMAD.MOV.U32 R15, RZ, RZ, R0 ;  /* 0x000000ffff0f7224 */ /* 0x008fce00078e0000 */
[----:B--2---:R-:W-:-:S15]  /*25f90*/  HMMA.16816.F32.BF16 R12, R16, R6, R12 ;  /* 0x00000006100c723c */ /* 0x004fde000004180c */
[----:B------:R-:W-:-:S04]  /*25fa0*/  NOP ;  /* 0x0000000000007918 */ /* 0x000fc80000000000 */
[----:B------:R-:W-:Y:S01]  /*25fb0*/  IMAD.MOV.U32 R3, RZ, RZ, R14 ;  /* 0x000000ffff037224 */ /* 0x000fe200078e000e */
[----:B------:R0:W-:Y:S01]  /*25fc0*/  STL.64 [R1+0x1d0], R12 ;  /* 0x0001d00c01007387 */ /* 0x0001e20000100a00 */
[----:B------:R-:W-:Y:S02]  /*25fd0*/  IMAD.MOV.U32 R0, RZ, RZ, R15 ;  /* 0x000000ffff007224 */ /* 0x000fe400078e000f */
[----:B0-----:R-:W-:Y:S01]  /*25fe0*/  HMMA.16816.F32.BF16 R12, R16, R10, R24 ;  /* 0x0000000a100c723c */ /* 0x001fe20000041818 */
[----:B------:R-:W-:Y:S04]  /*25ff0*/  STL.64 [R1+0x20a0], R4 ;  /* 0x0020a00401007387 */ /* 0x000fe80000100a00 */
[----:B------:R-:W-:Y:S04]  /*26000*/  STL [R1+0x2028], R0 ;  /* 0x0020280001007387 */ /* 0x000fe80000100800 */
[----:B------:R-:W-:Y:S10]  /*26010*/  STL [R1+0x2024], R3 ;  /* 0x0020240301007387 */ /* 0x000ff40000100800 */
[----:B------:R0:W-:Y:S04]  /*26020*/  STL.64 [R1+0x280], R12 ;  /* 0x0002800c01007387 */ /* 0x0001e80000100a00 */
[----:B------:R1:W-:Y:S04]  /*26030*/  STL [R1+0x288], R14 ;  /* 0x0002880e01007387 */ /* 0x0003e80000100800 */
[----:B------:R-:W2:Y:S04]  /*26040*/  LDL.LU R24, [R1+0x290] ;  /* 0x0002900001187983 */ /* 0x000ea80000300800 */
[----:B------:R-:W2:Y:S04]  /*26050*/  LDL.LU R25, [R1+0x294] ;  /* 0x0002940001197983 */ /* 0x000ea80000300800 */
[----:B------:R-:W2:Y:S04]  /*26060*/  LDL.LU R26, [R1+0x298] ;  /* 0x00029800011a7983 */ /* 0x000ea80000300800 */
[----:B------:R-:W2:Y:S04]  /*26070*/  LDL.LU R27, [R1+0x29c] ;  /* 0x00029c00011b7983 */ /* 0x000ea80000300800 */
[----:B------:R-:W3:Y:S04]  /*26080*/  LDL.LU R10, [R1+0x238] ;  /* 0x00023800010a7983 */ /* 0x000ee80000300800 */
[----:B------:R-:W3:Y:S01]  /*26090*/  LDL.LU R11, [R1+0x23c] ;  /* 0x00023c00010b7983 */ /* 0x000ee20000300800 */
[----:B------:R-:W-:-:S03]  /*260a0*/  IMAD.MOV.U32 R29, RZ, RZ, R15 ;  /* 0x000000ffff1d7224 */ /* 0x000fc600078e000f */
[----:B0-----:R-:W4:Y:S04]  /*260b0*/  LDL.LU R12, [R1+0x240] ;  /* 0x00024000010c7983 */ /* 0x001f280000300800 */
[----:B------:R-:W4:Y:S04]  /*260c0*/  LDL.LU R13, [R1+0x244] ;  /* 0x00024400010d7983 */ /* 0x000f280000300800 */
[----:B-1----:R-:W4:Y:S04]  /*260d0*/  LDL.LU R14, [R1+0x248] ;  /* 0x00024800010e7983 */ /* 0x002f280000300800 */
[----:B------:R-:W4:Y:S04]  /*260e0*/  LDL.LU R15, [R1+0x24c] ;  /* 0x00024c00010f7983 */ /* 0x000f280000300800 */
[----:B------:R-:W2:Y:S04]  /*260f0*/  LDL.LU R4, [R1+0x1a0] ;  /* 0x0001a00001047983 */ /* 0x000ea80000300800 */
[----:B------:R-:W2:Y:S04]  /*26100*/  LDL.LU R5, [R1+0x1a4] ;  /* 0x0001a40001057983 */ /* 0x000ea80000300800 */
[----:B------:R-:W2:Y:S04]  /*26110*/  LDL.LU R6, [R1+0x1a8] ;  /* 0x0001a80001067983 */ /* 0x000ea80000300800 */
[----:B------:R-:W2:Y:S04]  /*26120*/  LDL.LU R7, [R1+0x1ac] ;  /* 0x0001ac0001077983 */ /* 0x000ea80000300800 */
[----:B--2---:R-:W-:Y:S04]  /*26130*/  STL.64 [R1+0x20b0], R6 ;  /* 0x0020b00601007387 */ /* 0x004fe80000100a00 */
[----:B------:R0:W-:Y:S04]  /*26140*/  STL.64 [R1+0x20a8], R4 ;  /* 0x0020a80401007387 */ /* 0x0001e80000100a00 */
[----:B0-----:R-:W2:Y:S04]  /*26150*/  LDL.LU R4, [R1+0x1e0] ;  /* 0x0001e00001047983 */ /* 0x001ea80000300800 */
        /* <DEDUP_REMOVED lines=15> */
[----:B------:R-:W3:Y:S04]  /*26250*/  LDL.LU.64 R16, [R1+0x70] ;  /* 0x0000700001107983 */ /* 0x000ee80000300a00 */
[----:B------:R-:W3:Y:S04]  /*26260*/  LDL.LU.64 R18, [R1+0x78] ;  /* 0x0000780001127983 */ /* 0x000ee80000300a00 */
[----:B------:R-:W-:Y:S01]  /*26270*/  STL [R1+0x202c], R29 ;  /* 0x00202c1d01007387 */ /* 0x000fe20000100800 */
[----:B--2---:R-:W-:-:S15]  /*26280*/  HMMA.16816.F32.BF16 R24, R4, R20, R24 ;  /* 0x000000140418723c */ /* 0x004fde0000041818 */
[----:B------:R-:W-:-:S04]  /*26290*/  NOP ;  /* 0x0000000000007918 */ /* 0x000fc80000000000 */
[----:B------:R-:W-:Y:S01]  /*262a0*/  IMAD.MOV.U32 R22, RZ, RZ, R26 ;  /* 0x000000ffff167224 */ /* 0x000fe200078e001a */
[----:B------:R0:W-:Y:S01]  /*262b0*/  STL.64 [R1+0x2f0], R24 ;  /* 0x0002f01801007387 */ /* 0x0001e20000100a00 */
[----:B------:R-:W-:-:S03]  /*262c0*/  IMAD.MOV.U32 R23, RZ, RZ, R27 ;  /* 0x000000ffff177224 */ /* 0x000fc600078e001b */
[----:B------:R-:W2:Y:S04]  /*262d0*/  LDL.LU.64 R26, [R1+0x20f0] ;  /* 0x0020f000011a7983 */ /* 0x000ea80000300a00 */
[----:B0-----:R-:W4:Y:S04]  /*262e0*/  LDL.LU.64 R24, [R1+0x20e8] ;  /* 0x0020e80001187983 */ /* 0x001f280000300a00 */
[----:B------:R-:W-:Y:S04]  /*262f0*/  STL [R1+0x1ec4], R23 ;  /* 0x001ec41701007387 */ /* 0x000fe80000100800 */
[----:B------:R-:W-:Y:S01]  /*26300*/  STL [R1+0x1ec0], R22 ;  /* 0x001ec01601007387 */ /* 0x000fe20000100800 */
[----:B----4-:R-:W-:Y:S03]  /*26310*/  HMMA.16816.F32.BF16 R4, R4, R24, R12 ;  /* 0x000000180404723c */ /* 0x010fe6000004180c */
[----:B------:R-:W3:Y:S04]  /*26320*/  LDL.LU.64 R14, [R1+0x20e0] ;  /* 0x0020e000010e7983 */ /* 0x000ee80000300a00 */
[----:B------:R-:W3:-:S12]  /*26330*/  LDL.LU.64 R12, [R1+0x20d8] ;  /* 0x0020d800010c7983 */ /* 0x000ed80000300a00 */
[----:B------:R-:W-:Y:S04]  /*26340*/  STL.64 [R1+0x370], R4 ;  /* 0x0003700401007387 */ /* 0x000fe80000100a00 */
[----:B------:R-:W-:Y:S04]  /*26350*/  STL.64 [R1+0x378], R6 ;  /* 0x0003780601007387 */ /* 0x000fe80000100a00 */
[----:B------:R-:W0:Y:S01]  /*26360*/  LDSM.16.MT88.4 R4, [R28+UR5+0x8280] ;  /* 0x008280051c04783b */ /* 0x000e220008004200 */
[----:B---3--:R-:W-:-:S15]  /*26370*/  HMMA.16816.F32.BF16 R8, R12, R20, R8 ;  /* 0x000000140c08723c */ /* 0x008fde0000041808 */
[----:B------:R-:W-:-:S04]  /*26380*/  NOP ;  /* 0x0000000000007918 */ /* 0x000fc80000000000 */
[----:B------:R0:W-:Y:S04]  /*26390*/  STL.64 [R1+0x360], R8 ;  /* 0x0003600801007387 */ /* 0x0001e80000100a00 */
[----:B------:R1:W-:Y:S01]  /*263a0*/  STL.64 [R1+0x368], R10 ;  /* 0x0003680a01007387 */ /* 0x0003e20000100a00 */
[----:B0-----:R-:W-:Y:S02]  /*263b0*/  IMAD.MOV.U32 R9, RZ, RZ, R6 ;  /* 0x000000ffff097224 */ /* 0x001fe400078e0006 */
[----:B------:R-:W-:Y:S02]  /*263c0*/  IMAD.MOV.U32 R8, RZ, RZ, R7 ;  /* 0x000000ffff087224 */ /* 0x000fe400078e0007 */
[----:B-1----:R-:W-:Y:S02]  /*263d0*/  IMAD.MOV.U32 R11, RZ, RZ, R4 ;  /* 0x000000ffff0b7224 */ /* 0x002fe400078e0004 */
[----:B------:R-:W-:Y:S01]  /*263e0*/  IMAD.MOV.U32 R10, RZ, RZ, R5 ;  /* 0x000000ffff0a7224 */ /* 0x000fe200078e0005 */
[----:B------:R-:W3:Y:S04]  /*263f0*/  LDL.LU.64 R6, [R1+0x20d0] ;  /* 0x0020d00001067983 */ /* 0x000ee80000300a00 */
[----:B------:R-:W3:Y:S04]  /*26400*/  LDL.LU.64 R4, [R1+0x20c8] ;  /* 0x0020c80001047983 */ /* 0x000ee80000300a00 */
[----:B------:R-:W-:Y:S04]  /*26410*/  STL.64 [R1+0x2088], R10 ;  /* 0x0020880a01007387 */ /* 0x000fe80000100a00 */
[----:B------:R0:W-:Y:S04]  /*26420*/  STL.64 [R1+0x2080], R8 ;  /* 0x0020800801007387 */ /* 0x0001e80000100a00 */
[----:B0-----:R-:W4:Y:S04]  /*26430*/  LDL.LU R8, [R1+0x150] ;  /* 0x0001500001087983 */ /* 0x001f280000300800 */
[----:B------:R-:W4:Y:S04]  /*26440*/  LDL.LU R9, [R1+0x154] ;  /* 0x0001540001097983 */ /* 0x000f280000300800 */
[----:B------:R-:W4:Y:S04]  /*26450*/  LDL.LU R10, [R1+0x158] ;  /* 0x00015800010a7983 */ /* 0x000f280000300800 */
[----:B------:R-:W4:Y:S01]  /*26460*/  LDL.LU R11, [R1+0x15c] ;  /* 0x00015c00010b7983 */ /* 0x000f220000300800 */
[----:B---3--:R-:W-:Y:S03]  /*26470*/  HMMA.16816.F32.BF16 R12, R12, R24, R4 ;  /* 0x000000180c0c723c */ /* 0x008fe60000041804 */
[----:B------:R-:W3:Y:S04]  /*26480*/  LDL.LU.64 R6, [R1+0x20c0] ;  /* 0x0020c00001067983 */ /* 0x000ee80000300a00 */
[----:B------:R-:W3:-:S12]  /*26490*/  LDL.LU.64 R4, [R1+0x20b8] ;  /* 0x0020b80001047983 */ /* 0x000ed80000300a00 */
[----:B------:R-:W-:Y:S04]  /*264a0*/  STL.64 [R1+0x2e0], R12 ;  /* 0x0002e00c01007387 */ /* 0x000fe80000100a00 */
[----:B------:R-:W-:Y:S04]  /*264b0*/  STL.64 [R1+0x2e8], R14 ;  /* 0x0002e80e01007387 */ /* 0x000fe80000100a00 */
[----:B------:R-:W0:Y:S04]  /*264c0*/  LDSM.16.MT88.4 R12, [R28+UR5+0x8300] ;  /* 0x008300051c0c783b */ /* 0x000e280008004200 */
[----:B0-----:R0:W-:Y:S04]  /*264d0*/  STL [R1+0x203c], R12 ;  /* 0x00203c0c01007387 */ /* 0x0011e80000100800 */
[----:B------:R1:W-:Y:S04]  /*264e0*/  STL [R1+0x2038], R13 ;  /* 0x0020380d01007387 */ /* 0x0003e80000100800 */
[----:B------:R2:W-:Y:S04]  /*264f0*/  STL [R1+0x2034], R14 ;  /* 0x0020340e01007387 */ /* 0x0005e80000100800 */
[----:B------:R4:W-:Y:S04]  /*26500*/  STL [R1+0x2030], R15 ;  /* 0x0020300f01007387 */ /* 0x0009e80000100800 */
[----:B0-----:R-:W3:Y:S04]  /*26510*/  LDL.LU R12, [R1+0x60] ;  /* 0x00006000010c7983 */ /* 0x001ee80000300800 */
[----:B-1----:R-:W3:Y:S01]  /*26520*/  LDL.LU R13, [R1+0x64] ;  /* 0x00006400010d7983 */ /* 0x002ee20000300800 */
[----:B--2---:R-:W-:-:S02]  /*26530*/  IMAD.MOV.U32 R14, RZ, RZ, R27 ;  /* 0x000000ffff0e7224 */ /* 0x004fc400078e001b */
[----:B----4-:R-:W-:-:S07]  /*26540*/  IMAD.MOV.U32 R15, RZ, RZ, R26 ;  /* 0x000000ffff0f7224 */ /* 0x010fce00078e001a */
[----:B---3--:R-:W-:-:S15]  /*26550*/  HMMA.16816.F32.BF16 R4, R12, R20, R4 ;  /* 0x000000140c04723c */ /* 0x008fde0000041804 */
[----:B------:R-:W-:-:S04]  /*26560*/  NOP ;  /* 0x0000000000007918 */ /* 0x000fc80000000000 */
[----:B------:R-:W-:Y:S04]  /*26570*/  STL.64 [R1+0x2d0], R4 ;  /* 0x0002d00401007387 */ /* 0x000fe80000100a00 */
[----:B------:R0:W-:Y:S04]  /*26580*/  STL.64 [R1+0x2d8], R6 ;  /* 0x0002d80601007387 */ /* 0x0001e80000100a00 */
[----:B0-----:R-:W2:Y:S04]  /*26590*/  LDL.LU.64 R6, [R1+0x20b0] ;  /* 0x0020b00001067983 */ /* 0x001ea80000300a00 */
[----:B------:R-:W2:Y:S01]  /*265a0*/  LDL.LU.64 R4, [R1+0x20a8] ;  /* 0x0020a80001047983 */ /* 0x000ea20000300a00 */
[----:B------:R-:W-:Y:S01]  /*265b0*/  HMMA.16816.F32.BF16 R8, R16, R20, R8 ;  /* 0x000000141008723c */ /* 0x000fe20000041808 */
[----:B------:R-:W-:-:S02]  /*265c0*/  IMAD.MOV.U32 R27, RZ, RZ, R18 ;  /* 0x000000ffff1b7224 */ /* 0x000fc400078e0012 */
[----:B------:R-:W-:Y:S01]  /*265d0*/  IMAD.MOV.U32 R26, RZ, RZ, R19 ;  /* 0x000000ffff1a7224 */ /* 0x000fe200078e0013 */
[----:B------:R-:W-:-:S04]  /*265e0*/  LOP3.LUT R23, R28, 0x40, RZ, 0x3c, !PT ;  /* 0x000000401c177812 */ /* 0x000fc800078e3cff */
[----:B--2---:R-:W-:Y:S01]  /*265f0*/  HMMA.16816.F32.BF16 R12, R12, R24, R4 ;  /* 0x000000180c0c723c */ /* 0x004fe20000041804 */
[----:B------:R-:W2:-:S15]  /*26600*/  LDL.LU.64 R4, [R1+0x20a0] ;  /* 0x0020a00001047983 */ /* 0x000e9e0000300a00 */
[----:B------:R-:W-:-:S03]  /*26610*/  NOP ;  /* 0x0000000000007918 */ /* 0x000fc60000000000 */
[----:B------:R-:W-:Y:S04]  /*26620*/  STL.64 [R1+0x2c0], R12 ;  /* 0x0002c00c01007387 */ /* 0x000fe80000100a00 */
[----:B------:R-:W-:Y:S04]  /*26630*/  STL.64 [R1+0x2c8], R14 ;  /* 0x0002c80e01007387 */ /* 0x000fe80000100a00 */
[----:B------:R0:W-:Y:S04]  /*26640*/  STL.64 [R1+0x2b0], R8 ;  /* 0x0002b00801007387 */ /* 0x0001e80000100a00 */
[----:B------:R1:W-:Y:S04]  /*26650*/  STL.64 [R1+0x2b8], R10 ;  /* 0x0002b80a01007387 */ /* 0x0003e80000100a00 */
[----:B------:R-:W-:Y:S04]  /*26660*/  STL.64 [R1+0x2098], R26 ;  /* 0x0020981a01007387 */ /* 0x000fe80000100a00 */
[----:B------:R-:W-:Y:S04]  /*26670*/  STL.64 [R1+0x2090], R24 ;  /* 0x0020901801007387 */ /* 0x000fe80000100a00 */
[----:B------:R-:W3:Y:S04]  /*26680*/  LDSM.16.MT88.4 R24, [R28+UR5+0x8380] ;  /* 0x008380051c18783b */ /* 0x000ee80008004200 */
[----:B0-----:R-:W4:Y:S04]  /*26690*/  LDL.LU R8, [R1+0x140] ;  /* 0x0001400001087983 */ /* 0x001f280000300800 */
[----:B------:R-:W4:Y:S04]  /*266a0*/  LDL.LU R9, [R1+0x144] ;  /* 0x0001440001097983 */ /* 0x000f280000300800 */
[----:B-1----:R-:W4:Y:S04]  /*266b0*/  LDL.LU R10, [R1+0x148] ;  /* 0x00014800010a7983 */ /* 0x002f280000300800 */
[----:B------:R-:W4:Y:S04]  /*266c0*/  LDL.LU R11, [R1+0x14c] ;  /* 0x00014c00010b7983 */ /* 0x000f280000300800 */
[----:B------:R-:W2:Y:S01]  /*266d0*/  LDL.LU R6, [R1+0x88] ;  /* 0x0000880001067983 */ /* 0x000ea20000300800 */
[----:B------:R-:W-:-:S03]  /*266e0*/  IMAD.MOV.U32 R12, RZ, RZ, R16 ;  /* 0x000000ffff0c7224 */ /* 0x000fc600078e0010 */
[----:B------:R-:W2:Y:S01]  /*266f0*/  LDL.LU R7, [R1+0x8c] ;  /* 0x00008c0001077983 */ /* 0x000ea20000300800 */
[----:B------:R-:W-:-:S03]  /*26700*/  IMAD.MOV.U32 R13, RZ, RZ, R17 ;  /* 0x000000ffff0d7224 */ /* 0x000fc600078e0011 */
[----:B------:R-:W2:Y:S04]  /*26710*/  LDL.LU R16, [R1+0x130] ;  /* 0x0001300001107983 */ /* 0x000ea80000300800 */
[----:B------:R-:W2:Y:S04]  /*26720*/  LDL.LU R17, [R1+0x134] ;  /* 0x0001340001117983 */ /* 0x000ea80000300800 */
[----:B------:R-:W2:Y:S04]  /*26730*/  LDL.LU R18, [R1+0x138] ;  /* 0x0001380001127983 */ /* 0x000ea80000300800 */
[----:B------:R-:W2:Y:S01]  /*26740*/  LDL.LU R19, [R1+0x13c] ;  /* 0x00013c0001137983 */ /* 0x000ea20000300800 */
[----:B---3--:R-:W-:-:S02]  /*26750*/  IMAD.MOV.U32 R0, RZ, RZ, R24 ;  /* 0x000000ffff007224 */ /* 0x008fc400078e0018 */
[----:B------:R-:W-:Y:S02]  /*26760*/  IMAD.MOV.U32 R3, RZ, RZ, R25 ;  /* 0x000000ffff037224 */ /* 0x000fe400078e0019 */
[----:B------:R-:W-:Y:S02]  /*26770*/  IMAD.MOV.U32 R2, RZ, RZ, R26 ;  /* 0x000000ffff027224 */ /* 0x000fe400078e001a */
[----:B------:R-:W-:Y:S02]  /*26780*/  IMAD.MOV.U32 R22, RZ, RZ, R27 ;  /* 0x000000ffff167224 */ /* 0x000fe400078e001b */
[----:B------:R-:W0:Y:S04]  /*26790*/  LDSM.16.MT88.4 R24, [R23+UR5+0x8000] ;  /* 0x008000051718783b */ /* 0x000e280008004200 */
[----:B------:R1:W-:Y:S04]  /*267a0*/  STL [R1+0x2050], R22 ;  /* 0x0020501601007387 */ /* 0x0003e80000100800 */
[----:B------:R-:W-:Y:S04]  /*267b0*/  STL [R1+0x204c], R2 ;  /* 0x00204c0201007387 */ /* 0x000fe80000100800 */
[----:B------:R-:W-:Y:S04]  /*267c0*/  STL [R1+0x2048], R3 ;  /* 0x0020480301007387 */ /* 0x000fe80000100800 */
[----:B------:R-:W-:Y:S04]  /*267d0*/  STL [R1+0x2044], R0 ;  /* 0x0020440001007387 */ /* 0x000fe80000100800 */
[----:B------:R-:W-:Y:S01]  /*267e0*/  STL [R1+0x2040], R28 ;  /* 0x0020401c01007387 */ /* 0x000fe20000100800 */
[----:B-1----:R-:W-:-:S02]  /*267f0*/  IMAD.MOV.U32 R22, RZ, RZ, R13 ;  /* 0x000000ffff167224 */ /* 0x002fc400078e000d */
[----:B0-----:R-:W-:Y:S02]  /*26800*/  IMAD.MOV.U32 R15, RZ, RZ, R26 ;  /* 0x000000ffff0f7224 */ /* 0x001fe400078e001a */
[----:B------:R-:W-:Y:S02]  /*26810*/  IMAD.MOV.U32 R29, RZ, RZ, R27 ;  /* 0x000000ffff1d7224 */ /* 0x000fe400078e001b */
[----:B------:R-:W3:Y:S01]  /*26820*/  LDL.LU.64 R26, [R1+0x2098] ;  /* 0x00209800011a7983 */ /* 0x000ee20000300a00 */
[----:B------:R-:W-:Y:S02]  /*26830*/  IMAD.MOV.U32 R13, RZ, RZ, R24 ;  /* 0x000000ffff0d7224 */ /* 0x000fe400078e0018 */
[----:B------:R-:W-:Y:S02]  /*26840*/  IMAD.MOV.U32 R14, RZ, RZ, R25 ;  /* 0x000000ffff0e7224 */ /* 0x000fe400078e0019 */
[----:B------:R-:W4:Y:S04]  /*26850*/  LDL.LU.64 R24, [R1+0x2090] ;  /* 0x0020900001187983 */ /* 0x000f280000300a00 */
[----:B------:R-:W-:Y:S04]  /*26860*/  STL [R1+0x2060], R29 ;  /* 0x0020601d01007387 */ /* 0x000fe80000100800 */
[----:B------:R-:W-:Y:S04]  /*26870*/  STL [R1+0x205c], R15 ;  /* 0x00205c0f01007387 */ /* 0x000fe80000100800 */
[----:B------:R-:W-:Y:S04]  /*26880*/  STL [R1+0x2058], R14 ;  /* 0x0020580e01007387 */ /* 0x000fe80000100800 */
[----:B------:R0:W-:Y:S02]  /*26890*/  STL [R1+0x2054], R13 ;  /* 0x0020540d01007387 */ /* 0x0001e40000100800 */
[----:B0-----:R-:W-:Y:S01]  /*268a0*/  IMAD.MOV.U32 R13, RZ, RZ, R22 ;  /* 0x000000ffff0d7224 */ /* 0x001fe200078e0016 */
[----:B--2---:R-:W-:Y:S01]  /*268b0*/  HMMA.16816.F32.BF16 R16, R4, R20, R16 ;  /* 0x000000140410723c */ /* 0x004fe20000041810 */
[----:B---3--:R-:W-:-:S02]  /*268c0*/  IMAD.MOV.U32 R14, RZ, RZ, R27 ;  /* 0x000000ffff0e7224 */ /* 0x008fc400078e001b */
[----:B------:R-:W-:-:S07]  /*268d0*/  IMAD.MOV.U32 R15, RZ, RZ, R26 ;  /* 0x000000ffff0f7224 */ /* 0x000fce00078e001a */
[----:B----4-:R-:W-:Y:S01]  /*268e0*/  HMMA.16816.F32.BF16 R12, R12, R24, R8 ;  /* 0x000000180c0c723c */ /* 0x010fe20000041808 */
[----:B------:R-:W2:Y:S04]  /*268f0*/  LDL.LU.64 R10, [R1+0x2088] ;  /* 0x00208800010a7983 */ /* 0x000ea80000300a00 */
[----:B------:R-:W3:-:S14]  /*26900*/  LDL.LU.64 R8, [R1+0x2080] ;  /* 0x0020800001087983 */ /* 0x000edc0000300a00 */
[----:B------:R-:W-:Y:S01]  /*26910*/  IMAD.MOV.U32 R26, RZ, RZ, R14 ;  /* 0x000000ffff1a7224 */ /* 0x000fe200078e000e */
[----:B------:R-:W-:Y:S01]  /*26920*/  STL.64 [R1+0x2a0], R12 ;  /* 0x0002a00c01007387 */ /* 0x000fe20000100a00 */
[----:B------:R-:W-:-:S03]  /*26930*/  IMAD.MOV.U32 R27, RZ, RZ, R15 ;  /* 0x000000ffff1b7224 */ /* 0x000fc600078e000f */
[----:B------:R-:W0:Y:S04]  /*26940*/  LDSM.16.MT88.4 R12, [R23+UR5+0x8080] ;  /* 0x00808005170c783b */ /* 0x000e280008004200 */
[----:B------:R1:W-:Y:S04]  /*26950*/  STL [R1+0x1e74], R26 ;  /* 0x001e741a01007387 */ /* 0x0003e80000100800 */
[----:B------:R4:W-:Y:S01]  /*26960*/  STL [R1+0x1e70], R27 ;  /* 0x001e701b01007387 */ /* 0x0009e20000100800 */
[----:B-1----:R-:W-:Y:S02]  /*26970*/  IMAD.MOV.U32 R26, RZ, RZ, R17 ;  /* 0x000000ffff1a7224 */ /* 0x002fe400078e0011 */
[----:B----4-:R-:W-:-:S02]  /*26980*/  IMAD.MOV.U32 R27, RZ, RZ, R18 ;  /* 0x000000ffff1b7224 */ /* 0x010fc400078e0012 */
[----:B0-----:R-:W-:Y:S02]  /*26990*/  IMAD.MOV.U32 R0, RZ, RZ, R13 ;  /* 0x000000ffff007224 */ /* 0x001fe400078e000d */
[----:B------:R-:W-:-:S03]  /*269a0*/  IMAD.MOV.U32 R3, RZ, RZ, R12 ;  /* 0x000000ffff037224 */ /* 0x000fc600078e000c */
[----:B------:R-:W-:Y:S04]  /*269b0*/  STL [R1+0x2068], R0 ;  /* 0x0020680001007387 */ /* 0x000fe80000100800 */
[----:B------:R-:W-:Y:S04]  /*269c0*/  STL [R1+0x2064], R3 ;  /* 0x0020640301007387 */ /* 0x000fe80000100800 */
[----:B------:R-:W-:Y:S04]  /*269d0*/  STL [R1+0x290], R16 ;  /* 0x0002901001007387 */ /* 0x000fe80000100800 */
[----:B------:R-:W-:Y:S04]  /*269e0*/  STL [R1+0x29c], R19 ;  /* 0x00029c1301007387 */ /* 0x000fe80000100800 */
[----:B------:R-:W0:Y:S01]  /*269f0*/  LDSM.16.MT88.4 R16, [R23+UR5+0x8100] ;  /* 0x008100051710783b */ /* 0x000e220008004200 */
[----:B------:R-:W-:-:S02]  /*26a00*/  IMAD.MOV.U32 R28, RZ, RZ, R14 ;  /* 0x000000ffff1c7224 */ /* 0x000fc400078e000e */
[----:B0-----:R-:W-:Y:S02]  /*26a10*/  IMAD.MOV.U32 R14, RZ, RZ, R16 ;  /* 0x000000ffff0e7224 */ /* 0x001fe400078e0010 */
[----:B------:R-:W-:Y:S02]  /*26a20*/  IMAD.MOV.U32 R13, RZ, RZ, R17 ;  /* 0x000000ffff0d7224 */ /* 0x000fe400078e0011 */
[----:B------:R-:W-:Y:S02]  /*26a30*/  IMAD.MOV.U32 R22, RZ, RZ, R18 ;  /* 0x000000ffff167224 */ /* 0x000fe400078e0012 */
[----:B------:R-:W-:Y:S02]  /*26a40*/  IMAD.MOV.U32 R2, RZ, RZ, R19 ;  /* 0x000000ffff027224 */ /* 0x000fe400078e0013 */
[----:B------:R-:W0:Y:S01]  /*26a50*/  LDSM.16.MT88.4 R16, [R23+UR5+0x8180] ;  /* 0x008180051710783b */ /* 0x000e220008004200 */
[----:B------:R-:W-:-:S03]  /*26a60*/  IMAD.MOV.U32 R12, RZ, RZ, R15 ;  /* 0x000000ffff0c7224 */ /* 0x000fc600078e000f */
[----:B------:R-:W-:Y:S04]  /*26a70*/  STL [R1+0x1e7c], R26 ;  /* 0x001e7c1a01007387 */ /* 0x000fe80000100800 */
[----:B------:R-:W-:Y:S01]  /*26a80*/  STL [R1+0x1e78], R27 ;  /* 0x001e781b01007387 */ /* 0x000fe20000100800 */
[----:B0-----:R-:W-:-:S05]  /*26a90*/  IMAD.MOV.U32 R15, RZ, RZ, R19 ;  /* 0x000000ffff0f7224 */ /* 0x001fca00078e0013 */
[----:B------:R-:W-:Y:S04]  /*26aa0*/  STL.64 [R1+0x2078], R14 ;  /* 0x0020780e01007387 */ /* 0x000fe80000100a00 */
[----:B------:R0:W-:Y:S04]  /*26ab0*/  STL.64 [R1+0x2070], R12 ;  /* 0x0020700c01007387 */ /* 0x0001e80000100a00 */
[----:B0-----:R-:W4:Y:S04]  /*26ac0*/  LDL.LU R12, [R1+0x350] ;  /* 0x00035000010c7983 */ /* 0x001f280000300800 */
[----:B------:R-:W4:Y:S04]  /*26ad0*/  LDL.LU R13, [R1+0x354] ;  /* 0x00035400010d7983 */ /* 0x000f280000300800 */
[----:B------:R-:W4:Y:S04]  /*26ae0*/  LDL.LU R14, [R1+0x358] ;  /* 0x00035800010e7983 */ /* 0x000f280000300800 */
[----:B------:R-:W4:Y:S01]  /*26af0*/  LDL.LU R15, [R1+0x35c] ;  /* 0x00035c00010f7983 */ /* 0x000f220000300800 */
[----:B------:R-:W-:-:S02]  /*26b00*/  IMAD.MOV.U32 R0, RZ, RZ, R16 ;  /* 0x000000ffff007224 */ /* 0x000fc400078e0010 */
[----:B------:R-:W-:Y:S02]  /*26b10*/  IMAD.MOV.U32 R3, RZ, RZ, R17 ;  /* 0x000000ffff037224 */ /* 0x000fe400078e0011 */
[----:B------:R-:W-:Y:S02]  /*26b20*/  IMAD.MOV.U32 R29, RZ, RZ, R18 ;  /* 0x000000ffff1d7224 */ /* 0x000fe400078e0012 */
[----:B------:R-:W0:Y:S04]  /*26b30*/  LDSM.16.MT88.4 R16, [R23+UR5+0x8200] ;  /* 0x008200051710783b */ /* 0x000e280008004200 */
[----:B0-----:R-:W-:Y:S04]  /*26b40*/  STL.64 [R1+0x1f20], R18 ;  /* 0x001f201201007387 */ /* 0x001fe80000100a00 */
[----:B------:R2:W-:Y:S02]  /*26b50*/  STL.64 [R1+0x1f18], R16 ;  /* 0x001f181001007387 */ /* 0x0005e40000100a00 */
[----:B--2---:R-:W-:-:S02]  /*26b60*/  IMAD.MOV.U32 R16, RZ, RZ, R11 ;  /* 0x000000ffff107224 */ /* 0x004fc400078e000b */
[----:B------:R-:W-:Y:S02]  /*26b70*/  IMAD.MOV.U32 R17, RZ, RZ, R10 ;  /* 0x000000ffff117224 */ /* 0x000fe400078e000a */
[----:B---3--:R-:W-:Y:S02]  /*26b80*/  IMAD.MOV.U32 R18, RZ, RZ, R9 ;  /* 0x000000ffff127224 */ /* 0x008fe400078e0009 */
[----:B------:R-:W-:Y:S02]  /*26b90*/  IMAD.MOV.U32 R19, RZ, RZ, R8 ;  /* 0x000000ffff137224 */ /* 0x000fe400078e0008 */
[----:B------:R-:W0:Y:S04]  /*26ba0*/  LDSM.16.MT88.4 R8, [R23+UR5+0x8280] ;  /* 0x008280051708783b */ /* 0x000e280008004200 */
[----:B0-----:R-:W-:Y:S04]  /*26bb0*/  STL.64 [R1+0x1f00], R10 ;  /* 0x001f000a01007387 */ /* 0x001fe80000100a00 */
[----:B------:R0:W-:Y:S04]  /*26bc0*/  STL.64 [R1+0x1ef8], R8 ;  /* 0x001ef80801007387 */ /* 0x0001e80000100a00 */
[----:B0-----:R-:W2:Y:S04]  /*26bd0*/  LDL.LU R8, [R1+0x340] ;  /* 0x0003400001087983 */ /* 0x001ea80000300800 */
[----:B------:R-:W2:Y:S04]  /*26be0*/  LDL.LU R9, [R1+0x344] ;  /* 0x0003440001097983 */ /* 0x000ea80000300800 */
[----:B------:R-:W2:Y:S04]  /*26bf0*/  LDL.LU R10, [R1+0x348] ;  /* 0x00034800010a7983 */ /* 0x000ea80000300800 */
[----:B------:R-:W2:Y:S01]  /*26c00*/  LDL.LU R11, [R1+0x34c] ;  /* 0x00034c00010b7983 */ /* 0x000ea20000300800 */
[----:B----4-:R-:W-:Y:S03]  /*26c10*/  HMMA.16816.F32.BF16 R4, R4, R24, R12 ;  /* 0x000000180404723c */ /* 0x010fe6000004180c */
[----:B------:R-:W3:Y:S04]  /*26c20*/  LDL.LU.64 R14, [R1+0x2078] ;  /* 0x00207800010e7983 */ /* 0x000ee80000300a00 */
[----:B------:R-:W4:-:S12]  /*26c30*/  LDL.LU.64 R12, [R1+0x2070] ;  /* 0x00207000010c7983 */ /* 0x000f180000300a00 */
[----:B------:R-:W-:Y:S01]  /*26c40*/  IMAD.MOV.U32 R26, RZ, RZ, R4 ;  /* 0x000000ffff1a7224 */ /* 0x000fe200078e0004 */
[----:B------:R-:W-:Y:S01]  /*26c50*/  STL.64 [R1+0x278], R6 ;  /* 0x0002780601007387 */ /* 0x000fe20000100a00 */
[----:B------:R-:W-:-:S03]  /*26c60*/  IMAD.MOV.U32 R27, RZ, RZ, R5 ;  /* 0x000000ffff1b7224 */ /* 0x000fc600078e0005 */
[----:B------:R-:W0:Y:S04]  /*26c70*/  LDSM.16.MT88.4 R4, [R23+UR5+0x8300] ;  /* 0x008300051704783b */ /* 0x000e280008004200 */
[----:B------:R-:W-:Y:S04]  /*26c80*/  STL [R1+0x1e84], R27 ;  /* 0x001e841b01007387 */ /* 0x000fe80000100800 */
[----:B------:R-:W-:Y:S04]  /*26c90*/  STL [R1+0x1e80], R26 ;  /* 0x001e801a01007387 */ /* 0x000fe80000100800 */
[----:B0-----:R-:W-:Y:S04]  /*26ca0*/  STL.64 [R1+0x1ee0], R6 ;  /* 0x001ee00601007387 */ /* 0x001fe80000100a00 */
[----:B------:R0:W-:Y:S04]  /*26cb0*/  STL.64 [R1+0x1ed8], R4 ;  /* 0x001ed80401007387 */ /* 0x0001e80000100a00 */
[----:B0-----:R-:W3:Y:S04]  /*26cc0*/  LDL.LU R4, [R1+0x380] ;  /* 0x0003800001047983 */ /* 0x001ee80000300800 */
[----:B------:R-:W3:Y:S04]  /*26cd0*/  LDL.LU R5, [R1+0x384] ;  /* 0x0003840001057983 */ /* 0x000ee80000300800 */
[----:B------:R-:W3:Y:S04]  /*26ce0*/  LDL.LU R6, [R1+0x388] ;  /* 0x0003880001067983 */ /* 0x000ee80000300800 */
[----:B------:R-:W3:Y:S04]  /*26cf0*/  LDL.LU R7, [R1+0x38c] ;  /* 0x00038c0001077983 */ /* 0x000ee80000300800 */
[----:B------:R-:W-:Y:S01]  /*26d00*/  STL.64 [R1+0x2018], R24 ;  /* 0x0020181801007387 */ /* 0x000fe20000100a00 */
[C---:B--2---:R-:W-:Y:S08]  /*26d10*/  HMMA.16816.F32.BF16 R8, R16.reuse, R24, R8 ;  /* 0x000000181008723c */ /* 0x044ff00000041808 */
[----:B---3--:R-:W-:-:S15]  /*26d20*/  HMMA.16816.F32.BF16 R4, R16, R20, R4 ;  /* 0x000000141004723c */ /* 0x008fde0000041804 */
[----:B------:R-:W-:-:S04]  /*26d30*/  NOP ;  /* 0x0000000000007918 */ /* 0x000fc80000000000 */
[----:B------:R0:W-:Y:S04]  /*26d40*/  STL.64 [R1+0x260], R4 ;  /* 0x0002600401007387 */ /* 0x0001e80000100a00 */
[----:B------:R1:W-:Y:S04]  /*26d50*/  STL.64 [R1+0x268], R6 ;  /* 0x0002680601007387 */ /* 0x0003e80000100a00 */
[----:B0-----:R-:W2:Y:S04]  /*26d60*/  LDL.LU R4, [R1+0x170] ;  /* 0x0001700001047983 */ /* 0x001ea80000300800 */
[----:B------:R0:W-:Y:S04]  /*26d70*/  STL.64 [R1+0x250], R8 ;  /* 0x0002500801007387 */ /* 0x0001e80000100a00 */
[----:B------:R3:W-:Y:S04]  /*26d80*/  STL.64 [R1+0x258], R10 ;  /* 0x0002580a01007387 */ /* 0x0007e80000100a00 */
[----:B------:R-:W2:Y:S04]  /*26d90*/  LDL.LU R5, [R1+0x174] ;  /* 0x0001740001057983 */ /* 0x000ea80000300800 */
[----:B-1----:R-:W2:Y:S04]  /*26da0*/  LDL.LU R6, [R1+0x178] ;  /* 0x0001780001067983 */ /* 0x002ea80000300800 */
[----:B------:R-:W2:Y:S04]  /*26db0*/  LDL.LU R7, [R1+0x17c] ;  /* 0x00017c0001077983 */ /* 0x000ea80000300800 */
[----:B0-----:R-:W2:Y:S04]  /*26dc0*/  LDL.LU R8, [R1+0x90] ;  /* 0x0000900001087983 */ /* 0x001ea80000300800 */
[----:B------:R-:W2:Y:S04]  /*26dd0*/  LDL.LU R9, [R1+0x94] ;  /* 0x0000940001097983 */ /* 0x000ea80000300800 */
[----:B---3--:R-:W3:Y:S04]  /*26de0*/  LDL.LU R10, [R1+0x98] ;  /* 0x00009800010a7983 */ /* 0x008ee80000300800 */
[----:B------:R-:W3:Y:S01]  /*26df0*/  LDL.LU R11, [R1+0x9c] ;  /* 0x00009c00010b7983 */ /* 0x000ee20000300800 */
[----:B------:R-:W-:-:S02]  /*26e00*/  IMAD.MOV.U32 R16, RZ, RZ, R0 ;  /* 0x000000ffff107224 */ /* 0x000fc400078e0000 */
[----:B------:R-:W-:Y:S02]  /*26e10*/  IMAD.MOV.U32 R18, RZ, RZ, R29 ;  /* 0x000000ffff127224 */ /* 0x000fe400078e001d */
[----:B------:R-:W-:Y:S01]  /*26e20*/  IMAD.MOV.U32 R19, RZ, RZ, R15 ;  /* 0x000000ffff137224 */ /* 0x000fe200078e000f */
[----:B------:R-:W4:Y:S01]  /*26e30*/  LDL.LU R0, [R1+0x2068] ;  /* 0x0020680001007983 */ /* 0x000f220000300800 */
[----:B------:R-:W-:-:S03]  /*26e40*/  IMAD.MOV.U32 R17, RZ, RZ, R3 ;  /* 0x000000ffff117224 */ /* 0x000fc600078e0003 */
[----:B------:R-:W4:Y:S04]  /*26e50*/  LDL.LU R3, [R1+0x2064] ;  /* 0x0020640001037983 */ /* 0x000f280000300800 */
[----:B------:R-:W4:Y:S04]  /*26e60*/  LDL.LU R29, [R1+0x2060] ;  /* 0x00206000011d7983 */ /* 0x000f280000300800 */
[----:B------:R-:W4:Y:S04]  /*26e70*/  LDL.LU R15, [R1+0x205c] ;  /* 0x00205c00010f7983 */ /* 0x000f280000300800 */
[----:B------:R-:W-:Y:S04]  /*26e80*/  STL.64 [R1+0x1f50], R18 ;  /* 0x001f501201007387 */ /* 0x000fe80000100a00 */
[----:B------:R-:W-:Y:S04]  /*26e90*/  STL.64 [R1+0x1f48], R16 ;  /* 0x001f481001007387 */ /* 0x000fe80000100a00 */
        /* <DEDUP_REMOVED lines=12> */
[----:B------:R-:W3:Y:S04]  /*26f60*/  LDL.LU R10, [R1+0xc8] ;  /* 0x0000c800010a7983 */ /* 0x000ee80000300800 */
[----:B------:R-:W3:Y:S01]  /*26f70*/  LDL.LU R11, [R1+0xcc] ;  /* 0x0000cc00010b7983 */ /* 0x000ee20000300800 */
[----:B------:R-:W-:-:S03]  /*26f80*/  IMAD.MOV.U32 R19, RZ, RZ, R2 ;  /* 0x000000ffff137224 */ /* 0x000fc600078e0002 */
[----:B------:R-:W2:Y:S01]  /*26f90*/  LDL.LU R14, [R1+0x2058] ;  /* 0x00205800010e7983 */ /* 0x000ea20000300800 */
[----:B----4-:R-:W-:-:S03]  /*26fa0*/  IMAD.MOV.U32 R17, RZ, RZ, R13 ;  /* 0x000000ffff117224 */ /* 0x010fc600078e000d */
        /* <DEDUP_REMOVED lines=27> */
[----:B----4-:R-:W-:-:S02]  /*27160*/  IMAD.MOV.U32 R16, RZ, RZ, R13 ;  /* 0x000000ffff107224 */ /* 0x010fc400078e000d */
        /* <DEDUP_REMOVED lines=35> */
[----:B------:R-:W3:Y:S04]  /*273a0*/  LDL.LU R11, [R1+0x10c] ;  /* 0x00010c00010b7983 */ /* 0x000ee80000300800 */
[----:B------:R-:W2:Y:S04]  /*273b0*/  LDL.LU R16, [R1+0x300] ;  /* 0x0003000001107983 */ /* 0x000ea80000300800 */
[----:B------:R-:W4:Y:S04]  /*273c0*/  LDL.LU R17, [R1+0x304] ;  /* 0x0003040001117983 */ /* 0x000f280000300800 */
[----:B------:R-:W4:Y:S04]  /*273d0*/  LDL.LU R18, [R1+0x308] ;  /* 0x0003080001127983 */ /* 0x000f280000300800 */
[----:B------:R-:W4:Y:S04]  /*273e0*/  LDL.LU R19, [R1+0x30c] ;  /* 0x00030c0001137983 */ /* 0x000f280000300800 */
[----:B------:R-:W4:Y:S04]  /*273f0*/  LDL.LU R24, [R1+0x330] ;  /* 0x0003300001187983 */ /* 0x000f280000300800 */
[----:B------:R-:W4:Y:S04]  /*27400*/  LDL.LU R25, [R1+0x334] ;  /* 0x0003340001197983 */ /* 0x000f280000300800 */
[----:B------:R-:W4:Y:S04]  /*27410*/  LDL.LU R26, [R1+0x338] ;  /* 0x00033800011a7983 */ /* 0x000f280000300800 */
        /* <DEDUP_REMOVED lines=13> */
[C---:B----4-:R-:W-:Y:S03]  /*274f0*/  HMMA.16816.F32.BF16 R24, R12.reuse, R20, R24 ;  /* 0x000000140c18723c */ /* 0x050fe60000041818 */
        /* <DEDUP_REMOVED lines=10> */
[----:B------:R-:W2:Y:S04]  /*275a0*/  LDL.LU R10, [R1+0x328] ;  /* 0x00032800010a7983 */ /* 0x000ea80000300800 */
[----:B------:R-:W2:Y:S04]  /*275b0*/  LDL.LU R11, [R1+0x32c] ;  /* 0x00032c00010b7983 */ /* 0x000ea80000300800 */
[----:B------:R-:W-:Y:S04]  /*275c0*/  STL.64 [R1+0x1ef0], R6 ;  /* 0x001ef00601007387 */ /* 0x000fe80000100a00 */
[----:B------:R0:W-:Y:S04]  /*275d0*/  STL.64 [R1+0x1ee8], R4 ;  /* 0x001ee80401007387 */ /* 0x0001e80000100a00 */
[----:B0-----:R-:W3:Y:S04]  /*275e0*/  LDL.LU R4, [R1+0x180] ;  /* 0x0001800001047983 */ /* 0x001ee80000300800 */
[----:B------:R-:W3:Y:S04]  /*275f0*/  LDL.LU R5, [R1+0x184] ;  /* 0x0001840001057983 */ /* 0x000ee80000300800 */
[----:B------:R-:W3:Y:S04]  /*27600*/  LDL.LU R6, [R1+0x188] ;  /* 0x0001880001067983 */ /* 0x000ee80000300800 */
[----:B------:R-:W3:Y:S04]  /*27610*/  LDL.LU R7, [R1+0x18c] ;  /* 0x00018c0001077983 */ /* 0x000ee80000300800 */
[----:B------:R0:W-:Y:S04]  /*27620*/  STL.64 [R1+0x240], R24 ;  /* 0x0002401801007387 */ /* 0x0001e80000100a00 */
[----:B------:R-:W-:Y:S04]  /*27630*/  STL.64 [R1+0x248], R26 ;  /* 0x0002481a01007387 */ /* 0x000fe80000100a00 */
[----:B0-----:R-:W4:Y:S02]  /*27640*/  LDL.LU.64 R24, [R1+0x2018] ;  /* 0x0020180001187983 */ /* 0x001f240000300a00 */
[----:B----4-:R-:W-:Y:S02]  /*27650*/  HMMA.16816.F32.BF16 R12, R12, R24, R16 ;  /* 0x000000180c0c723c */ /* 0x010fe40000041810 */
[----:B------:R-:W2:Y:S04]  /*27660*/  LDL.LU.64 R18, [R1+0x2010] ;  /* 0x0020100001127983 */ /* 0x000ea80000300a00 */
[----:B------:R-:W2:-:S13]  /*27670*/  LDL.LU.64 R16, [R1+0x2008] ;  /* 0x0020080001107983 */ /* 0x000e9a0000300a00 */
[----:B------:R-:W-:Y:S04]  /*27680*/  STL.64 [R1+0x230], R12 ;  /* 0x0002300c01007387 */ /* 0x000fe80000100a00 */
[----:B------:R-:W-:Y:S04]  /*27690*/  STL.64 [R1+0x238], R14 ;  /* 0x0002380e01007387 */ /* 0x000fe80000100a00 */
[----:B------:R-:W0:Y:S04]  /*276a0*/  LDSM.16.MT88.4 R12, [R23+UR5+0x8380] ;  /* 0x00838005170c783b */ /* 0x000e280008004200 */
[----:B0-----:R-:W-:Y:S04]  /*276b0*/  STL.64 [R1+0x1ed0], R14 ;  /* 0x001ed00e01007387 */ /* 0x001fe80000100a00 */
[----:B------:R0:W-:Y:S04]  /*276c0*/  STL.64 [R1+0x1ec8], R12 ;  /* 0x001ec80c01007387 */ /* 0x0001e80000100a00 */
[----:B0-----:R-:W4:Y:S04]  /*276d0*/  LDL.LU R12, [R1+0x190] ;  /* 0x00019000010c7983 */ /* 0x001f280000300800 */
[----:B------:R-:W4:Y:S04]  /*276e0*/  LDL.LU R13, [R1+0x194] ;  /* 0x00019400010d7983 */ /* 0x000f280000300800 */
[----:B------:R-:W4:Y:S01]  /*276f0*/  LDL.LU R14, [R1+0x198] ;  /* 0x00019800010e7983 */ /* 0x000f220000300800 */
        /* <DEDUP_REMOVED lines=32> */
[----:B------:R-:W-:Y:S01]  /*27900*/  IMAD.MOV.U32 R15, RZ, RZ, R2 ;  /* 0x000000ffff0f7224 */ /* 0x000fe200078e0002 */
[----:B--2---:R-:W-:Y:S02]  /*27910*/  HMMA.16816.F32.BF16 R16, R16, R24, R8 ;  /* 0x000000181010723c */ /* 0x004fe40000041808 */
[----:B------:R-:W2:Y:S04]  /*27920*/  LDL.LU.64 R10, [R1+0x1f90] ;  /* 0x001f9000010a7983 */ /* 0x000ea80000300a00 */
[----:B------:R-:W2:-:S13]  /*27930*/  LDL.LU.64 R8, [R1+0x1f88] ;  /* 0x001f880001087983 */ /* 0x000e9a0000300a00 */
[----:B------:R-:W-:Y:S04]  /*27940*/  STL.64 [R1+0x1c0], R16 ;  /* 0x0001c01001007387 */ /* 0x000fe80000100a00 */
[----:B------:R-:W-:Y:S04]  /*27950*/  STL.64 [R1+0x1c8], R18 ;  /* 0x0001c81201007387 */ /* 0x000fe80000100a00 */
[----:B------:R-:W0:Y:S02]  /*27960*/  LDSM.16.MT88.4 R16, [R28+UR5+0xc000] ;  /* 0x00c000051c10783b */ /* 0x000e240008004200 */
[----:B0-----:R-:W-:-:S02]  /*27970*/  IMAD.MOV.U32 R22, RZ, RZ, R18 ;  /* 0x000000ffff167224 */ /* 0x001fc400078e0012 */
[----:B------:R0:W-:Y:S01]  /*27980*/  STL [R1+0xb0], R16 ;  /* 0x0000b01001007387 */ /* 0x0001e20000100800 */
[----:B------:R-:W-:Y:S02]  /*27990*/  IMAD.MOV.U32 R2, RZ, RZ, R19 ;  /* 0x000000ffff027224 */ /* 0x000fe400078e0013 */
[----:B------:R-:W-:Y:S01]  /*279a0*/  IMAD.MOV.U32 R23, RZ, RZ, R17 ;  /* 0x000000ffff177224 */ /* 0x000fe200078e0011 */
[----:B------:R-:W2:Y:S04]  /*279b0*/  LDL.LU.64 R18, [R1+0x1f80] ;  /* 0x001f800001127983 */ /* 0x000ea80000300a00 */
[----:B0-----:R-:W2:Y:S02]  /*279c0*/  LDL.LU.64 R16, [R1+0x1f78] ;  /* 0x001f780001107983 */ /* 0x001ea40000300a00 */
        /* <DEDUP_REMOVED lines=33> */
[----:B------:R-:W3:Y:S04]  /*27be0*/  LDL.LU.64 R10, [R1+0x1f00] ;  /* 0x001f0000010a7983 */ /* 0x000ee80000300a00 */
[----:B------:R-:W3:-:S13]  /*27bf0*/  LDL.LU.64 R8, [R1+0x1ef8] ;  /* 0x001ef80001087983 */ /* 0x000eda0000300a00 */
[----:B------:R0:W-:Y:S04]  /*27c00*/  STL.64 [R1+0x120], R16 ;  /* 0x0001201001007387 */ /* 0x0001e80000100a00 */
[----:B------:R1:W-:Y:S04]  /*27c10*/  STL.64 [R1+0x128], R18 ;  /* 0x0001281201007387 */ /* 0x0003e80000100a00 */
[----:B0-----:R-:W2:Y:S04]  /*27c20*/  LDL.LU R16, [R1+0x1b0] ;  /* 0x0001b00001107983 */ /* 0x001ea80000300800 */
[----:B------:R-:W2:Y:S04]  /*27c30*/  LDL.LU R17, [R1+0x1b4] ;  /* 0x0001b40001117983 */ /* 0x000ea80000300800 */
[----:B-1----:R-:W2:Y:S04]  /*27c40*/  LDL.LU R18, [R1+0x1b8] ;  /* 0x0001b80001127983 */ /* 0x002ea80000300800 */
[----:B------:R-:W2:Y:S01]  /*27c50*/  LDL.LU R19, [R1+0x1bc] ;  /* 0x0001bc0001137983 */ /* 0x000ea20000300800 */
[----:B---3--:R-:W-:-:S15]  /*27c60*/  HMMA.16816.F32.BF16 R4, R8, R20, R4 ;  /* 0x000000140804723c */ /* 0x008fde0000041804 */
[----:B------:R-:W-:-:S04]  /*27c70*/  NOP ;  /* 0x0000000000007918 */ /* 0x000fc80000000000 */
[----:B------:R-:W-:Y:S04]  /*27c80*/  STL.64 [R1+0x110], R4 ;  /* 0x0001100401007387 */ /* 0x000fe80000100a00 */
[----:B------:R0:W-:Y:S04]  /*27c90*/  STL.64 [R1+0x118], R6 ;  /* 0x0001180601007387 */ /* 0x0001e80000100a00 */
[----:B0-----:R-:W3:Y:S04]  /*27ca0*/  LDL.LU.64 R6, [R1+0x1ef0] ;  /* 0x001ef00001067983 */ /* 0x001ee80000300a00 */
[----:B------:R-:W3:Y:S02]  /*27cb0*/  LDL.LU.64 R4, [R1+0x1ee8] ;  /* 0x001ee80001047983 */ /* 0x000ee40000300a00 */
[----:B---3--:R-:W-:Y:S02]  /*27cc0*/  HMMA.16816.F32.BF16 R8, R8, R24, R4 ;  /* 0x000000180808723c */ /* 0x008fe40000041804 */
[----:B------:R-:W4:Y:S04]  /*27cd0*/  LDL.LU.64 R6, [R1+0x1ee0] ;  /* 0x001ee00001067983 */ /* 0x000f280000300a00 */
[----:B------:R-:W4:-:S13]  /*27ce0*/  LDL.LU.64 R4, [R1+0x1ed8] ;  /* 0x001ed80001047983 */ /* 0x000f1a0000300a00 */
[----:B------:R0:W-:Y:S04]  /*27cf0*/  STL.64 [R1+0x100], R8 ;  /* 0x0001000801007387 */ /* 0x0001e80000100a00 */
[----:B------:R1:W-:Y:S04]  /*27d00*/  STL.64 [R1+0x108], R10 ;  /* 0x0001080a01007387 */ /* 0x0003e80000100a00 */
[----:B0-----:R-:W3:Y:S04]  /*27d10*/  LDL.LU R8, [R1+0x1d0] ;  /* 0x0001d00001087983 */ /* 0x001ee80000300800 */
[----:B------:R-:W3:Y:S01]  /*27d20*/  LDL.LU R9, [R1+0x1d4] ;  /* 0x0001d40001097983 */ /* 0x000ee20000300800 */
[----:B-1----:R-:W-:-:S02]  /*27d30*/  IMAD.MOV.U32 R10, RZ, RZ, R3 ;  /* 0x000000ffff0a7224 */ /* 0x002fc400078e0003 */
[----:B------:R-:W-:Y:S01]  /*27d40*/  IMAD.MOV.U32 R11, RZ, RZ, R0 ;  /* 0x000000ffff0b7224 */ /* 0x000fe200078e0000 */
[----:B----4-:R-:W-:-:S15]  /*27d50*/  HMMA.16816.F32.BF16 R12, R4, R20, R12 ;  /* 0x00000014040c723c */ /* 0x010fde000004180c */
[----:B------:R-:W-:-:S04]  /*27d60*/  NOP ;  /* 0x0000000000007918 */ /* 0x000fc80000000000 */
[----:B------:R-:W-:Y:S01]  /*27d70*/  IMAD.MOV.U32 R0, RZ, RZ, R14 ;  /* 0x000000ffff007224 */ /* 0x000fe200078e000e */
[----:B------:R-:W-:Y:S01]  /*27d80*/  STL.64 [R1+0xf0], R12 ;  /* 0x0000f00c01007387 */ /* 0x000fe20000100a00 */
[----:B------:R-:W-:-:S03]  /*27d90*/  IMAD.MOV.U32 R3, RZ, RZ, R15 ;  /* 0x000000ffff037224 */ /* 0x000fc600078e000f */
[----:B------:R-:W0:Y:S04]  /*27da0*/  LDSM.16.MT88.4 R12, [R28+UR5+0xc080] ;  /* 0x00c080051c0c783b */ /* 0x000e280008004200 */
[----:B------:R-:W-:Y:S04]  /*27db0*/  STL [R1+0x1d38], R0 ;  /* 0x001d380001007387 */ /* 0x000fe80000100800 */
[----:B------:R-:W-:Y:S01]  /*27dc0*/  STL [R1+0x1d34], R3 ;  /* 0x001d340301007387 */ /* 0x000fe20000100800 */
[----:B0-----:R-:W-:-:S03]  /*27dd0*/  IMAD.MOV.U32 R27, RZ, RZ, R14 ;  /* 0x000000ffff1b7224 */ /* 0x001fc600078e000e */
[----:B------:R0:W-:Y:S01]  /*27de0*/  STL.64 [R1+0xa0], R12 ;  /* 0x0000a00c01007387 */ /* 0x0001e20000100a00 */
[----:B------:R-:W-:-:S03]  /*27df0*/  IMAD.MOV.U32 R26, RZ, RZ, R15 ;  /* 0x000000ffff1a7224 */ /* 0x000fc600078e000f */
[----:B------:R-:W3:Y:S04]  /*27e00*/  LDL.LU.64 R14, [R1+0x1ed0] ;  /* 0x001ed000010e7983 */ /* 0x000ee80000300a00 */
[----:B0-----:R-:W3:Y:S01]  /*27e10*/  LDL.LU.64 R12, [R1+0x1ec8] ;  /* 0x001ec800010c7983 */ /* 0x001ee20000300a00 */
[----:B--2---:R-:W-:Y:S03]  /*27e20*/  HMMA.16816.F32.BF16 R4, R4, R24, R16 ;  /* 0x000000180404723c */ /* 0x004fe60000041810 */
[----:B------:R-:W-:Y:S04]  /*27e30*/  STL [R1+0x1e8c], R26 ;  /* 0x001e8c1a01007387 */ /* 0x000fe80000100800 */
[----:B------:R-:W-:-:S12]  /*27e40*/  STL [R1+0x1e88], R27 ;  /* 0x001e881b01007387 */ /* 0x000fd80000100800 */
[----:B------:R-:W-:Y:S01]  /*27e50*/  STL [R1+0xe0], R4 ;  /* 0x0000e00401007387 */ /* 0x000fe20000100800 */
[----:B------:R-:W-:-:S03]  /*27e60*/  IMAD.MOV.U32 R0, RZ, RZ, R5 ;  /* 0x000000ffff007224 */ /* 0x000fc600078e0005 */
[----:B------:R-:W-:Y:S01]  /*27e70*/  STL [R1+0xec], R7 ;  /* 0x0000ec0701007387 */ /* 0x000fe20000100800 */
[----:B------:R-:W-:-:S03]  /*27e80*/  IMAD.MOV.U32 R3, RZ, RZ, R6 ;  /* 0x000000ffff037224 */ /* 0x000fc600078e0006 */
[----:B------:R-:W2:Y:S04]  /*27e90*/  LDL.LU R16, [R1+0x280] ;  /* 0x0002800001107983 */ /* 0x000ea80000300800 */
[----:B------:R-:W0:Y:S04]  /*27ea0*/  LDSM.16.MT88.4 R4, [R28+UR5+0xc100] ;  /* 0x00c100051c04783b */ /* 0x000e280008004200 */
[----:B------:R-:W2:Y:S04]  /*27eb0*/  LDL.LU R17, [R1+0x284] ;  /* 0x0002840001117983 */ /* 0x000ea80000300800 */
[----:B------:R-:W2:Y:S04]  /*27ec0*/  LDL.LU R18, [R1+0x288] ;  /* 0x0002880001127983 */ /* 0x000ea80000300800 */
[----:B------:R-:W-:Y:S01]  /*27ed0*/  STL [R1+0x1d40], R3 ;  /* 0x001d400301007387 */ /* 0x000fe20000100800 */
[----:B------:R-:W-:-:S03]  /*27ee0*/  IMAD.MOV.U32 R19, RZ, RZ, R29 ;  /* 0x000000ffff137224 */ /* 0x000fc600078e001d */
[----:B------:R1:W-:Y:S01]  /*27ef0*/  STL [R1+0x1d3c], R0 ;  /* 0x001d3c0001007387 */ /* 0x0003e20000100800 */
[----:B0-----:R-:W-:Y:S02]  /*27f00*/  IMAD.MOV.U32 R27, RZ, RZ, R7 ;  /* 0x000000ffff1b7224 */ /* 0x001fe400078e0007 */
[----:B------:R-:W-:Y:S02]  /*27f10*/  IMAD.MOV.U32 R26, RZ, RZ, R6 ;  /* 0x000000ffff1a7224 */ /* 0x000fe400078e0006 */
[----:B-1----:R-:W-:Y:S02]  /*27f20*/  IMAD.MOV.U32 R0, RZ, RZ, R4 ;  /* 0x000000ffff007224 */ /* 0x002fe400078e0004 */
[----:B------:R-:W-:Y:S01]  /*27f30*/  IMAD.MOV.U32 R29, RZ, RZ, R5 ;  /* 0x000000ffff1d7224 */ /* 0x000fe200078e0005 */
[----:B------:R-:W-:Y:S04]  /*27f40*/  STL [R1+0x1e94], R27 ;  /* 0x001e941b01007387 */ /* 0x000fe80000100800 */
[----:B------:R-:W-:Y:S01]  /*27f50*/  STL [R1+0x1e90], R26 ;  /* 0x001e901a01007387 */ /* 0x000fe20000100800 */
[----:B---3--:R-:W-:Y:S03]  /*27f60*/  HMMA.16816.F32.BF16 R4, R12, R20, R8 ;  /* 0x000000140c04723c */ /* 0x008fe60000041808 */
[----:B------:R-:W3:Y:S01]  /*27f70*/  LDL.LU R8, [R1+0xb0] ;  /* 0x0000b00001087983 */ /* 0x000ee20000300800 */
[----:B------:R-:W-:-:S02]  /*27f80*/  IMAD.MOV.U32 R9, RZ, RZ, R23 ;  /* 0x000000ffff097224 */ /* 0x000fc400078e0017 */
[----:B------:R-:W-:-:S13]  /*27f90*/  IMAD.MOV.U32 R10, RZ, RZ, R22 ;  /* 0x000000ffff0a7224 */ /* 0x000fda00078e0016 */
[----:B------:R-:W-:Y:S04]  /*27fa0*/  STL.64 [R1+0xd0], R4 ;  /* 0x0000d00401007387 */ /* 0x000fe80000100a00 */
[----:B------:R-:W-:Y:S04]  /*27fb0*/  STL.64 [R1+0xd8], R6 ;  /* 0x0000d80601007387 */ /* 0x000fe80000100a00 */
[----:B------:R-:W4:Y:S04]  /*27fc0*/  LDL.LU R23, [R1+0x1ec4] ;  /* 0x001ec40001177983 */ /* 0x000f280000300800 */
[----:B------:R-:W2:Y:S01]  /*27fd0*/  LDL.LU R22, [R1+0x1ec0] ;  /* 0x001ec00001167983 */ /* 0x000ea20000300800 */
[----:B------:R-:W-:-:S03]  /*27fe0*/  IMAD.MOV.U32 R11, RZ, RZ, R2 ;  /* 0x000000ffff0b7224 */ /* 0x000fc600078e0002 */
[----:B------:R-:W0:Y:S04]  /*27ff0*/  LDSM.16.MT88.4 R4, [R28+UR5+0xc180] ;  /* 0x00c180051c04783b */ /* 0x000e280008004200 */
[----:B------:R-:W-:Y:S01]  /*28000*/  STL.64 [R1+0x1eb0], R10 ;  /* 0x001eb00a01007387 */ /* 0x000fe20000100a00 */
[----:B0-----:R-:W-:Y:S02]  /*28010*/  IMAD.MOV.U32 R27, RZ, RZ, R6 ;  /* 0x000000ffff1b7224 */ /* 0x001fe400078e0006 */
[----:B------:R-:W-:Y:S01]  /*28020*/  IMAD.MOV.U32 R26, RZ, RZ, R7 ;  /* 0x000000ffff1a7224 */ /* 0x000fe200078e0007 */
[----:B---3--:R-:W-:Y:S04]  /*28030*/  STL.64 [R1+0x1ea8], R8 ;  /* 0x001ea80801007387 */ /* 0x008fe80000100a00 */
[----:B------:R-:W0:Y:S04]  /*28040*/  LDSM.16.MT88.4 R8, [R28+UR5+0xc200] ;  /* 0x00c200051c08783b */ /* 0x000e280008004200 */
[----:B------:R1:W-:Y:S04]  /*28050*/  STL.64 [R1+0x90], R4 ;  /* 0x0000900401007387 */ /* 0x0003e80000100a00 */
[----:B------:R-:W-:Y:S01]  /*28060*/  STL [R1+0x1e9c], R26 ;  /* 0x001e9c1a01007387 */ /* 0x000fe20000100800 */
[----:B0-----:R-:W-:-:S02]  /*28070*/  IMAD.MOV.U32 R7, RZ, RZ, R8 ;  /* 0x000000ffff077224 */ /* 0x001fc400078e0008 */
[----:B------:R-:W-:Y:S02]  /*28080*/  IMAD.MOV.U32 R6, RZ, RZ, R9 ;  /* 0x000000ffff067224 */ /* 0x000fe400078e0009 */
[----:B-1----:R-:W-:Y:S02]  /*28090*/  IMAD.MOV.U32 R5, RZ, RZ, R10 ;  /* 0x000000ffff057224 */ /* 0x002fe400078e000a */
[----:B------:R-:W-:Y:S02]  /*280a0*/  IMAD.MOV.U32 R4, RZ, RZ, R11 ;  /* 0x000000ffff047224 */ /* 0x000fe400078e000b */
[----:B------:R-:W0:Y:S04]  /*280b0*/  LDSM.16.MT88.4 R8, [R28+UR5+0xc280] ;  /* 0x00c280051c08783b */ /* 0x000e280008004200 */
[----:B------:R1:W-:Y:S04]  /*280c0*/  STL [R1+0x1e98], R27 ;  /* 0x001e981b01007387 */ /* 0x0003e80000100800 */
[----:B------:R-:W-:Y:S04]  /*280d0*/  STL [R1+0x1ea4], R6 ;  /* 0x001ea40601007387 */ /* 0x000fe80000100800 */
[----:B------:R-:W-:Y:S01]  /*280e0*/  STL [R1+0x1ea0], R7 ;  /* 0x001ea00701007387 */ /* 0x000fe20000100800 */
[----:B0-----:R-:W-:-:S03]  /*280f0*/  IMAD.MOV.U32 R26, RZ, RZ, R10 ;  /* 0x000000ffff1a7224 */ /* 0x001fc600078e000a */
[----:B------:R2:W-:Y:S01]  /*28100*/  STL.64 [R1+0x70], R8 ;  /* 0x0000700801007387 */ /* 0x0005e20000100a00 */
[----:B-1----:R-:W-:Y:S02]  /*28110*/  IMAD.MOV.U32 R27, RZ, RZ, R11 ;  /* 0x000000ffff1b7224 */ /* 0x002fe400078e000b */
[----:B--2---:R-:W-:Y:S01]  /*28120*/  HMMA.16816.F32.BF16 R8, R12, R24, R16 ;  /* 0x000000180c08723c */ /* 0x004fe20000041810 */
[----:B------:R-:W-:Y:S02]  /*28130*/  IMAD.MOV.U32 R18, RZ, RZ, R22 ;  /* 0x000000ffff127224 */ /* 0x000fe400078e0016 */
[----:B----4-:R-:W-:-:S15]  /*28140*/  IMAD.MOV.U32 R19, RZ, RZ, R23 ;  /* 0x000000ffff137224 */ /* 0x010fde00078e0017 */
[----:B------:R-:W-:Y:S01]  /*28150*/  NOP ;  /* 0x0000000000007918 */ /* 0x000fe20000000000 */
[----:B------:R-:W-:Y:S04]  /*28160*/  STL.64 [R1+0xc0], R8 ;  /* 0x0000c00801007387 */ /* 0x000fe80000100a00 */
[----:B------:R-:W-:Y:S04]  /*28170*/  STL [R1+0xc8], R10 ;  /* 0x0000c80a01007387 */ /* 0x000fe80000100800 */
[----:B------:R-:W2:Y:S04]  /*28180*/  LDL.LU R16, [R1+0x2f0] ;  /* 0x0002f00001107983 */ /* 0x000ea80000300800 */
[----:B------:R-:W2:Y:S04]  /*28190*/  LDL.LU R17, [R1+0x2f4] ;  /* 0x0002f40001117983 */ /* 0x000ea80000300800 */
[----:B------:R-:W2:Y:S04]  /*281a0*/  LDL.LU R22, [R1+0x1ebc] ;  /* 0x001ebc0001167983 */ /* 0x000ea80000300800 */
[----:B------:R-:W2:Y:S04]  /*281b0*/  LDL.LU R23, [R1+0x1eb8] ;  /* 0x001eb80001177983 */ /* 0x000ea80000300800 */
[----:B------:R-:W3:Y:S01]  /*281c0*/  LDL R25, [R1+0x1a54] ;  /* 0x001a540001197983 */ /* 0x000ee20000100800 */
[----:B------:R-:W-:-:S03]  /*281d0*/  IMAD.MOV.U32 R2, RZ, RZ, R11 ;  /* 0x000000ffff027224 */ /* 0x000fc600078e000b */
[----:B------:R-:W0:Y:S02]  /*281e0*/  LDSM.16.MT88.4 R8, [R28+UR5+0xc300] ;  /* 0x00c300051c08783b */ /* 0x000e240008004200 */
[----:B0-----:R-:W-:Y:S02]  /*281f0*/  IMAD.MOV.U32 R6, RZ, RZ, R8 ;  /* 0x000000ffff067224 */ /* 0x001fe400078e0008 */
[----:B------:R-:W-:Y:S02]  /*28200*/  IMAD.MOV.U32 R7, RZ, RZ, R9 ;  /* 0x000000ffff077224 */ /* 0x000fe400078e0009 */
[----:B------:R-:W-:Y:S02]  /*28210*/  IMAD.MOV.U32 R13, RZ, RZ, R10 ;  /* 0x000000ffff0d7224 */ /* 0x000fe400078e000a */
[----:B------:R-:W-:Y:S02]  /*28220*/  IMAD.MOV.U32 R12, RZ, RZ, R11 ;  /* 0x000000ffff0c7224 */ /* 0x000fe400078e000b */
[----:B------:R-:W0:Y:S01]  /*28230*/  LDSM.16.MT88.4 R8, [R28+UR5+0xc380] ;  /* 0x00c380051c08783b */ /* 0x000e220008004200 */
[----:B------:R-:W-:-:S03]  /*28240*/  IMAD.MOV.U32 R15, RZ, RZ, R0 ;  /* 0x000000ffff0f7224 */ /* 0x000fc600078e0000 */
[----:B------:R-:W-:Y:S01]  /*28250*/  STL [R1+0x1d44], R2 ;  /* 0x001d440201007387 */ /* 0x000fe20000100800 */
[----:B0-----:R-:W-:Y:S02]  /*28260*/  IMAD.MOV.U32 R0, RZ, RZ, R8 ;  /* 0x000000ffff007224 */ /* 0x001fe400078e0008 */
[----:B------:R-:W-:Y:S02]  /*28270*/  IMAD.MOV.U32 R24, RZ, RZ, R9 ;  /* 0x000000ffff187224 */ /* 0x000fe400078e0009 */
[----:B------:R-:W-:Y:S02]  /*28280*/  IMAD.MOV.U32 R21, RZ, RZ, R10 ;  /* 0x000000ffff157224 */ /* 0x000fe400078e000a */
[----:B------:R-:W-:-:S05]  /*28290*/  IMAD.MOV.U32 R20, RZ, RZ, R11 ;  /* 0x000000ffff147224 */ /* 0x000fca00078e000b */
[----:B------:R-:W-:Y:S04]  /*282a0*/  STL [R1+0x1d54], R20 ;  /* 0x001d541401007387 */ /* 0x000fe80000100800 */
[----:B------:R-:W-:Y:S04]  /*282b0*/  STL [R1+0x1d50], R21 ;  /* 0x001d501501007387 */ /* 0x000fe80000100800 */
[----:B------:R-:W-:Y:S04]  /*282c0*/  STL [R1+0x1d4c], R24 ;  /* 0x001d4c1801007387 */ /* 0x000fe80000100800 */
[----:B------:R-:W-:Y:S04]  /*282d0*/  STL [R1+0x1d48], R0 ;  /* 0x001d480001007387 */ /* 0x000fe80000100800 */
[----:B------:R-:W-:Y:S04]  /*282e0*/  STL [R1+0x1a78], R28 ;  /* 0x001a781c01007387 */ /* 0x000fe80000100800 */
[----:B---3--:R-:W0:Y:S02]  /*282f0*/  LDSM.16.MT88.4 R8, [R25+UR5+0xc000] ;  /* 0x00c000051908783b */ /* 0x008e240008004200 */
[----:B0-----:R-:W-:-:S02]  /*28300*/  IMAD.MOV.U32 R2, RZ, RZ, R9 ;  /* 0x000000ffff027224 */ /* 0x001fc400078e0009 */
[----:B------:R-:W-:Y:S01]  /*28310*/  IMAD.MOV.U32 R3, RZ, RZ, R10 ;  /* 0x000000ffff037224 */ /* 0x000fe200078e000a */
[----:B------:R-:W-:Y:S01]  /*28320*/  STL [R1+0x30], R8 ;  /* 0x0000300801007387 */ /* 0x000fe20000100800 */
[----:B------:R-:W-:-:S03]  /*28330*/  IMAD.MOV.U32 R28, RZ, RZ, R11 ;  /* 0x000000ffff1c7224 */ /* 0x000fc600078e000b */
[----:B------:R-:W0:Y:S04]  /*28340*/  LDSM.16.MT88.4 R8, [R25+UR5+0xc080] ;  /* 0x00c080051908783b */ /* 0x000e280008004200 */
[----:B------:R-:W-:Y:S04]  /*28350*/  STL [R1+0x1d60], R28 ;  /* 0x001d601c01007387 */ /* 0x000fe80000100800 */
[----:B------:R-:W-:Y:S04]  /*28360*/  STL [R1+0x1d5c], R3 ;  /* 0x001d5c0301007387 */ /* 0x000fe80000100800 */
[----:B------:R-:W-:Y:S01]  /*28370*/  STL [R1+0x1d58], R2 ;  /* 0x001d580201007387 */ /* 0x000fe20000100800 */
[----:B0-----:R-:W-:-:S02]  /*28380*/  IMAD.MOV.U32 R24, RZ, RZ, R10 ;  /* 0x000000ffff187224 */ /* 0x001fc400078e000a */
[----:B------:R-:W-:Y:S02]  /*28390*/  IMAD.MOV.U32 R0, RZ, RZ, R11 ;  /* 0x000000ffff007224 */ /* 0x000fe400078e000b */
[----:B------:R-:W-:Y:S02]  /*283a0*/  IMAD.MOV.U32 R20, RZ, RZ, R8 ;  /* 0x000000ffff147224 */ /* 0x000fe400078e0008 */
[----:B------:R-:W-:Y:S01]  /*283b0*/  IMAD.MOV.U32 R21, RZ, RZ, R9 ;  /* 0x000000ffff157224 */ /* 0x000fe200078e0009 */
[----:B------:R-:W2:Y:S04]  /*283c0*/  LDL.LU.64 R10, [R1+0x1eb0] ;  /* 0x001eb000010a7983 */ /* 0x000ea80000300a00 */
[----:B------:R-:W2:Y:S04]  /*283d0*/  LDL.LU.64 R8, [R1+0x1ea8] ;  /* 0x001ea80001087983 */ /* 0x000ea80000300a00 */
[----:B------:R-:W-:Y:S04]  /*283e0*/  STL [R1+0x1d70], R0 ;  /* 0x001d700001007387 */ /* 0x000fe80000100800 */
[----:B------:R-:W-:Y:S04]  /*283f0*/  STL [R1+0x1d6c], R24 ;  /* 0x001d6c1801007387 */ /* 0x000fe80000100800 */
[----:B------:R-:W-:Y:S01]  /*28400*/  STL [R1+0x1d68], R21 ;  /* 0x001d681501007387 */ /* 0x000fe20000100800 */
[----:B------:R-:W-:-:S03]  /*28410*/  IMAD.MOV.U32 R14, RZ, RZ, R15 ;  /* 0x000000ffff0e7224 */ /* 0x000fc600078e000f */
[----:B------:R-:W-:Y:S01]  /*28420*/  STL [R1+0x1d64], R20 ;  /* 0x001d641401007387 */ /* 0x000fe20000100800 */
[----:B------:R-:W-:Y:S01]  /*28430*/  IMAD.MOV.U32 R15, RZ, RZ, R29 ;  /* 0x000000ffff0f7224 */ /* 0x000fe200078e001d */
[----:B--2---:R-:W-:-:S15]  /*28440*/  HMMA.16816.F32.BF16 R16, R8, R22, R16 ;  /* 0x000000160810723c */ /* 0x004fde0000041810 */
[----:B------:R-:W-:-:S04]  /*28450*/  NOP ;  /* 0x0000000000007918 */ /* 0x000fc80000000000 */
[----:B------:R-:W-:Y:S04]  /*28460*/  STL.64 [R1+0x3e0], R16 ;  /* 0x0003e01001007387 */ /* 0x000fe80000100a00 */
[----:B------:R-:W-:Y:S01]  /*28470*/  STL.64 [R1+0x3e8], R18 ;  /* 0x0003e81201007387 */ /* 0x000fe20000100a00 */
[----:B------:R-:W-:-:S03]  /*28480*/  IMAD.MOV.U32 R29, RZ, RZ, R16 ;  /* 0x000000ffff1d7224 */ /* 0x000fc600078e0010 */
[----:B------:R-:W0:Y:S04]  /*28490*/  LDSM.16.MT88.4 R16, [R25+UR5+0xc100] ;  /* 0x00c100051910783b */ /* 0x000e280008004200 */
[----:B------:R1:W-:Y:S01]  /*284a0*/  STL [R1+0x1a7c], R29 ;  /* 0x001a7c1d01007387 */ /* 0x0003e20000100800 */
[----:B0-----:R-:W-:Y:S02]  /*284b0*/  IMAD.MOV.U32 R28, RZ, RZ, R16 ;  /* 0x000000ffff1c7224 */ /* 0x001fe400078e0010 */
[----:B------:R-:W-:Y:S02]  /*284c0*/  IMAD.MOV.U32 R3, RZ, RZ, R17 ;  /* 0x000000ffff037224 */ /* 0x000fe400078e0011 */
[----:B------:R-:W-:Y:S02]  /*284d0*/  IMAD.MOV.U32 R2, RZ, RZ, R18 ;  /* 0x000000ffff027224 */ /* 0x000fe400078e0012 */
[----:B-1----:R-:W-:-:S02]  /*284e0*/  IMAD.MOV.U32 R29, RZ, RZ, R19 ;  /* 0x000000ffff1d7224 */ /* 0x002fc400078e0013 */
[----:B------:R-:W0:Y:S04]  /*284f0*/  LDSM.16.MT88.4 R16, [R25+UR5+0xc180] ;  /* 0x00c180051910783b */ /* 0x000e280008004200 */
[----:B------:R-:W-:Y:S01]  /*28500*/  STL.64 [R1+0x1e60], R22 ;  /* 0x001e601601007387 */ /* 0x000fe20000100a00 */
[----:B0-----:R-:W-:Y:S02]  /*28510*/  IMAD.MOV.U32 R0, RZ, RZ, R16 ;  /* 0x000000ffff007224 */ /* 0x001fe400078e0010 */
[----:B------:R-:W-:Y:S02]  /*28520*/  IMAD.MOV.U32 R24, RZ, RZ, R17 ;  /* 0x000000ffff187224 */ /* 0x000fe400078e0011 */
[----:B------:R-:W-:Y:S02]  /*28530*/  IMAD.MOV.U32 R21, RZ, RZ, R18 ;  /* 0x000000ffff157224 */ /* 0x000fe400078e0012 */
[----:B------:R-:W-:-:S02]  /*28540*/  IMAD.MOV.U32 R20, RZ, RZ, R19 ;  /* 0x000000ffff147224 */ /* 0x000fc400078e0013 */
[----:B------:R-:W0:Y:S04]  /*28550*/  LDSM.16.MT88.4 R16, [R25+UR5+0xc200] ;  /* 0x00c200051910783b */ /* 0x000e280008004200 */
[----:B------:R-:W-:Y:S04]  /*28560*/  STL.64 [R1+0x1e58], R20 ;  /* 0x001e581401007387 */ /* 0x000fe80000100a00 */
[----:B0-----:R0:W-:Y:S04]  /*28570*/  STL.64 [R1+0x1c48], R18 ;  /* 0x001c481201007387 */ /* 0x0011e80000100a00 */
[----:B------:R1:W-:Y:S01]  /*28580*/  STL.64 [R1+0x1c40], R16 ;  /* 0x001c401001007387 */ /* 0x0003e20000100a00 */
[----:B0-----:R-:W-:-:S02]  /*28590*/  IMAD.MOV.U32 R18, RZ, RZ, R13 ;  /* 0x000000ffff127224 */ /* 0x001fc400078e000d */
[----:B------:R-:W-:Y:S02]  /*285a0*/  IMAD.MOV.U32 R19, RZ, RZ, R12 ;  /* 0x000000ffff137224 */ /* 0x000fe400078e000c */
[----:B-1----:R-:W-:Y:S02]  /*285b0*/  IMAD.MOV.U32 R16, RZ, RZ, R6 ;  /* 0x000000ffff107224 */ /* 0x002fe400078e0006 */
[----:B------:R-:W-:Y:S01]  /*285c0*/  IMAD.MOV.U32 R17, RZ, RZ, R7 ;  /* 0x000000ffff117224 */ /* 0x000fe200078e0007 */
[----:B------:R-:W2:Y:S04]  /*285d0*/  LDL.LU R6, [R1+0x1ea4] ;  /* 0x001ea40001067983 */ /* 0x000ea80000300800 */
[----:B------:R-:W3:Y:S04]  /*285e0*/  LDL.LU R7, [R1+0x1ea0] ;  /* 0x001ea00001077983 */ /* 0x000ee80000300800 */
[----:B------:R-:W-:Y:S04]  /*285f0*/  STL.64 [R1+0x1d80], R18 ;  /* 0x001d801201007387 */ /* 0x000fe80000100a00 */
[----:B------:R0:W-:Y:S04]  /*28600*/  STL.64 [R1+0x1d78], R16 ;  /* 0x001d781001007387 */ /* 0x0001e80000100a00 */
[----:B0-----:R-:W4:Y:S04]  /*28610*/  LDL.LU R16, [R1+0x70] ;  /* 0x0000700001107983 */ /* 0x001f280000300800 */
[----:B------:R-:W4:Y:S01]  /*28620*/  LDL.LU R17, [R1+0x74] ;  /* 0x0000740001117983 */ /* 0x000f220000300800 */
[----:B------:R-:W-:-:S02]  /*28630*/  IMAD.MOV.U32 R18, RZ, RZ, R26 ;  /* 0x000000ffff127224 */ /* 0x000fc400078e001a */
[----:B------:R-:W-:Y:S01]  /*28640*/  IMAD.MOV.U32 R19, RZ, RZ, R27 ;  /* 0x000000ffff137224 */ /* 0x000fe200078e001b */
[----:B------:R-:W2:Y:S04]  /*28650*/  LDL.LU R26, [R1+0x1e9c] ;  /* 0x001e9c00011a7983 */ /* 0x000ea80000300800 */
[----:B------:R-:W2:Y:S04]  /*28660*/  LDL.LU R27, [R1+0x1e98] ;  /* 0x001e9800011b7983 */ /* 0x000ea80000300800 */
[----:B------:R0:W-:Y:S02]  /*28670*/  STL.64 [R1+0x1db0], R18 ;  /* 0x001db01201007387 */ /* 0x0001e40000100a00 */
[----:B0-----:R-:W-:-:S02]  /*28680*/  IMAD.MOV.U32 R18, RZ, RZ, R5 ;  /* 0x000000ffff127224 */ /* 0x001fc400078e0005 */
[----:B------:R-:W-:Y:S01]  /*28690*/  IMAD.MOV.U32 R19, RZ, RZ, R4 ;  /* 0x000000ffff137224 */ /* 0x000fe200078e0004 */
[----:B----4-:R3:W-:Y:S02]  /*286a0*/  STL.64 [R1+0x1da8], R16 ;  /* 0x001da81001007387 */ /* 0x0107e40000100a00 */
[----:B---3--:R-:W-:Y:S02]  /*286b0*/  IMAD.MOV.U32 R16, RZ, RZ, R7 ;  /* 0x000000ffff107224 */ /* 0x008fe400078e0007 */
[----:B--2---:R-:W-:Y:S02]  /*286c0*/  IMAD.MOV.U32 R17, RZ, RZ, R6 ;  /* 0x000000ffff117224 */ /* 0x004fe400078e0006 */
[----:B------:R-:W0:Y:S04]  /*286d0*/  LDSM.16.MT88.4 R4, [R25+UR5+0xc280] ;  /* 0x00c280051904783b */ /* 0x000e280008004200 */
[----:B------:R-:W-:Y:S04]  /*286e0*/  STL.64 [R1+0x1de0], R18 ;  /* 0x001de01201007387 */ /* 0x000fe80000100a00 */
[----:B------:R-:W-:Y:S04]  /*286f0*/  STL.64 [R1+0x1dd8], R16 ;  /* 0x001dd81001007387 */ /* 0x000fe80000100a00 */
[----:B0-----:R-:W-:Y:S04]  /*28700*/  STL.64 [R1+0x1c28], R6 ;  /* 0x001c280601007387 */ /* 0x001fe80000100a00 */
[----:B------:R0:W-:Y:S04]  /*28710*/  STL.64 [R1+0x1c20], R4 ;  /* 0x001c200401007387 */ /* 0x0001e80000100a00 */
        /* <DEDUP_REMOVED lines=11> */
[----:B------:R-:W3:Y:S04]  /*287d0*/  LDL.LU R7, [R1+0x25c] ;  /* 0x00025c0001077983 */ /* 0x000ee80000300800 */
[----:B------:R-:W4:Y:S04]  /*287e0*/  LDL.LU R16, [R1+0x90] ;  /* 0x0000900001107983 */ /* 0x000f280000300800 */
[----:B------:R-:W4:Y:S04]  /*287f0*/  LDL.LU R17, [R1+0x94] ;  /* 0x0000940001117983 */ /* 0x000f280000300800 */
[----:B------:R-:W2:Y:S04]  /*28800*/  LDL.LU R27, [R1+0x1e94] ;  /* 0x001e9400011b7983 */ /* 0x000ea80000300800 */
[----:B------:R-:W2:Y:S04]  /*28810*/  LDL.LU R26, [R1+0x1e90] ;  /* 0x001e9000011a7983 */ /* 0x000ea80000300800 */
[----:B------:R-:W-:Y:S01]  /*28820*/  STL.64 [R1+0x1e10], R18 ;  /* 0x001e101201007387 */ /* 0x000fe20000100a00 */
[----:B------:R-:W-:-:S02]  /*28830*/  IMAD.MOV.U32 R12, RZ, RZ, R14 ;  /* 0x000000ffff0c7224 */ /* 0x000fc400078e000e */
[----:B------:R-:W-:Y:S01]  /*28840*/  IMAD.MOV.U32 R13, RZ, RZ, R15 ;  /* 0x000000ffff0d7224 */ /* 0x000fe200078e000f */
[----:B----4-:R-:W-:Y:S04]  /*28850*/  STL.64 [R1+0x1e08], R16 ;  /* 0x001e081001007387 */ /* 0x010fe80000100a00 */
[----:B---3--:R-:W-:Y:S04]  /*28860*/  STL.64 [R1+0x1da0], R6 ;  /* 0x001da00601007387 */ /* 0x008fe80000100a00 */
[----:B--2---:R0:W-:Y:S01]  /*28870*/  STL.64 [R1+0x1d98], R4 ;  /* 0x001d980401007387 */ /* 0x0041e20000100a00 */
[----:B------:R-:W-:-:S02]  /*28880*/  IMAD.MOV.U32 R14, RZ, RZ, R26 ;  /* 0x000000ffff0e7224 */ /* 0x000fc400078e001a */
[----:B------:R-:W-:Y:S01]  /*28890*/  IMAD.MOV.U32 R15, RZ, RZ, R27 ;  /* 0x000000ffff0f7224 */ /* 0x000fe200078e001b */
[----:B0-----:R-:W2:Y:S04]  /*288a0*/  LDL.LU R4, [R1+0x260] ;  /* 0x0002600001047983 */ /* 0x001ea80000300800 */
[----:B------:R-:W2:Y:S04]  /*288b0*/  LDL.LU R5, [R1+0x264] ;  /* 0x0002640001057983 */ /* 0x000ea80000300800 */
[----:B------:R-:W3:Y:S04]  /*288c0*/  LDL.LU R6, [R1+0x268] ;  /* 0x0002680001067983 */ /* 0x000ee80000300800 */
[----:B------:R-:W3:Y:S04]  /*288d0*/  LDL.LU R7, [R1+0x26c] ;  /* 0x00026c0001077983 */ /* 0x000ee80000300800 */
[----:B------:R-:W4:Y:S04]  /*288e0*/  LDL.LU R26, [R1+0x1e8c] ;  /* 0x001e8c00011a7983 */ /* 0x000f280000300800 */
[----:B------:R-:W2:Y:S04]  /*288f0*/  LDL.LU R27, [R1+0x1e88] ;  /* 0x001e8800011b7983 */ /* 0x000ea80000300800 */
[----:B------:R-:W-:Y:S04]  /*28900*/  STL.64 [R1+0x1e30], R14 ;  /* 0x001e300e01007387 */ /* 0x000fe80000100a00 */
[----:B------:R-:W-:Y:S04]  /*28910*/  STL.64 [R1+0x1e28], R12 ;  /* 0x001e280c01007387 */ /* 0x000fe80000100a00 */
        /* <DEDUP_REMOVED lines=9> */
[----:B------:R-:W2:Y:S01]  /*289b0*/  LDL.LU R19, [R1+0x2dc] ;  /* 0x0002dc0001137983 */ /* 0x000ea20000300800 */
[----:B------:R-:W-:-:S02]  /*289c0*/  IMAD.MOV.U32 R14, RZ, RZ, R27 ;  /* 0x000000ffff0e7224 */ /* 0x000fc400078e001b */
[----:B----4-:R-:W-:Y:S01]  /*289d0*/  IMAD.MOV.U32 R15, RZ, RZ, R26 ;  /* 0x000000ffff0f7224 */ /* 0x010fe200078e001a */
[----:B--2---:R-:W-:Y:S04]  /*289e0*/  STL.64 [R1+0x1e40], R18 ;  /* 0x001e401201007387 */ /* 0x004fe80000100a00 */
[----:B------:R0:W-:Y:S04]  /*289f0*/  STL.64 [R1+0x1e38], R16 ;  /* 0x001e381001007387 */ /* 0x0001e80000100a00 */
[----:B------:R-:W2:Y:S04]  /*28a00*/  LDL.LU R12, [R1+0xa0] ;  /* 0x0000a000010c7983 */ /* 0x000ea80000300800 */
[----:B------:R-:W2:Y:S04]  /*28a10*/  LDL.LU R13, [R1+0xa4] ;  /* 0x0000a400010d7983 */ /* 0x000ea80000300800 */
[----:B------:R-:W4:Y:S04]  /*28a20*/  LDL.LU R27, [R1+0x1e84] ;  /* 0x001e8400011b7983 */ /* 0x000f280000300800 */
[----:B------:R-:W2:Y:S04]  /*28a30*/  LDL.LU R26, [R1+0x1e80] ;  /* 0x001e8000011a7983 */ /* 0x000ea80000300800 */
[----:B0-----:R-:W2:Y:S04]  /*28a40*/  LDL.LU R16, [R1+0x2e0] ;  /* 0x0002e00001107983 */ /* 0x001ea80000300800 */
[----:B------:R-:W2:Y:S04]  /*28a50*/  LDL.LU R17, [R1+0x2e4] ;  /* 0x0002e40001117983 */ /* 0x000ea80000300800 */
[----:B------:R-:W2:Y:S04]  /*28a60*/  LDL.LU R18, [R1+0x2e8] ;  /* 0x0002e80001127983 */ /* 0x000ea80000300800 */
[----:B------:R-:W2:Y:S04]  /*28a70*/  LDL.LU R19, [R1+0x2ec] ;  /* 0x0002ec0001137983 */ /* 0x000ea80000300800 */
[----:B------:R-:W3:Y:S04]  /*28a80*/  LDL.LU R20, [R1+0x370] ;  /* 0x0003700001147983 */ /* 0x000ee80000300800 */
[----:B------:R-:W3:Y:S04]  /*28a90*/  LDL.LU R21, [R1+0x374] ;  /* 0x0003740001157983 */ /* 0x000ee80000300800 */
[----:B------:R-:W3:Y:S04]  /*28aa0*/  LDL.LU R22, [R1+0x378] ;  /* 0x0003780001167983 */ /* 0x000ee80000300800 */
[----:B------:R-:W3:Y:S04]  /*28ab0*/  LDL.LU R23, [R1+0x37c] ;  /* 0x00037c0001177983 */ /* 0x000ee80000300800 */
[----:B--2---:R-:W-:Y:S04]  /*28ac0*/  STL.64 [R1+0x1e50], R18 ;  /* 0x001e501201007387 */ /* 0x004fe80000100a00 */
[----:B------:R0:W-:Y:S04]  /*28ad0*/  STL.64 [R1+0x1e48], R16 ;  /* 0x001e481001007387 */ /* 0x0001e80000100a00 */
[----:B0-----:R-:W2:Y:S04]  /*28ae0*/  LDL.LU R16, [R1+0x360] ;  /* 0x0003600001107983 */ /* 0x001ea80000300800 */
[----:B------:R-:W2:Y:S04]  /*28af0*/  LDL.LU R17, [R1+0x364] ;  /* 0x0003640001117983 */ /* 0x000ea80000300800 */
[----:B------:R-:W2:Y:S04]  /*28b00*/  LDL.LU R18, [R1+0x368] ;  /* 0x0003680001127983 */ /* 0x000ea80000300800 */
[----:B------:R-:W2:Y:S04]  /*28b10*/  LDL.LU R19, [R1+0x36c] ;  /* 0x00036c0001137983 */ /* 0x000ea80000300800 */
[----:B---3--:R-:W-:Y:S04]  /*28b20*/  STL.64 [R1+0x1dc0], R6 ;  /* 0x001dc00601007387 */ /* 0x008fe80000100a00 */
[----:B------:R0:W-:Y:S02]  /*28b30*/  STL.64 [R1+0x1db8], R4 ;  /* 0x001db80401007387 */ /* 0x0001e40000100a00 */
[----:B0-----:R-:W-:-:S02]  /*28b40*/  IMAD.MOV.U32 R4, RZ, RZ, R26 ;  /* 0x000000ffff047224 */ /* 0x001fc400078e001a */
[----:B----4-:R-:W-:Y:S01]  /*28b50*/  IMAD.MOV.U32 R5, RZ, RZ, R27 ;  /* 0x000000ffff057224 */ /* 0x010fe200078e001b */
[----:B------:R-:W3:Y:S04]  /*28b60*/  LDL.LU R26, [R1+0x1e7c] ;  /* 0x001e7c00011a7983 */ /* 0x000ee80000300800 */
[----:B------:R-:W4:Y:S04]  /*28b70*/  LDL.LU R27, [R1+0x1e78] ;  /* 0x001e7800011b7983 */ /* 0x000f280000300800 */
[----:B------:R-:W2:Y:S04]  /*28b80*/  LDL.LU R6, [R1+0x278] ;  /* 0x0002780001067983 */ /* 0x000ea80000300800 */
[----:B------:R-:W2:Y:S04]  /*28b90*/  LDL.LU R7, [R1+0x27c] ;  /* 0x00027c0001077983 */ /* 0x000ea80000300800 */
[----:B--2---:R4:W-:Y:S04]  /*28ba0*/  STL.64 [R1+0x1dd0], R6 ;  /* 0x001dd00601007387 */ /* 0x0049e80000100a00 */
[----:B------:R0:W-:Y:S01]  /*28bb0*/  STL.64 [R1+0x1dc8], R4 ;  /* 0x001dc80401007387 */ /* 0x0001e20000100a00 */
[----:B----4-:R-:W-:-:S03]  /*28bc0*/  IMAD.MOV.U32 R6, RZ, RZ, R27 ;  /* 0x000000ffff067224 */ /* 0x010fc600078e001b */
[----:B0-----:R-:W2:Y:S01]  /*28bd0*/  LDL.LU R4, [R1+0x290] ;  /* 0x0002900001047983 */ /* 0x001ea20000300800 */
[----:B---3--:R-:W-:-:S03]  /*28be0*/  IMAD.MOV.U32 R5, RZ, RZ, R26 ;  /* 0x000000ffff057224 */ /* 0x008fc600078e001a */
[----:B------:R-:W3:Y:S04]  /*28bf0*/  LDL.LU R26, [R1+0x1e74] ;  /* 0x001e7400011a7983 */ /* 0x000ee80000300800 */
[----:B------:R-:W4:Y:S04]  /*28c00*/  LDL.LU R27, [R1+0x1e70] ;  /* 0x001e7000011b7983 */ /* 0x000f280000300800 */
[----:B------:R-:W2:Y:S04]  /*28c10*/  LDL.LU R7, [R1+0x29c] ;  /* 0x00029c0001077983 */ /* 0x000ea80000300800 */
[----:B--2---:R-:W-:Y:S04]  /*28c20*/  STL.64 [R1+0x1df0], R6 ;  /* 0x001df00601007387 */ /* 0x004fe80000100a00 */
[----:B------:R0:W-:Y:S04]  /*28c30*/  STL.64 [R1+0x1de8], R4 ;  /* 0x001de80401007387 */ /* 0x0001e80000100a00 */
[----:B0-----:R-:W2:Y:S04]  /*28c40*/  LDL.LU R4, [R1+0x2a0] ;  /* 0x0002a00001047983 */ /* 0x001ea80000300800 */
[----:B------:R-:W2:Y:S01]  /*28c50*/  LDL.LU R5, [R1+0x2a4] ;  /* 0x0002a40001057983 */ /* 0x000ea20000300800 */
[----:B---3--:R-:W-:-:S02]  /*28c60*/  IMAD.MOV.U32 R6, RZ, RZ, R26 ;  /* 0x000000ffff067224 */ /* 0x008fc400078e001a */
[----:B----4-:R-:W-:Y:S01]  /*28c70*/  IMAD.MOV.U32 R7, RZ, RZ, R27 ;  /* 0x000000ffff077224 */ /* 0x010fe200078e001b */
[----:B------:R-:W3:Y:S04]  /*28c80*/  LDL.LU R26, [R1+0x1e6c] ;  /* 0x001e6c00011a7983 */ /* 0x000ee80000300800 */
[----:B------:R-:W3:Y:S04]  /*28c90*/  LDL.LU R27, [R1+0x1e68] ;  /* 0x001e6800011b7983 */ /* 0x000ee80000300800 */
[----:B------:R-:W-:Y:S04]  /*28ca0*/  STL.64 [R1+0x1e00], R6 ;  /* 0x001e000601007387 */ /* 0x000fe80000100a00 */
[----:B--2---:R0:W-:Y:S01]  /*28cb0*/  STL.64 [R1+0x1df8], R4 ;  /* 0x001df80401007387 */ /* 0x0041e20000100a00 */
[----:B---3--:R-:W-:Y:S03]  /*28cc0*/  HMMA.16816.F32.BF16 R8, R8, R26, R20 ;  /* 0x0000001a0808723c */ /* 0x008fe60000041814 */
[----:B0-----:R-:W2:Y:S04]  /*28cd0*/  LDL.LU R4, [R1+0x2b0] ;  /* 0x0002b00001047983 */ /* 0x001ea80000300800 */
[----:B------:R-:W2:Y:S04]  /*28ce0*/  LDL.LU R5, [R1+0x2b4] ;  /* 0x0002b40001057983 */ /* 0x000ea80000300800 */
[----:B------:R-:W2:Y:S04]  /*28cf0*/  LDL.LU R6, [R1+0x2b8] ;  /* 0x0002b80001067983 */ /* 0x000ea80000300800 */
[----:B------:R-:W2:Y:S04]  /*28d00*/  LDL.LU R7, [R1+0x2bc] ;  /* 0x0002bc0001077983 */ /* 0x000ea80000300800 */
[----:B------:R-:W3:Y:S04]  /*28d10*/  LDL.LU.64 R22, [R1+0x1e60] ;  /* 0x001e600001167983 */ /* 0x000ee80000300a00 */
[----:B------:R-:W4:Y:S04]  /*28d20*/  LDL.LU.64 R20, [R1+0x1e58] ;  /* 0x001e580001147983 */ /* 0x000f280000300a00 */
[----:B------:R-:W-:Y:S04]  /*28d30*/  STL.64 [R1+0x2f0], R8 ;  /* 0x0002f00801007387 */ /* 0x000fe80000100a00 */
[----:B------:R-:W-:Y:S04]  /*28d40*/  STL.64 [R1+0x2f8], R10 ;  /* 0x0002f80a01007387 */ /* 0x000fe80000100a00 */
[----:B------:R-:W0:Y:S04]  /*28d50*/  LDSM.16.MT88.4 R8, [R25+UR5+0xc300] ;  /* 0x00c300051908783b */ /* 0x000e280008004200 */
[----:B0-----:R-:W-:Y:S04]  /*28d60*/  STL.64 [R1+0x1c08], R10 ;  /* 0x001c080a01007387 */ /* 0x001fe80000100a00 */
[----:B------:R0:W-:Y:S04]  /*28d70*/  STL.64 [R1+0x1c00], R8 ;  /* 0x001c000801007387 */ /* 0x0001e80000100a00 */
[----:B0-----:R-:W2:Y:S04]  /*28d80*/  LDL.LU R8, [R1+0x240] ;  /* 0x0002400001087983 */ /* 0x001ea80000300800 */
[----:B------:R-:W2:Y:S04]  /*28d90*/  LDL.LU R9, [R1+0x244] ;  /* 0x0002440001097983 */ /* 0x000ea80000300800 */
[----:B------:R-:W2:Y:S04]  /*28da0*/  LDL.LU R10, [R1+0x248] ;  /* 0x00024800010a7983 */ /* 0x000ea80000300800 */
        /* <DEDUP_REMOVED lines=23> */
[----:B------:R-:W-:Y:S04]  /*28f20*/  STL.64 [R1+0x2c0], R12 ;  /* 0x0002c00c01007387 */ /* 0x000fe80000100a00 */
[----:B------:R-:W-:Y:S04]  /*28f30*/  STL.64 [R1+0x2c8], R14 ;  /* 0x0002c80e01007387 */ /* 0x000fe80000100a00 */
[----:B------:R-:W0:Y:S04]  /*28f40*/  LDSM.16.MT88.4 R12, [R25+UR5+0xc380] ;  /* 0x00c38005190c783b */ /* 0x000e280008004200 */
[----:B0-----:R-:W-:Y:S01]  /*28f50*/  STL.64 [R1+0x1bd8], R14 ;  /* 0x001bd80e01007387 */ /* 0x001fe20000100a00 */
        /* <DEDUP_REMOVED lines=39> */
[C---:B--2---:R-:W-:Y:S08]  /*291d0*/  HMMA.16816.F32.BF16 R4, R16.reuse, R26, R4 ;  /* 0x0000001a1004723c */ /* 0x044ff00000041804 */
[----:B------:R-:W-:Y:S11]  /*291e0*/  HMMA.16816.F32.BF16 R8, R16, R22, R8 ;  /* 0x000000161008723c */ /* 0x000ff60000041808 */
[----:B------:R-:W-:Y:S08]  /*291f0*/  STL.64 [R1+0x1d0], R4 ;  /* 0x0001d00401007387 */ /* 0x000ff00000100a00 */
[----:B------:R0:W-:Y:S04]  /*29200*/  STL.64 [R1+0x290], R8 ;  /* 0x0002900801007387 */ /* 0x0001e80000100a00 */
[----:B------:R1:W-:Y:S04]  /*29210*/  STL.64 [R1+0x298], R10 ;  /* 0x0002980a01007387 */ /* 0x0003e80000100a00 */
[----:B------:R2:W-:Y:S01]  /*29220*/  STL.64 [R1+0x1d8], R6 ;  /* 0x0001d80601007387 */ /* 0x0005e20000100a00 */
[----:B------:R-:W-:-:S03]  /*29230*/  IMAD.MOV.U32 R25, RZ, RZ, R7 ;  /* 0x000000ffff197224 */ /* 0x000fc600078e0007 */
[----:B0-----:R-:W3:Y:S04]  /*29240*/  LDL.LU R8, [R1+0x100] ;  /* 0x0001000001087983 */ /* 0x001ee80000300800 */
[----:B------:R-:W3:Y:S04]  /*29250*/  LDL.LU R9, [R1+0x104] ;  /* 0x0001040001097983 */ /* 0x000ee80000300800 */
[----:B-1----:R-:W3:Y:S04]  /*29260*/  LDL.LU R10, [R1+0x108] ;  /* 0x00010800010a7983 */ /* 0x002ee80000300800 */
[----:B------:R-:W3:Y:S04]  /*29270*/  LDL.LU R11, [R1+0x10c] ;  /* 0x00010c00010b7983 */ /* 0x000ee80000300800 */
[----:B------:R-:W3:Y:S04]  /*29280*/  LDL.LU R4, [R1+0x120] ;  /* 0x0001200001047983 */ /* 0x000ee80000300800 */
[----:B------:R-:W3:Y:S04]  /*29290*/  LDL.LU R5, [R1+0x124] ;  /* 0x0001240001057983 */ /* 0x000ee80000300800 */
[----:B--2---:R-:W2:Y:S04]  /*292a0*/  LDL.LU R6, [R1+0x128] ;  /* 0x0001280001067983 */ /* 0x004ea80000300800 */
        /* <DEDUP_REMOVED lines=8> */
[----:B----4-:R-:W-:Y:S02]  /*29330*/  IMAD.MOV.U32 R18, RZ, RZ, R21 ;  /* 0x000000ffff127224 */ /* 0x010fe400078e0015 */
[----:B------:R-:W-:Y:S02]  /*29340*/  IMAD.MOV.U32 R19, RZ, RZ, R20 ;  /* 0x000000ffff137224 */ /* 0x000fe400078e0014 */
[----:B------:R-:W-:Y:S01]  /*29350*/  IMAD.MOV.U32 R17, RZ, RZ, R24 ;  /* 0x000000ffff117224 */ /* 0x000fe200078e0018 */
[----:B---3--:R-:W-:Y:S04]  /*29360*/  STL.64 [R1+0x1c58], R6 ;  /* 0x001c580601007387 */ /* 0x008fe80000100a00 */
[----:B--2---:R0:W-:Y:S04]  /*29370*/  STL.64 [R1+0x1c50], R4 ;  /* 0x001c500401007387 */ /* 0x0041e80000100a00 */
[----:B------:R-:W2:Y:S04]  /*29380*/  LDL.LU R0, [R1+0x1d70] ;  /* 0x001d700001007983 */ /* 0x000ea80000300800 */
[----:B------:R-:W3:Y:S04]  /*29390*/  LDL.LU R24, [R1+0x1d6c] ;  /* 0x001d6c0001187983 */ /* 0x000ee80000300800 */
[----:B------:R-:W4:Y:S04]  /*293a0*/  LDL.LU R21, [R1+0x1d68] ;  /* 0x001d680001157983 */ /* 0x000f280000300800 */
[----:B------:R-:W2:Y:S04]  /*293b0*/  LDL.LU R20, [R1+0x1d64] ;  /* 0x001d640001147983 */ /* 0x000ea80000300800 */
[----:B------:R1:W-:Y:S04]  /*293c0*/  STL.64 [R1+0x1c78], R18 ;  /* 0x001c781201007387 */ /* 0x0003e80000100a00 */
[----:B------:R1:W-:Y:S04]  /*293d0*/  STL.64 [R1+0x1c70], R16 ;  /* 0x001c701001007387 */ /* 0x0003e80000100a00 */
[----:B0-----:R-:W2:Y:S04]  /*293e0*/  LDL.LU R4, [R1+0x140] ;  /* 0x0001400001047983 */ /* 0x001ea80000300800 */
[----:B------:R-:W2:Y:S04]  /*293f0*/  LDL.LU R5, [R1+0x144] ;  /* 0x0001440001057983 */ /* 0x000ea80000300800 */
[----:B------:R-:W2:Y:S04]  /*29400*/  LDL.LU R6, [R1+0x148] ;  /* 0x0001480001067983 */ /* 0x000ea80000300800 */
[----:B------:R-:W2:Y:S01]  /*29410*/  LDL.LU R7, [R1+0x14c] ;  /* 0x00014c0001077983 */ /* 0x000ea20000300800 */
[----:B-1----:R-:W-:-:S02]  /*29420*/  IMAD.MOV.U32 R18, RZ, RZ, R2 ;  /* 0x000000ffff127224 */ /* 0x002fc400078e0002 */
[----:B------:R-:W-:Y:S02]  /*29430*/  IMAD.MOV.U32 R19, RZ, RZ, R29 ;  /* 0x000000ffff137224 */ /* 0x000fe400078e001d */
[----:B------:R-:W-:Y:S02]  /*29440*/  IMAD.MOV.U32 R16, RZ, RZ, R28 ;  /* 0x000000ffff107224 */ /* 0x000fe400078e001c */
[----:B------:R-:W-:Y:S01]  /*29450*/  IMAD.MOV.U32 R17, RZ, RZ, R3 ;  /* 0x000000ffff117224 */ /* 0x000fe200078e0003 */
[----:B------:R-:W3:Y:S04]  /*29460*/  LDL.LU R28, [R1+0x1d60] ;  /* 0x001d6000011c7983 */ /* 0x000ee80000300800 */
[----:B------:R-:W3:Y:S04]  /*29470*/  LDL.LU R3, [R1+0x1d5c] ;  /* 0x001d5c0001037983 */ /* 0x000ee80000300800 */
[----:B------:R-:W3:Y:S04]  /*29480*/  LDL.LU R2, [R1+0x1d58] ;  /* 0x001d580001027983 */ /* 0x000ee80000300800 */
[----:B------:R-:W-:Y:S04]  /*29490*/  STL.64 [R1+0x1ca8], R18 ;  /* 0x001ca81201007387 */ /* 0x000fe80000100a00 */
[----:B------:R-:W-:Y:S04]  /*294a0*/  STL.64 [R1+0x1ca0], R16 ;  /* 0x001ca01001007387 */ /* 0x000fe80000100a00 */
[----:B--2---:R-:W-:Y:S04]  /*294b0*/  STL.64 [R1+0x1c68], R6 ;  /* 0x001c680601007387 */ /* 0x004fe80000100a00 */
[----:B------:R0:W-:Y:S04]  /*294c0*/  STL.64 [R1+0x1c60], R4 ;  /* 0x001c600401007387 */ /* 0x0001e80000100a00 */
[----:B0-----:R-:W2:Y:S04]  /*294d0*/  LDL.LU R4, [R1+0x150] ;  /* 0x0001500001047983 */ /* 0x001ea80000300800 */
[----:B------:R-:W2:Y:S04]  /*294e0*/  LDL.LU R5, [R1+0x154] ;  /* 0x0001540001057983 */ /* 0x000ea80000300800 */
[----:B------:R-:W2:Y:S04]  /*294f0*/  LDL.LU R6, [R1+0x158] ;  /* 0x0001580001067983 */ /* 0x000ea80000300800 */
[----:B------:R-:W2:Y:S01]  /*29500*/  LDL.LU R7, [R1+0x15c] ;  /* 0x00015c0001077983 */ /* 0x000ea20000300800 */
[----:B------:R-:W-:-:S02]  /*29510*/  IMAD.MOV.U32 R16, RZ, RZ, R20 ;  /* 0x000000ffff107224 */ /* 0x000fc400078e0014 */
[----:B---3--:R-:W-:Y:S01]  /*29520*/  IMAD.MOV.U32 R18, RZ, RZ, R24 ;  /* 0x000000ffff127224 */ /* 0x008fe200078e0018 */
[----:B--2---:R-:W-:Y:S04]  /*29530*/  STL.64 [R1+0x1c88], R6 ;  /* 0x001c880601007387 */ /* 0x004fe80000100a00 */
[----:B------:R0:W-:Y:S04]  /*29540*/  STL.64 [R1+0x1c80], R4 ;  /* 0x001c800401007387 */ /* 0x0001e80000100a00 */
        /* <DEDUP_REMOVED lines=18> */
[----:B------:R-:W2:Y:S01]  /*29670*/  LDL.LU R16, [R1+0x30] ;  /* 0x0000300001107983 */ /* 0x000ea20000300800 */
[----:B------:R-:W-:-:S02]  /*29680*/  IMAD.MOV.U32 R18, RZ, RZ, R3 ;  /* 0x000000ffff127224 */ /* 0x000fc400078e0003 */
[----:B------:R-:W-:Y:S02]  /*29690*/  IMAD.MOV.U32 R19, RZ, RZ, R28 ;  /* 0x000000ffff137224 */ /* 0x000fe400078e001c */
[----:B------:R-:W-:Y:S02]  /*296a0*/  IMAD.MOV.U32 R17, RZ, RZ, R2 ;  /* 0x000000ffff117224 */ /* 0x000fe400078e0002 */
[----:B------:R-:W4:Y:S04]  /*296b0*/  LDL.LU R2, [R1+0x1d44] ;  /* 0x001d440001027983 */ /* 0x000f280000300800 */
[----:B------:R-:W4:Y:S04]  /*296c0*/  LDL.LU R3, [R1+0x1d40] ;  /* 0x001d400001037983 */ /* 0x000f280000300800 */
[----:B------:R-:W-:Y:S04]  /*296d0*/  STL.64 [R1+0x1d08], R18 ;  /* 0x001d081201007387 */ /* 0x000fe80000100a00 */
[----:B--2---:R-:W-:Y:S04]  /*296e0*/  STL.64 [R1+0x1d00], R16 ;  /* 0x001d001001007387 */ /* 0x004fe80000100a00 */
[----:B---3--:R-:W-:Y:S04]  /*296f0*/  STL.64 [R1+0x1cb8], R6 ;  /* 0x001cb80601007387 */ /* 0x008fe80000100a00 */
[----:B------:R0:W-:Y:S04]  /*29700*/  STL.64 [R1+0x1cb0], R4 ;  /* 0x001cb00401007387 */ /* 0x0001e80000100a00 */
        /* <DEDUP_REMOVED lines=10> */
[----:B----4-:R-:W-:-:S03]  /*297b0*/  IMAD.MOV.U32 R16, RZ, RZ, R0 ;  /* 0x000000ffff107224 */ /* 0x010fc600078e0000 */
        /* <DEDUP_REMOVED lines=31> */
[----:B------:R-:W2:Y:S01]  /*299b0*/  LDL.LU.64 R14, [R1+0x3b8] ;  /* 0x0003b800010e7983 */ /* 0x000ea20000300a00 */
[----:B------:R-:W-:-:S02]  /*299c0*/  IMAD.MOV.U32 R17, RZ, RZ, R24 ;  /* 0x000000ffff117224 */ /* 0x000fc400078e0018 */
[----:B------:R-:W-:Y:S02]  /*299d0*/  IMAD.MOV.U32 R18, RZ, RZ, R21 ;  /* 0x000000ffff127224 */ /* 0x000fe400078e0015 */
[----:B------:R-:W-:Y:S01]  /*299e0*/  IMAD.MOV.U32 R19, RZ, RZ, R20 ;  /* 0x000000ffff137224 */ /* 0x000fe200078e0014 */
[----:B--2---:R0:W-:Y:S04]  /*299f0*/  STL.64 [R1+0x1be8], R14 ;  /* 0x001be80e01007387 */ /* 0x0041e80000100a00 */
[----:B------:R1:W-:Y:S01]  /*29a00*/  STL.64 [R1+0x1be0], R12 ;  /* 0x001be00c01007387 */ /* 0x0003e20000100a00 */
[----:B0-----:R-:W-:-:S03]  /*29a10*/  IMAD.MOV.U32 R14, RZ, RZ, R3 ;  /* 0x000000ffff0e7224 */ /* 0x001fc600078e0003 */
[----:B-1----:R-:W2:Y:S01]  /*29a20*/  LDL.LU R12, [R1+0xe0] ;  /* 0x0000e000010c7983 */ /* 0x002ea20000300800 */
[----:B----4-:R-:W-:-:S03]  /*29a30*/  IMAD.MOV.U32 R13, RZ, RZ, R0 ;  /* 0x000000ffff0d7224 */ /* 0x010fc600078e0000 */
[----:B------:R-:W4:Y:S04]  /*29a40*/  LDL.LU R0, [R1+0x1d38] ;  /* 0x001d380001007983 */ /* 0x000f280000300800 */
[----:B------:R-:W2:Y:S04]  /*29a50*/  LDL.LU R3, [R1+0x1d34] ;  /* 0x001d340001037983 */ /* 0x000ea80000300800 */
[----:B------:R-:W2:Y:S01]  /*29a60*/  LDL.LU R15, [R1+0xec] ;  /* 0x0000ec00010f7983 */ /* 0x000ea20000300800 */
[----:B------:R-:W-:Y:S03]  /*29a70*/  HMMA.16816.F32.BF16 R4, R16, R22, R4 ;  /* 0x000000161004723c */ /* 0x000fe60000041804 */
[----:B--2---:R4:W-:Y:S04]  /*29a80*/  STL.64 [R1+0x1bf8], R14 ;  /* 0x001bf80e01007387 */ /* 0x0049e80000100a00 */
[----:B------:R0:W-:Y:S01]  /*29a90*/  STL.64 [R1+0x1bf0], R12 ;  /* 0x001bf00c01007387 */ /* 0x0001e20000100a00 */
[----:B----4-:R-:W-:-:S03]  /*29aa0*/  IMAD.MOV.U32 R14, RZ, RZ, R0 ;  /* 0x000000ffff0e7224 */ /* 0x010fc600078e0000 */
[----:B0-----:R-:W2:Y:S04]  /*29ab0*/  LDL.LU R12, [R1+0xf0] ;  /* 0x0000f000010c7983 */ /* 0x001ea80000300800 */
[----:B------:R-:W2:Y:S04]  /*29ac0*/  LDL.LU R13, [R1+0xf4] ;  /* 0x0000f400010d7983 */ /* 0x000ea80000300800 */
[----:B------:R-:W4:Y:S04]  /*29ad0*/  LDL.LU R0, [R1+0x1d30] ;  /* 0x001d300001007983 */ /* 0x000f280000300800 */
[----:B------:R-:W-:Y:S04]  /*29ae0*/  STL [R1+0x1a80], R25 ;  /* 0x001a801901007387 */ /* 0x000fe80000100800 */
        /* <DEDUP_REMOVED lines=42> */
[----:B------:R-:W2:Y:S04]  /*29d90*/  LDL.LU.64 R4, [R1+0x1c90] ;  /* 0x001c900001047983 */ /* 0x000ea80000300a00 */
[----:B------:R-:W3:Y:S01]  /*29da0*/  LDL.LU.64 R20, [R1+0x3a0] ;  /* 0x0003a00001147983 */ /* 0x000ee20000300a00 */
[----:B--2---:R-:W-:Y:S03]  /*29db0*/  HMMA.16816.F32.BF16 R16, R16, R26, R4 ;  /* 0x0000001a1010723c */ /* 0x004fe60000041804 */
[----:B------:R-:W2:Y:S04]  /*29dc0*/  LDL.LU.64 R6, [R1+0x1c88] ;  /* 0x001c880001067983 */ /* 0x000ea80000300a00 */
[----:B------:R-:W2:-:S12]  /*29dd0*/  LDL.LU.64 R4, [R1+0x1c80] ;  /* 0x001c800001047983 */ /* 0x000e980000300a00 */
[----:B------:R-:W-:Y:S04]  /*29de0*/  STL.64 [R1+0x200], R16 ;  /* 0x0002001001007387 */ /* 0x000fe80000100a00 */
[----:B------:R0:W-:Y:S04]  /*29df0*/  STL.64 [R1+0x208], R18 ;  /* 0x0002081201007387 */ /* 0x0001e80000100a00 */
[----:B0-----:R-:W2:Y:S04]  /*29e00*/  LDL.LU.64 R18, [R1+0x1c78] ;  /* 0x001c780001127983 */ /* 0x001ea80000300a00 */
[----:B------:R-:W2:Y:S04]  /*29e10*/  LDL.LU.64 R16, [R1+0x1c70] ;  /* 0x001c700001107983 */ /* 0x000ea80000300a00 */
        /* <DEDUP_REMOVED lines=25> */
[----:B0-----:R-:W2:Y:S04]  /*29fb0*/  LDL.LU.64 R16, [R1+0x3b0] ;  /* 0x0003b00001107983 */ /* 0x001ea80000300a00 */
[----:B-1----:R-:W2:Y:S01]  /*29fc0*/  LDL.LU.64 R18, [R1+0x3a8] ;  /* 0x0003a80001127983 */ /* 0x002ea20000300a00 */
[----:B---3--:R-:W-:-:S15]  /*29fd0*/  HMMA.16816.F32.BF16 R8, R4, R22, R8 ;  /* 0x000000160408723c */ /* 0x008fde0000041808 */
[----:B------:R-:W-:-:S04]  /*29fe0*/  NOP ;  /* 0x0000000000007918 */ /* 0x000fc80000000000 */
[----:B------:R-:W-:Y:S04]  /*29ff0*/  STL.64 [R1+0x350], R8 ;  /* 0x0003500801007387 */ /* 0x000fe80000100a00 */
[----:B------:R0:W-:Y:S04]  /*2a000*/  STL.64 [R1+0x358], R10 ;  /* 0x0003580a01007387 */ /* 0x0001e80000100a00 */
[----:B0-----:R-:W3:Y:S04]  /*2a010*/  LDL.LU.64 R10, [R1+0x1c18] ;  /* 0x001c1800010a7983 */ /* 0x001ee80000300a00 */
[----:B------:R-:W3:Y:S01]  /*2a020*/  LDL.LU.64 R8, [R1+0x1c10] ;  /* 0x001c100001087983 */ /* 0x000ee20000300a00 */
[----:B------:R-:W-:-:S02]  /*2a030*/  IMAD.MOV.U32 R15, RZ, RZ, R3 ;  /* 0x000000ffff0f7224 */ /* 0x000fc400078e0003 */
[----:B------:R-:W0:Y:S01]  /*2a040*/  LDC R3, c[0x0][0x3a8] ;  /* 0x0000ea00ff037b82 */ /* 0x000e220000000800 */
[----:B---3--:R-:W-:Y:S01]  /*2a050*/  HMMA.16816.F32.BF16 R4, R4, R26, R8 ;  /* 0x0000001a0404723c */ /* 0x008fe20000041808 */
[----:B------:R-:W3:Y:S04]  /*2a060*/  LDL.LU.64 R10, [R1+0x1c08] ;  /* 0x001c0800010a7983 */ /* 0x000ee80000300a00 */
[----:B------:R-:W3:-:S14]  /*2a070*/  LDL.LU.64 R8, [R1+0x1c00] ;  /* 0x001c000001087983 */ /* 0x000edc0000300a00 */
[----:B------:R-:W-:Y:S04]  /*2a080*/  STL.64 [R1+0x240], R4 ;  /* 0x0002400401007387 */ /* 0x000fe80000100a00 */
[----:B------:R1:W-:Y:S04]  /*2a090*/  STL.64 [R1+0x248], R6 ;  /* 0x0002480601007387 */ /* 0x0003e80000100a00 */
[----:B-1----:R-:W2:Y:S04]  /*2a0a0*/  LDL.LU.64 R6, [R1+0x3c8] ;  /* 0x0003c80001067983 */ /* 0x002ea80000300a00 */
[----:B------:R-:W2:Y:S01]  /*2a0b0*/  LDL.LU.64 R4, [R1+0x3c0] ;  /* 0x0003c00001047983 */ /* 0x000ea20000300a00 */
[----:B---3--:R-:W-:-:S15]  /*2a0c0*/  HMMA.16816.F32.BF16 R12, R8, R22, R12 ;  /* 0x00000016080c723c */ /* 0x008fde000004180c */
[----:B------:R-:W-:-:S04]  /*2a0d0*/  NOP ;  /* 0x0000000000007918 */ /* 0x000fc80000000000 */
[----:B------:R-:W-:Y:S04]  /*2a0e0*/  STL.64 [R1+0x320], R12 ;  /* 0x0003200c01007387 */ /* 0x000fe80000100a00 */
[----:B------:R1:W-:Y:S04]  /*2a0f0*/  STL.64 [R1+0x328], R14 ;  /* 0x0003280e01007387 */ /* 0x0003e80000100a00 */
[----:B-1----:R-:W3:Y:S04]  /*2a100*/  LDL.LU.64 R14, [R1+0x1bf8] ;  /* 0x001bf800010e7983 */ /* 0x002ee80000300a00 */
[----:B------:R-:W3:Y:S01]  /*2a110*/  LDL.LU.64 R12, [R1+0x1bf0] ;  /* 0x001bf000010c7983 */ /* 0x000ee20000300a00 */
[----:B0-----:R-:W-:-:S04]  /*2a120*/  IMAD.SHL.U32 R3, R3, 0x40, RZ ;  /* 0x0000004003037824 */ /* 0x001fc800078e00ff */
[----:B------:R-:W-:Y:S01]  /*2a130*/  IMAD.SHL.U32 R3, R3, 0x2, RZ ;  /* 0x0000000203037824 */ /* 0x000fe200078e00ff */
[----:B---3--:R-:W-:Y:S01]  /*2a140*/  HMMA.16816.F32.BF16 R8, R8, R26, R12 ;  /* 0x0000001a0808723c */ /* 0x008fe2000004180c */
[----:B------:R-:W3:Y:S04]  /*2a150*/  LDL.LU.64 R14, [R1+0x1be8] ;  /* 0x001be800010e7983 */ /* 0x000ee80000300a00 */
[----:B------:R-:W3:Y:S04]  /*2a160*/  LDL.LU.64 R12, [R1+0x1be0] ;  /* 0x001be000010c7983 */ /* 0x000ee80000300a00 */
[----:B------:R0:W-:Y:S04]  /*2a170*/  STL.64 [R1+0x1bc0], R26 ;  /* 0x001bc01a01007387 */ /* 0x0001e80000100a00 */
[----:B0-----:R-:W3:Y:S01]  /*2a180*/  LDL.LU.64 R26, [R1+0x390] ;  /* 0x00039000011a7983 */ /* 0x001ee20000300a00 */
[----:B--2---:R-:W-:-:S05]  /*2a190*/  IADD3 R24, P0, PT, R6, R3, RZ ;  /* 0x0000000306187210 */ /* 0x004fca0007f1e0ff */
[----:B------:R0:W-:Y:S04]  /*2a1a0*/  STL.64 [R1+0x230], R8 ;  /* 0x0002300801007387 */ /* 0x0001e80000100a00 */
[----:B------:R-:W-:Y:S01]  /*2a1b0*/  STL.64 [R1+0x238], R10 ;  /* 0x0002380a01007387 */ /* 0x000fe20000100a00 */
[----:B0-----:R-:W-:-:S05]  /*2a1c0*/  IADD3 R8, P1, PT, R4, R3, RZ ;  /* 0x0000000304087210 */ /* 0x001fca0007f3e0ff */
[----:B----4-:R-:W-:Y:S01]  /*2a1d0*/  IMAD.X R4, R5, 0x1, R0, P1 ;  /* 0x0000000105047824 */ /* 0x010fe200008e0600 */
[----:B---3--:R-:W-:-:S05]  /*2a1e0*/  IADD3 R9, P2, PT, R14, R3, RZ ;  /* 0x000000030e097210 */ /* 0x008fca0007f5e0ff */
[--C-:B------:R-:W-:Y:S01]  /*2a1f0*/  IMAD.X R5, R15, 0x1, R0.reuse, P2 ;  /* 0x000000010f057824 */ /* 0x100fe200010e0600 */
[----:B------:R-:W-:Y:S04]  /*2a200*/  STL.64 [R1+0x1bd0], R26 ;  /* 0x001bd01a01007387 */ /* 0x000fe80000100a00 */
[----:B------:R0:W-:Y:S04]  /*2a210*/  STL [R1+0x1bc8], R24 ;  /* 0x001bc81801007387 */ /* 0x0001e80000100800 */
[----:B0-----:R-:W2:Y:S04]  /*2a220*/  LDL.LU R24, [R1+0xd0] ;  /* 0x0000d00001187983 */ /* 0x001ea80000300800 */
[----:B------:R-:W2:Y:S04]  /*2a230*/  LDL.LU R25, [R1+0xd4] ;  /* 0x0000d40001197983 */ /* 0x000ea80000300800 */
[----:B------:R-:W2:Y:S04]  /*2a240*/  LDL.LU R26, [R1+0xd8] ;  /* 0x0000d800011a7983 */ /* 0x000ea80000300800 */
[----:B------:R-:W2:Y:S04]  /*2a250*/  LDL.LU R27, [R1+0xdc] ;  /* 0x0000dc00011b7983 */ /* 0x000ea80000300800 */
[----:B------:R-:W2:Y:S01]  /*2a260*/  LDL.LU.64 R14, [R1+0x1bd8] ;  /* 0x001bd800010e7983 */ /* 0x000ea20000300a00 */
[----:B------:R-:W-:Y:S01]  /*2a270*/  IMAD.X R7, R7, 0x1, R0, P0 ;  /* 0x0000000107077824 */ /* 0x000fe200000e0600 */
[----:B------:R-:W-:-:S02]  /*2a280*/  IADD3 R11, P0, PT, R16, R3, RZ ;  /* 0x00000003100b7210 */ /* 0x000fc40007f1e0ff */
[----:B------:R-:W-:-:S03]  /*2a290*/  IADD3 R10, P1, PT, R18, R3, RZ ;  /* 0x00000003120a7210 */ /* 0x000fc60007f3e0ff */
[----:B------:R-:W-:Y:S02]  /*2a2a0*/  IMAD.X R6, R17, 0x1, R0, P0 ;  /* 0x0000000111067824 */ /* 0x000fe400000e0600 */
[----:B------:R0:W-:Y:S04]  /*2a2b0*/  STL.64 [R1+0x1ba8], R10 ;  /* 0x001ba80a01007387 */ /* 0x0001e80000100a00 */
[----:B0-----:R-:W3:Y:S04]  /*2a2c0*/  LDL.LU R11, [R1+0x9e8] ;  /* 0x0009e800010b7983 */ /* 0x001ee80000300800 */
[----:B------:R-:W-:Y:S04]  /*2a2d0*/  STL.64 [R1+0x1bb8], R6 ;  /* 0x001bb80601007387 */ /* 0x000fe80000100a00 */
        /* <DEDUP_REMOVED lines=8> */
[----:B0-----:R-:W2:Y:S01]  /*2a360*/  LDL.LU.64 R26, [R1+0x1bd0] ;  /* 0x001bd000011a7983 */ /* 0x001ea20000300a00 */
[----:B------:R-:W-:Y:S01]  /*2a370*/  IMAD.X R17, R19, 0x1, R0, P1 ;  /* 0x0000000113117824 */ /* 0x000fe200008e0600 */
[----:B------:R-:W-:-:S02]  /*2a380*/  IADD3 R18, P1, PT, R28, R3, RZ ;  /* 0x000000031c127210 */ /* 0x000fc40007f3e0ff */
[----:B------:R-:W4:Y:S01]  /*2a390*/  LDL.LU R24, [R1+0x1bc8] ;  /* 0x001bc80001187983 */ /* 0x000f220000300800 */
[-C--:B------:R-:W-:Y:S01]  /*2a3a0*/  IADD3 R16, P0, PT, R20, R3.reuse, RZ ;  /* 0x0000000314107210 */ /* 0x080fe20007f1e0ff */
[----:B---3--:R-:W-:Y:S02]  /*2a3b0*/  VIADD R11, R11, 0x1 ;  /* 0x000000010b0b7836 */ /* 0x008fe40000000000 */
[----:B------:R-:W-:Y:S02]  /*2a3c0*/  STL [R1+0x1a84], R18 ;  /* 0x001a841201007387 */ /* 0x000fe40000100800 */
[--C-:B------:R-:W-:Y:S02]  /*2a3d0*/  IMAD.X R20, R21, 0x1, R0.reuse, P0 ;  /* 0x0000000115147824 */ /* 0x100fe400000e0600 */
[----:B------:R-:W-:Y:S02]  /*2a3e0*/  IMAD.X R21, R29, 0x1, R0, P1 ;  /* 0x000000011d157824 */ /* 0x000fe400008e0600 */
[----:B------:R-:W-:Y:S01]  /*2a3f0*/  IMAD.MOV.U32 R7, RZ, RZ, R2 ;  /* 0x000000ffff077224 */ /* 0x000fe200078e0002 */
[----:B--2---:R-:W-:-:S05]  /*2a400*/  IADD3 R19, P2, PT, R26, R3, RZ ;  /* 0x000000031a137210 */ /* 0x004fca0007f5e0ff */
[----:B------:R0:W-:Y:S01]  /*2a410*/  STL [R1+0x1a88], R19 ;  /* 0x001a881301007387 */ /* 0x0001e20000100800 */
[----:B------:R-:W-:-:S03]  /*2a420*/  IMAD.X R22, R27, 0x1, R0, P2 ;  /* 0x000000011b167824 */ /* 0x000fc600010e0600 */
[----:B0-----:R-:W2:Y:S04]  /*2a430*/  LDL.LU R19, [R1+0x16d8] ;  /* 0x0016d80001137983 */ /* 0x001ea80000300800 */
[----:B------:R-:W3:Y:S04]  /*2a440*/  LDL.LU R18, [R1+0x16ac] ;  /* 0x0016ac0001127983 */ /* 0x000ee80000300800 */
[----:B------:R-:W-:Y:S04]  /*2a450*/  STL [R1+0x9e8], R11 ;  /* 0x0009e80b01007387 */ /* 0x000fe80000100800 */
[----:B------:R-:W2:Y:S04]  /*2a460*/  LDL.LU R23, [R1+0x16d0] ;  /* 0x0016d00001177983 */ /* 0x000ea80000300800 */
[----:B------:R-:W2:Y:S04]  /*2a470*/  LDL.LU R25, [R1+0x16a4] ;  /* 0x0016a40001197983 */ /* 0x000ea80000300800 */
[----:B------:R-:W2:Y:S04]  /*2a480*/  LDL.LU R29, [R1+0x16c8] ;  /* 0x0016c800011d7983 */ /* 0x000ea80000300800 */
[----:B------:R-:W2:Y:S04]  /*2a490*/  LDL.LU R28, [R1+0x169c] ;  /* 0x00169c00011c7983 */ /* 0x000ea80000300800 */
[----:B------:R-:W2:Y:S04]  /*2a4a0*/  LDL.LU R2, [R1+0x16c0] ;  /* 0x0016c00001027983 */ /* 0x000ea80000300800 */
[----:B------:R0:W-:Y:S04]  /*2a4b0*/  STL [R1+0x1a8c], R21 ;  /* 0x001a8c1501007387 */ /* 0x0001e80000100800 */
[----:B0-----:R-:W2:Y:S04]  /*2a4c0*/  LDL.LU R21, [R1+0x16b4] ;  /* 0x0016b40001157983 */ /* 0x001ea80000300800 */
[----:B------:R-:W4:Y:S04]  /*2a4d0*/  LDL.LU.64 R26, [R1+0x1bc0] ;  /* 0x001bc000011a7983 */ /* 0x000f280000300a00 */
[----:B------:R0:W-:Y:S04]  /*2a4e0*/  STL [R1+0x1a90], R22 ;  /* 0x001a901601007387 */ /* 0x0001e80000100800 */
[----:B0-----:R-:W2:Y:S01]  /*2a4f0*/  LDL.LU R22, [R1+0x16e0] ;  /* 0x0016e00001167983 */ /* 0x001ea20000300800 */
[----:B----4-:R-:W-:-:S15]  /*2a500*/  HMMA.16816.F32.BF16 R4, R12, R26, R4 ;  /* 0x0000001a0c04723c */ /* 0x010fde0000041804 */
[----:B------:R-:W-:-:S04]  /*2a510*/  NOP ;  /* 0x0000000000007918 */ /* 0x000fc80000000000 */
[----:B------:R-:W-:Y:S01]  /*2a520*/  STL.64 [R1+0x1e0], R4 ;  /* 0x0001e00401007387 */ /* 0x000fe20000100a00 */
[----:B------:R-:W-:-:S03]  /*2a530*/  IMAD.MOV.U32 R14, RZ, RZ, R7 ;  /* 0x000000ffff0e7224 */ /* 0x000fc600078e0007 */
[----:B------:R0:W-:Y:S01]  /*2a540*/  STL.64 [R1+0x1e8], R6 ;  /* 0x0001e80601007387 */ /* 0x0001e20000100a00 */
[----:B------:R-:W-:-:S03]  /*2a550*/  IMAD.MOV.U32 R13, RZ, RZ, R5 ;  /* 0x000000ffff0d7224 */ /* 0x000fc600078e0005 */
[----:B0-----:R-:W4:Y:S04]  /*2a560*/  LDL.LU.64 R6, [R1+0x1bb8] ;  /* 0x001bb80001067983 */ /* 0x001f280000300a00 */
[----:B------:R-:W2:Y:S04]  /*2a570*/  LDL.LU.64 R4, [R1+0x1bb0] ;  /* 0x001bb00001047983 */ /* 0x000ea80000300a00 */
[----:B------:R-:W2:Y:S04]  /*2a580*/  LDL.LU R12, [R1+0x16cc] ;  /* 0x0016cc00010c7983 */ /* 0x000ea80000300800 */
[----:B------:R-:W2:Y:S04]  /*2a590*/  LDL.LU R15, [R1+0x16c4] ;  /* 0x0016c400010f7983 */ /* 0x000ea80000300800 */
[----:B------:R-:W2:Y:S04]  /*2a5a0*/  LDL.LU R26, [R1+0x16e8] ;  /* 0x0016e800011a7983 */ /* 0x000ea80000300800 */
[----:B------:R-:W2:Y:S04]  /*2a5b0*/  LDL.LU R27, [R1+0x16bc] ;  /* 0x0016bc00011b7983 */ /* 0x000ea80000300800 */
[----:B------:R0:W-:Y:S01]  /*2a5c0*/  STL [R1+0x1a98], R13 ;  /* 0x001a980d01007387 */ /* 0x0001e20000100800 */
[----:B------:R-:W-:Y:S01]  /*2a5d0*/  ISETP.NE.U32.AND P0, PT, R11, UR7, PT ;  /* 0x000000070b007c0c */ /* 0x000fe2000bf05070 */
[----:B------:R-:W-:-:S02]  /*2a5e0*/  IMAD.MOV.U32 R10, RZ, RZ, R24 ;  /* 0x000000ffff0a7224 */ /* 0x000fc400078e0018 */
[----:B0-----:R-:W3:Y:S04]  /*2a5f0*/  LDL.LU R13, [R1+0x16d4] ;  /* 0x0016d400010d7983 */ /* 0x001ee80000300800 */
[----:B------:R0:W-:Y:S04]  /*2a600*/  STL [R1+0x1a94], R14 ;  /* 0x001a940e01007387 */ /* 0x0001e80000100800 */
[----:B0-----:R-:W3:Y:S04]  /*2a610*/  LDL.LU R14, [R1+0x16dc] ;  /* 0x0016dc00010e7983 */ /* 0x001ee80000300800 */
[----:B------:R-:W3:Y:S01]  /*2a620*/  LDL.LU R24, [R1+0x16ec] ;  /* 0x0016ec0001187983 */ /* 0x000ee20000300800 */
[----:B----4-:R-:W-:-:S03]  /*2a630*/  IMAD.MOV.U32 R11, RZ, RZ, R7 ;  /* 0x000000ffff0b7224 */ /* 0x010fc600078e0007 */
[----:B------:R-:W4:Y:S04]  /*2a640*/  LDL.LU R7, [R1+0x16e4] ;  /* 0x0016e40001077983 */ /* 0x000f280000300800 */
[----:B------:R0:W-:Y:S02]  /*2a650*/  STL.64 [R1+0x3c8], R10 ;  /* 0x0003c80a01007387 */ /* 0x0001e40000100a00 */
[----:B0-----:R-:W-:Y:S02]  /*2a660*/  IMAD.MOV.U32 R10, RZ, RZ, R8 ;  /* 0x000000ffff0a7224 */ /* 0x001fe400078e0008 */
[----:B--2---:R-:W-:-:S05]  /*2a670*/  IMAD.MOV.U32 R11, RZ, RZ, R4 ;  /* 0x000000ffff0b7224 */ /* 0x004fca00078e0004 */
[----:B------:R0:W-:Y:S04]  /*2a680*/  STL.64 [R1+0x3c0], R10 ;  /* 0x0003c00a01007387 */ /* 0x0001e80000100a00 */
[----:B0-----:R-:W2:Y:S01]  /*2a690*/  LDL.LU.64 R10, [R1+0x1ba8] ;  /* 0x001ba800010a7983 */ /* 0x001ea20000300a00 */
[----:B------:R-:W-:Y:S02]  /*2a6a0*/  IMAD.MOV.U32 R8, RZ, RZ, R9 ;  /* 0x000000ffff087224 */ /* 0x000fe400078e0009 */
[----:B------:R-:W-:Y:S02]  /*2a6b0*/  IMAD.MOV.U32 R9, RZ, RZ, R5 ;  /* 0x000000ffff097224 */ /* 0x000fe400078e0005 */
[----:B------:R-:W-:Y:S01]  /*2a6c0*/  IMAD.MOV.U32 R5, RZ, RZ, R6 ;  /* 0x000000ffff057224 */ /* 0x000fe200078e0006 */
[----:B---3--:R-:W-:-:S02]  /*2a6d0*/  IADD3 R24, P2, PT, R24, R3, RZ ;  /* 0x0000000318187210 */ /* 0x008fc40007f5e0ff */
[----:B------:R0:W-:Y:S01]  /*2a6e0*/  STL.64 [R1+0x3b8], R8 ;  /* 0x0003b80801007387 */ /* 0x0001e20000100a00 */
[-C--:B------:R-:W-:Y:S02]  /*2a6f0*/  IADD3 R14, P4, PT, R14, R3.reuse, RZ ;  /* 0x000000030e0e7210 */ /* 0x080fe40007f9e0ff */
[-C--:B------:R-:W-:Y:S02]  /*2a700*/  IADD3 R13, P5, PT, R13, R3.reuse, RZ ;  /* 0x000000030d0d7210 */ /* 0x080fe40007fbe0ff */
[-C--:B------:R-:W-:Y:S02]  /*2a710*/  IADD3 R12, P6, PT, R12, R3.reuse, RZ ;  /* 0x000000030c0c7210 */ /* 0x080fe40007fde0ff */
[-C--:B------:R-:W-:Y:S01]  /*2a720*/  IADD3 R15, P1, PT, R15, R3.reuse, RZ ;  /* 0x000000030f0f7210 */ /* 0x080fe20007f3e0ff */
[----:B0-----:R-:W-:Y:S02]  /*2a730*/  IMAD.MOV.U32 R9, RZ, RZ, R17 ;  /* 0x000000ffff097224 */ /* 0x001fe400078e0011 */
[--C-:B------:R-:W-:Y:S01]  /*2a740*/  IMAD.X R26, R26, 0x1, R0.reuse, P2 ;  /* 0x000000011a1a7824 */ /* 0x100fe200010e0600 */
[-C--:B------:R-:W-:Y:S01]  /*2a750*/  IADD3 R27, P2, PT, R27, R3.reuse, RZ ;  /* 0x000000031b1b7210 */ /* 0x080fe20007f5e0ff */
[--C-:B------:R-:W-:Y:S01]  /*2a760*/  IMAD.X R19, R19, 0x1, R0.reuse, P4 ;  /* 0x0000000113137824 */ /* 0x100fe200020e0600 */
[-C--:B------:R-:W-:Y:S01]  /*2a770*/  IADD3 R18, P4, PT, R18, R3.reuse, RZ ;  /* 0x0000000312127210 */ /* 0x080fe20007f9e0ff */
[--C-:B------:R-:W-:Y:S01]  /*2a780*/  IMAD.X R23, R23, 0x1, R0.reuse, P5 ;  /* 0x0000000117177824 */ /* 0x100fe200028e0600 */
[-C--:B------:R-:W-:Y:S01]  /*2a790*/  IADD3 R25, P5, PT, R25, R3.reuse, RZ ;  /* 0x0000000319197210 */ /* 0x080fe20007fbe0ff */
[--C-:B------:R-:W-:Y:S01]  /*2a7a0*/  IMAD.X R29, R29, 0x1, R0.reuse, P6 ;  /* 0x000000011d1d7824 */ /* 0x100fe200030e0600 */
[-C--:B------:R-:W-:Y:S01]  /*2a7b0*/  IADD3 R28, P6, PT, R28, R3.reuse, RZ ;  /* 0x000000031c1c7210 */ /* 0x080fe20007fde0ff */
[----:B------:R-:W-:Y:S01]  /*2a7c0*/  IMAD.X R2, R2, 0x1, R0, P1 ;  /* 0x0000000102027824 */ /* 0x000fe200008e0600 */
[----:B----4-:R-:W-:-:S05]  /*2a7d0*/  IADD3 R7, P3, PT, R7, R3, RZ ;  /* 0x0000000307077210 */ /* 0x010fca0007f7e0ff */
[----:B------:R-:W-:Y:S01]  /*2a7e0*/  IMAD.X R22, R22, 0x1, R0, P3 ;  /* 0x0000000116167824 */ /* 0x000fe200018e0600 */
[----:B------:R-:W-:Y:S01]  /*2a7f0*/  IADD3 R21, P3, PT, R21, R3, RZ ;  /* 0x0000000315157210 */ /* 0x000fe20007f7e0ff */
[----:B--2---:R-:W-:Y:S02]  /*2a800*/  IMAD.MOV.U32 R4, RZ, RZ, R11 ;  /* 0x000000ffff047224 */ /* 0x004fe400078e000b */
[----:B------:R-:W-:-:S03]  /*2a810*/  IMAD.MOV.U32 R8, RZ, RZ, R10 ;  /* 0x000000ffff087224 */ /* 0x000fc600078e000a */
[----:B------:R0:W-:Y:S04]  /*2a820*/  STL.64 [R1+0x3b0], R4 ;  /* 0x0003b00401007387 */ /* 0x0001e80000100a00 */
[----:B------:R-:W-:Y:S01]  /*2a830*/  STL.64 [R1+0x3a8], R8 ;  /* 0x0003a80801007387 */ /* 0x000fe20000100a00 */
[----:B0-----:R-:W-:Y:S02]  /*2a840*/  IMAD.MOV.U32 R4, RZ, RZ, R16 ;  /* 0x000000ffff047224 */ /* 0x001fe400078e0010 */
[----:B------:R-:W-:-:S05]  /*2a850*/  IMAD.MOV.U32 R5, RZ, RZ, R20 ;  /* 0x000000ffff057224 */ /* 0x000fca00078e0014 */
[----:B------:R-:W-:Y:S04]  /*2a860*/  STL.64 [R1+0x3a0], R4 ;  /* 0x0003a00401007387 */ /* 0x000fe80000100a00 */
        /* <DEDUP_REMOVED lines=16> */
[----:B0-----:R-:W2:Y:S04]  /*2a970*/  LDL.LU R0, [R1+0x1694] ;  /* 0x0016940001007983 */ /* 0x001ea80000300800 */
[----:B------:R-:W-:Y:S04]  /*2a980*/  STL [R1+0x169c], R28 ;  /* 0x00169c1c01007387 */ /* 0x000fe80000100800 */
[----:B------:R-:W3:Y:S04]  /*2a990*/  LDL.LU R16, [R1+0x1684] ;  /* 0x0016840001107983 */ /* 0x000ee80000300800 */
[----:B------:R-:W-:Y:S04]  /*2a9a0*/  STL [R1+0x16c0], R2 ;  /* 0x0016c00201007387 */ /* 0x000fe80000100800 */
        /* <DEDUP_REMOVED lines=23> */
[----:B------:R-:W3:Y:S01]  /*2ab20*/  LDL.LU R23, [R1+0x162c] ;  /* 0x00162c0001177983 */ /* 0x000ee20000300800 */
[----:B--2---:R-:W-:-:S03]  /*2ab30*/  IADD3 R0, P1, PT, R0, R3, RZ ;  /* 0x0000000300007210 */ /* 0x004fc60007f3e0ff */
[----:B------:R-:W2:Y:S04]  /*2ab40*/  LDL.LU R25, [R1+0x1650] ;  /* 0x0016500001197983 */ /* 0x000ea80000300800 */
[----:B------:R-:W2:Y:S04]  /*2ab50*/  LDL.LU R29, [R1+0x1624] ;  /* 0x00162400011d7983 */ /* 0x000ea80000300800 */
[----:B------:R-:W2:Y:S04]  /*2ab60*/  LDL.LU R28, [R1+0x1648] ;  /* 0x00164800011c7983 */ /* 0x000ea80000300800 */
[----:B------:R-:W2:Y:S04]  /*2ab70*/  LDL.LU R2, [R1+0x161c] ;  /* 0x00161c0001027983 */ /* 0x000ea80000300800 */
[----:B------:R0:W-:Y:S04]  /*2ab80*/  STL [R1+0x1694], R0 ;  /* 0x0016940001007387 */ /* 0x0001e80000100800 */
[----:B0-----:R-:W2:Y:S04]  /*2ab90*/  LDL.LU R0, [R1+0x1ba4] ;  /* 0x001ba40001007983 */ /* 0x001ea80000300800 */
[----:B------:R-:W2:Y:S02]  /*2aba0*/  LDL.LU R3, [R1+0x16b8] ;  /* 0x0016b80001037983 */ /* 0x000ea40000300800 */
[----:B--2---:R-:W-:-:S05]  /*2abb0*/  IMAD.X R3, R3, 0x1, R0, P2 ;  /* 0x0000000103037824 */ /* 0x004fca00010e0600 */
[----:B------:R0:W-:Y:S02]  /*2abc0*/  STL [R1+0x16b8], R3 ;  /* 0x0016b80301007387 */ /* 0x0001e40000100800 */
[----:B0-----:R-:W0:Y:S02]  /*2abd0*/  LDC R3, c[0x0][0x3a8] ;  /* 0x0000ea00ff037b82 */ /* 0x001e240000000800 */
[----:B0-----:R-:W-:-:S04]  /*2abe0*/  IMAD.SHL.U32 R3, R3, 0x40, RZ ;  /* 0x0000004003037824 */ /* 0x001fc800078e00ff */
[----:B------:R-:W-:-:S05]  /*2abf0*/  IMAD.SHL.U32 R3, R3, 0x2, RZ ;  /* 0x0000000203037824 */ /* 0x000fca00078e00ff */
[----:B---3--:R-:W-:-:S05]  /*2ac00*/  IADD3 R16, P2, PT, R16, R3, RZ ;  /* 0x0000000310107210 */ /* 0x008fca0007f5e0ff */
[----:B------:R0:W-:Y:S04]  /*2ac10*/  STL [R1+0x168c], R16 ;  /* 0x00168c1001007387 */ /* 0x0001e80000100800 */
[----:B0-----:R-:W2:Y:S04]  /*2ac20*/  LDL.LU R16, [R1+0x1ba0] ;  /* 0x001ba00001107983 */ /* 0x001ea80000300800 */
[----:B------:R-:W3:Y:S01]  /*2ac30*/  LDL.LU R3, [R1+0x16b0] ;  /* 0x0016b00001037983 */ /* 0x000ee20000300800 */
[--C-:B----4-:R-:W-:Y:S02]  /*2ac40*/  IMAD.X R20, R20, 0x1, R0.reuse, P4 ;  /* 0x0000000114147824 */ /* 0x110fe400020e0600 */
[----:B------:R-:W-:-:S02]  /*2ac50*/  IMAD.X R17, R17, 0x1, R0, P5 ;  /* 0x0000000111117824 */ /* 0x000fc400028e0600 */
[--C-:B------:R-:W-:Y:S02]  /*2ac60*/  IMAD.X R6, R6, 0x1, R0.reuse, P6 ;  /* 0x0000000106067824 */ /* 0x100fe400030e0600 */
[--C-:B------:R-:W-:Y:S02]  /*2ac70*/  IMAD.X R5, R5, 0x1, R0.reuse, P1 ;  /* 0x0000000105057824 */ /* 0x100fe400008e0600 */
[--C-:B------:R-:W-:Y:S02]  /*2ac80*/  IMAD.X R4, R4, 0x1, R0.reuse, P2 ;  /* 0x0000000104047824 */ /* 0x100fe400010e0600 */
[----:B---3--:R-:W-:-:S05]  /*2ac90*/  IMAD.X R3, R3, 0x1, R0, P3 ;  /* 0x0000000103037824 */ /* 0x008fca00018e0600 */
[----:B------:R0:W-:Y:S02]  /*2aca0*/  STL [R1+0x16b0], R3 ;  /* 0x0016b00301007387 */ /* 0x0001e40000100800 */
[----:B0-----:R-:W0:Y:S02]  /*2acb0*/  LDC R3, c[0x0][0x3a8] ;  /* 0x0000ea00ff037b82 */ /* 0x001e240000000800 */
[----:B0-----:R-:W-:-:S04]  /*2acc0*/  IMAD.SHL.U32 R3, R3, 0x40, RZ ;  /* 0x0000004003037824 */ /* 0x001fc800078e00ff */
[----:B------:R-:W-:-:S05]  /*2acd0*/  IMAD.SHL.U32 R3, R3, 0x2, RZ ;  /* 0x0000000203037824 */ /* 0x000fca00078e00ff */
[-C--:B--2---:R-:W-:Y:S02]  /*2ace0*/  IADD3 R16, P3, PT, R16, R3.reuse, RZ ;  /* 0x0000000310107210 */ /* 0x084fe40007f7e0ff */
[-C--:B------:R-:W-:Y:S02]  /*2acf0*/  IADD3 R10, P4, PT, R10, R3.reuse, RZ ;  /* 0x000000030a0a7210 */ /* 0x080fe40007f9e0ff */
[-C--:B------:R-:W-:Y:S02]  /*2ad00*/  IADD3 R11, P5, PT, R11, R3.reuse, RZ ;  /* 0x000000030b0b7210 */ /* 0x080fe40007fbe0ff */
[-C--:B------:R-:W-:Y:S01]  /*2ad10*/  IADD3 R9, P6, PT, R9, R3.reuse, RZ ;  /* 0x0000000309097210 */ /* 0x080fe20007fde0ff */
[----:B------:R0:W-:Y:S04]  /*2ad20*/  STL [R1+0x1684], R16 ;  /* 0x0016841001007387 */ /* 0x0001e80000100800 */
[----:B------:R-:W-:Y:S04]  /*2ad30*/  STL [R1+0x16a8], R20 ;  /* 0x0016a81401007387 */ /* 0x000fe80000100800 */
[----:B------:R-:W-:Y:S04]  /*2ad40*/  STL [R1+0x167c], R10 ;  /* 0x00167c0a01007387 */ /* 0x000fe80000100800 */
[----:B------:R-:W-:Y:S01]  /*2ad50*/  STL [R1+0x16a0], R17 ;  /* 0x0016a01101007387 */ /* 0x000fe20000100800 */
[----:B------:R-:W-:-:S03]  /*2ad60*/  IADD3 R8, P1, PT, R8, R3, RZ ;  /* 0x0000000308087210 */ /* 0x000fc60007f3e0ff */
[----:B------:R-:W-:Y:S04]  /*2ad70*/  STL [R1+0x1674], R11 ;  /* 0x0016740b01007387 */ /* 0x000fe80000100800 */
[----:B------:R-:W-:Y:S01]  /*2ad80*/  STL [R1+0x1698], R6 ;  /* 0x0016980601007387 */ /* 0x000fe20000100800 */
[----:B------:R-:W-:-:S03]  /*2ad90*/  IADD3 R24, P2, PT, R24, R3, RZ ;  /* 0x0000000318187210 */ /* 0x000fc60007f5e0ff */
[----:B------:R-:W-:Y:S01]  /*2ada0*/  STL [R1+0x166c], R9 ;  /* 0x00166c0901007387 */ /* 0x000fe20000100800 */
[----:B------:R-:W-:-:S03]  /*2adb0*/  IMAD.X R7, R7, 0x1, R0, P3 ;  /* 0x0000000107077824 */ /* 0x000fc600018e0600 */
        /* <DEDUP_REMOVED lines=24> */
[----:B------:R-:W-:Y:S04]  /*2af40*/  STL [R1+0x1660], R21 ;  /* 0x0016601501007387 */ /* 0x000fe80000100800 */
[----:B------:R-:W-:Y:S01]  /*2af50*/  STL [R1+0x1634], R19 ;  /* 0x0016341301007387 */ /* 0x000fe20000100800 */
[----:B------:R-:W-:-:S03]  /*2af60*/  IADD3 R29, P3, PT, R29, R3, RZ ;  /* 0x000000031d1d7210 */ /* 0x000fc60007f7e0ff */
[----:B------:R-:W-:Y:S01]  /*2af70*/  STL [R1+0x1658], R18 ;  /* 0x0016581201007387 */ /* 0x000fe20000100800 */
[----:B------:R-:W-:-:S03]  /*2af80*/  IMAD.X R28, R28, 0x1, R0, P4 ;  /* 0x000000011c1c7824 */ /* 0x000fc600020e0600 */
[----:B------:R-:W-:Y:S01]  /*2af90*/  STL [R1+0x162c], R23 ;  /* 0x00162c1701007387 */ /* 0x000fe20000100800 */
[----:B------:R-:W-:-:S03]  /*2afa0*/  IADD3 R2, P4, PT, R2, R3, RZ ;  /* 0x0000000302027210 */ /* 0x000fc60007f9e0ff */
[----:B------:R-:W-:Y:S04]  /*2afb0*/  STL [R1+0x1650], R25 ;  /* 0x0016501901007387 */ /* 0x000fe80000100800 */
[----:B------:R-:W2:Y:S04]  /*2afc0*/  LDL.LU R3, [R1+0x1640] ;  /* 0x0016400001037983 */ /* 0x000ea80000300800 */
[----:B------:R-:W-:Y:S04]  /*2afd0*/  STL [R1+0x1624], R29 ;  /* 0x0016241d01007387 */ /* 0x000fe80000100800 */
[----:B0-----:R-:W3:Y:S04]  /*2afe0*/  LDL.LU R16, [R1+0x1630] ;  /* 0x0016300001107983 */ /* 0x001ee80000300800 */
[----:B------:R-:W-:Y:S04]  /*2aff0*/  STL [R1+0x1648], R28 ;  /* 0x0016481c01007387 */ /* 0x000fe80000100800 */
[----:B---3--:R0:W-:Y:S04]  /*2b000*/  STL [R1+0x1b98], R16 ;  /* 0x001b981001007387 */ /* 0x0081e80000100800 */
[----:B------:R-:W-:Y:S04]  /*2b010*/  STL [R1+0x161c], R2 ;  /* 0x00161c0201007387 */ /* 0x000fe80000100800 */
[----:B0-----:R-:W3:Y:S01]  /*2b020*/  LDL.LU R16, [R1+0x160c] ;  /* 0x00160c0001107983 */ /* 0x001ee20000300800 */
[----:B--2---:R-:W-:-:S03]  /*2b030*/  IMAD.X R3, R3, 0x1, R0, P5 ;  /* 0x0000000103037824 */ /* 0x004fc600028e0600 */
        /* <DEDUP_REMOVED lines=28> */
[----:B------:R0:W-:Y:S02]  /*2b200*/  STL [R1+0x1640], R3 ;  /* 0x0016400301007387 */ /* 0x0001e40000100800 */
[----:B0-----:R-:W0:Y:S02]  /*2b210*/  LDC R3, c[0x0][0x3a8] ;  /* 0x0000ea00ff037b82 */ /* 0x001e240000000800 */
[----:B0-----:R-:W-:-:S04]  /*2b220*/  IMAD.SHL.U32 R3, R3, 0x40, RZ ;  /* 0x0000004003037824 */ /* 0x001fc800078e00ff */
[----:B------:R-:W-:-:S05]  /*2b230*/  IMAD.SHL.U32 R3, R3, 0x2, RZ ;  /* 0x0000000203037824 */ /* 0x000fca00078e00ff */
[----:B--2---:R-:W-:-:S05]  /*2b240*/  IADD3 R16, P5, PT, R16, R3, RZ ;  /* 0x0000000310107210 */ /* 0x004fca0007fbe0ff */
        /* <DEDUP_REMOVED lines=8> */
[----:B------:R-:W-:-:S05]  /*2b2d0*/  IADD3 R16, P6, PT, R16, R3, RZ ;  /* 0x0000000310107210 */ /* 0x000fca0007fde0ff */
[----:B------:R0:W-:Y:S04]  /*2b2e0*/  STL [R1+0x160c], R16 ;  /* 0x00160c1001007387 */ /* 0x0001e80000100800 */
[----:B0-----:R-:W2:Y:S01]  /*2b2f0*/  LDL.LU R16, [R1+0x1b98] ;  /* 0x001b980001107983 */ /* 0x001ea20000300800 */
[--C-:B----4-:R-:W-:Y:S01]  /*2b300*/  IMAD.X R10, R10, 0x1, R0.reuse, P2 ;  /* 0x000000010a0a7824 */ /* 0x110fe200010e0600 */
[-C--:B---3--:R-:W-:Y:S01]  /*2b310*/  IADD3 R17, P2, PT, R17, R3.reuse, RZ ;  /* 0x0000000311117210 */ /* 0x088fe20007f5e0ff */
        /* <DEDUP_REMOVED lines=17> */
[----:B------:R-:W-:Y:S01]  /*2b430*/  IADD3 R25, P6, PT, R25, R3, RZ ;  /* 0x0000000319197210 */ /* 0x000fe20007fde0ff */
[----:B------:R-:W-:-:S02]  /*2b440*/  IMAD.X R2, R2, 0x1, R0, P2 ;  /* 0x0000000102027824 */ /* 0x000fc400010e0600 */
[----:B--2---:R-:W-:Y:S01]  /*2b450*/  IMAD.X R16, R16, 0x1, R0, P1 ;  /* 0x0000000110107824 */ /* 0x004fe200008e0600 */
[----:B------:R-:W-:-:S04]  /*2b460*/  IADD3 R20, P1, PT, R20, R3, RZ ;  /* 0x0000000314147210 */ /* 0x000fc80007f3e0ff */
        /* <DEDUP_REMOVED lines=8> */
[----:B------:R-:W-:-:S03]  /*2b4f0*/  IMAD.X R14, R14, 0x1, R0, P1 ;  /* 0x000000010e0e7824 */ /* 0x000fc600008e0600 */
[----:B------:R-:W-:Y:S01]  /*2b500*/  STL [R1+0x1610], R8 ;  /* 0x0016100801007387 */ /* 0x000fe20000100800 */
[----:B------:R-:W-:-:S03]  /*2b510*/  IADD3 R13, P1, PT, R13, R3, RZ ;  /* 0x000000030d0d7210 */ /* 0x000fc60007f3e0ff */
        /* <DEDUP_REMOVED lines=3072> */
[--C-:B------:R-:W-:Y:S01]  /*37520*/  IMAD.X R19, R19, 0x1, R0.reuse, P2 ;  /* 0x0000000113137824 */ /* 0x100fe200010e0600 */
[----:B------:R-:W-:Y:S01]  /*37530*/  IADD3 R18, P2, PT, R18, UR8, RZ ;  /* 0x0000000812127c10 */ /* 0x000fe2000ff5e0ff */
[--C-:B------:R-:W-:Y:S01]  /*37540*/  IMAD.X R23, R23, 0x1, R0.reuse, P3 ;  /* 0x0000000117177824 */ /* 0x100fe200018e0600 */
[----:B------:R-:W-:Y:S01]  /*37550*/  IADD3 R25, P3, PT, R25, UR8, RZ ;  /* 0x0000000819197c10 */ /* 0x000fe2000ff7e0ff */
        /* <DEDUP_REMOVED lines=28> */
[----:B------:R-:W-:-:S03]  /*37720*/  IADD3 R28, P4, PT, R28, UR8, RZ ;  /* 0x000000081c1c7c10 */ /* 0x000fc6000ff9e0ff */
        /* <DEDUP_REMOVED lines=9> */
[----:B0-----:R-:W3:Y:S01]  /*377c0*/  LDL.LU R13, [R1+0x19ec] ;  /* 0x0019ec00010d7983 */ /* 0x001ee20000300800 */
[----:B--2---:R-:W-:-:S03]  /*377d0*/  IADD3 R0, P5, PT, R0, UR8, RZ ;  /* 0x0000000800007c10 */ /* 0x004fc6000ffbe0ff */
[----:B---3--:R0:W-:Y:S04]  /*377e0*/  STL [R1+0x1aa0], R13 ;  /* 0x001aa00d01007387 */ /* 0x0081e80000100800 */
[----:B0-----:R-:W2:Y:S04]  /*377f0*/  LDL.LU R13, [R1+0x19a0] ;  /* 0x0019a000010d7983 */ /* 0x001ea80000300800 */
[----:B------:R-:W3:Y:S04]  /*37800*/  LDL.LU R14, [R1+0x19f4] ;  /* 0x0019f400010e7983 */ /* 0x000ee80000300800 */
        /* <DEDUP_REMOVED lines=26> */
[----:B------:R0:W-:Y:S04]  /*379b0*/  STL [R1+0x19e4], R0 ;  /* 0x0019e40001007387 */ /* 0x0001e80000100800 */
[----:B0-----:R-:W2:Y:S02]  /*379c0*/  LDL.LU R0, [R1+0x1aa4] ;  /* 0x001aa40001007983 */ /* 0x001ea40000300800 */
[----:B--2---:R-:W-:-:S05]  /*379d0*/  IMAD.X R13, R13, 0x1, R0, P6 ;  /* 0x000000010d0d7824 */ /* 0x004fca00030e0600 */
[----:B------:R0:W-:Y:S04]  /*379e0*/  STL [R1+0x19a0], R13 ;  /* 0x0019a00d01007387 */ /* 0x0001e80000100800 */
[----:B0-----:R-:W2:Y:S02]  /*379f0*/  LDL.LU R13, [R1+0x1aa0] ;  /* 0x001aa000010d7983 */ /* 0x001ea40000300800 */
[----:B--2---:R-:W-:-:S05]  /*37a00*/  IADD3 R13, P6, PT, R13, UR8, RZ ;  /* 0x000000080d0d7c10 */ /* 0x004fca000ffde0ff */
[----:B------:R0:W-:Y:S04]  /*37a10*/  STL [R1+0x19ec], R13 ;  /* 0x0019ec0d01007387 */ /* 0x0001e80000100800 */
[----:B0-----:R-:W2:Y:S01]  /*37a20*/  LDL.LU R13, [R1+0x1a9c] ;  /* 0x001a9c00010d7983 */ /* 0x001ea20000300800 */
[----:B----4-:R-:W-:Y:S02]  /*37a30*/  IADD3.X R22, PT, PT, R22, UR4, RZ, P2, !PT ;  /* 0x0000000416167c10 */ /* 0x010fe400097fe4ff */
[----:B------:R-:W-:Y:S02]  /*37a40*/  IADD3 R21, P2, PT, R21, UR8, RZ ;  /* 0x0000000815157c10 */ /* 0x000fe4000ff5e0ff */
[----:B------:R-:W-:Y:S02]  /*37a50*/  IADD3.X R19, PT, PT, R19, UR4, RZ, P3, !PT ;  /* 0x0000000413137c10 */ /* 0x000fe40009ffe4ff */
[----:B------:R-:W-:-:S02]  /*37a60*/  IADD3 R18, P3, PT, R18, UR8, RZ ;  /* 0x0000000812127c10 */ /* 0x000fc4000ff7e0ff */
[----:B------:R-:W-:Y:S02]  /*37a70*/  IADD3.X R25, PT, PT, R25, UR4, RZ, P4, !PT ;  /* 0x0000000419197c10 */ /* 0x000fe4000a7fe4ff */
[----:B------:R-:W-:Y:S01]  /*37a80*/  IADD3 R29, P4, PT, R29, UR8, RZ ;  /* 0x000000081d1d7c10 */ /* 0x000fe2000ff9e0ff */
[----:B--2---:R-:W-:Y:S01]  /*37a90*/  IMAD.X R13, R13, 0x1, R0, P1 ;  /* 0x000000010d0d7824 */ /* 0x004fe200008e0600 */
[----:B---3--:R-:W-:-:S04]  /*37aa0*/  IADD3 R14, P1, PT, R14, UR8, RZ ;  /* 0x000000080e0e7c10 */ /* 0x008fc8000ff3e0ff */
[----:B------:R0:W-:Y:S04]  /*37ab0*/  STL [R1+0x9ec], R13 ;  /* 0x0009ec0d01007387 */ /* 0x0001e80000100800 */
[----:B0-----:R0:W5:Y:S04]  /*37ac0*/  LDL.LU R13, [R1+0x1a98] ;  /* 0x001a9800010d7983 */ /* 0x0011680000300800 */
[----:B------:R1:W-:Y:S04]  /*37ad0*/  STL [R1+0x19f4], R14 ;  /* 0x0019f40e01007387 */ /* 0x0003e80000100800 */
[----:B-1----:R0:W5:Y:S04]  /*37ae0*/  LDL.LU R14, [R1+0x1a94] ;  /* 0x001a9400010e7983 */ /* 0x0021680000300800 */
[----:B------:R1:W-:Y:S04]  /*37af0*/  STL [R1+0x19c8], R22 ;  /* 0x0019c81601007387 */ /* 0x0003e80000100800 */
[----:B-1----:R-:W2:Y:S04]  /*37b00*/  LDL.LU R22, [R1+0x1a90] ;  /* 0x001a900001167983 */ /* 0x002ea80000300800 */
[----:B------:R1:W-:Y:S04]  /*37b10*/  STL [R1+0x19fc], R21 ;  /* 0x0019fc1501007387 */ /* 0x0003e80000100800 */
[----:B-1----:R-:W3:Y:S04]  /*37b20*/  LDL.LU R21, [R1+0x1a8c] ;  /* 0x001a8c0001157983 */ /* 0x002ee80000300800 */
[----:B------:R1:W-:Y:S04]  /*37b30*/  STL [R1+0x19c4], R19 ;  /* 0x0019c41301007387 */ /* 0x0003e80000100800 */
[----:B-1----:R-:W4:Y:S04]  /*37b40*/  LDL.LU R19, [R1+0x1a88] ;  /* 0x001a880001137983 */ /* 0x002f280000300800 */
[----:B------:R1:W-:Y:S04]  /*37b50*/  STL [R1+0x1a04], R18 ;  /* 0x001a041201007387 */ /* 0x0003e80000100800 */
[----:B-1----:R-:W4:Y:S01]  /*37b60*/  LDL.LU R18, [R1+0x1a84] ;  /* 0x001a840001127983 */ /* 0x002f220000300800 */
[----:B------:R-:W-:-:S03]  /*37b70*/  IADD3.X R28, PT, PT, R28, UR4, RZ, P5, !PT ;  /* 0x000000041c1c7c10 */ /* 0x000fc6000affe4ff */
[----:B------:R1:W-:Y:S01]  /*37b80*/  STL [R1+0x19c0], R25 ;  /* 0x0019c01901007387 */ /* 0x0003e20000100800 */
[----:B------:R-:W-:Y:S02]  /*37b90*/  IADD3 R3, P5, PT, R3, UR8, RZ ;  /* 0x0000000803037c10 */ /* 0x000fe4000ffbe0ff */
[----:B------:R-:W-:Y:S02]  /*37ba0*/  IADD3.X R2, PT, PT, R2, UR4, RZ, P6, !PT ;  /* 0x0000000402027c10 */ /* 0x000fe4000b7fe4ff */
[----:B------:R-:W-:Y:S02]  /*37bb0*/  IADD3 R16, P6, PT, R16, UR8, RZ ;  /* 0x0000000810107c10 */ /* 0x000fe4000ffde0ff */
[----:B------:R-:W-:Y:S02]  /*37bc0*/  IADD3.X R20, PT, PT, R20, UR4, RZ, P1, !PT ;  /* 0x0000000414147c10 */ /* 0x000fe40008ffe4ff */
[----:B------:R-:W-:Y:S01]  /*37bd0*/  IADD3 R10, P1, PT, R10, UR8, RZ ;  /* 0x000000080a0a7c10 */ /* 0x000fe2000ff3e0ff */
[----:B-1----:R0:W5:Y:S04]  /*37be0*/  LDL.LU R25, [R1+0x1a80] ;  /* 0x001a800001197983 */ /* 0x0021680000300800 */
[----:B------:R1:W-:Y:S01]  /*37bf0*/  STL [R1+0x1a0c], R29 ;  /* 0x001a0c1d01007387 */ /* 0x0003e20000100800 */
[----:B------:R-:W-:-:S02]  /*37c00*/  IADD3.X R17, PT, PT, R17, UR4, RZ, P2, !PT ;  /* 0x0000000411117c10 */ /* 0x000fc400097fe4ff */
[----:B------:R-:W-:Y:S02]  /*37c10*/  IADD3 R11, P2, PT, R11, UR8, RZ ;  /* 0x000000080b0b7c10 */ /* 0x000fe4000ff5e0ff */
[----:B------:R-:W-:Y:S02]  /*37c20*/  IADD3.X R6, PT, PT, R6, UR4, RZ, P3, !PT ;  /* 0x0000000406067c10 */ /* 0x000fe40009ffe4ff */
[----:B------:R-:W-:Y:S01]  /*37c30*/  IADD3 R9, P3, PT, R9, UR8, RZ ;  /* 0x0000000809097c10 */ /* 0x000fe2000ff7e0ff */
[----:B-1----:R0:W5:Y:S04]  /*37c40*/  LDL.LU R29, [R1+0x1a7c] ;  /* 0x001a7c00011d7983 */ /* 0x0021680000300800 */
[----:B------:R1:W-:Y:S01]  /*37c50*/  STL [R1+0x19bc], R28 ;  /* 0x0019bc1c01007387 */ /* 0x0003e20000100800 */
[----:B------:R-:W-:-:S02]  /*37c60*/  IADD3.X R5, PT, PT, R5, UR4, RZ, P4, !PT ;  /* 0x0000000405057c10 */ /* 0x000fc4000a7fe4ff */
[----:B------:R-:W-:Y:S02]  /*37c70*/  IADD3 R8, P4, PT, R8, UR8, RZ ;  /* 0x0000000808087c10 */ /* 0x000fe4000ff9e0ff */
[----:B------:R-:W-:Y:S01]  /*37c80*/  IADD3.X R4, PT, PT, R4, UR4, RZ, P5, !PT ;  /* 0x0000000404047c10 */ /* 0x000fe2000affe4ff */
[----:B-1----:R0:W5:Y:S04]  /*37c90*/  LDL.LU R28, [R1+0x1a78] ;  /* 0x001a7800011c7983 */ /* 0x0021680000300800 */
[----:B------:R-:W-:Y:S04]  /*37ca0*/  STL [R1+0x1a28], R3 ;  /* 0x001a280301007387 */ /* 0x000fe80000100800 */
[----:B------:R1:W-:Y:S04]  /*37cb0*/  STL [R1+0x19b8], R2 ;  /* 0x0019b80201007387 */ /* 0x0003e80000100800 */
[----:B------:R-:W-:Y:S04]  /*37cc0*/  STL [R1+0x1a24], R16 ;  /* 0x001a241001007387 */ /* 0x000fe80000100800 */
[----:B------:R-:W-:Y:S04]  /*37cd0*/  STL [R1+0x19b4], R20 ;  /* 0x0019b41401007387 */ /* 0x000fe80000100800 */
[----:B------:R-:W-:Y:S04]  /*37ce0*/  STL [R1+0x1a20], R10 ;  /* 0x001a200a01007387 */ /* 0x000fe80000100800 */
[----:B------:R-:W-:Y:S04]  /*37cf0*/  STL [R1+0x19b0], R17 ;  /* 0x0019b01101007387 */ /* 0x000fe80000100800 */
[----:B------:R-:W-:Y:S04]  /*37d00*/  STL [R1+0x1a1c], R11 ;  /* 0x001a1c0b01007387 */ /* 0x000fe80000100800 */
[----:B------:R-:W-:Y:S01]  /*37d10*/  STL [R1+0x19ac], R6 ;  /* 0x0019ac0601007387 */ /* 0x000fe20000100800 */
[----:B------:R-:W-:-:S02]  /*37d20*/  IADD3 R24, P5, PT, R24, UR8, RZ ;  /* 0x0000000818187c10 */ /* 0x000fc4000ffbe0ff */
[----:B------:R-:W-:Y:S02]  /*37d30*/  IADD3.X R7, PT, PT, R7, UR4, RZ, P6, !PT ;  /* 0x0000000407077c10 */ /* 0x000fe4000b7fe4ff */
[----:B------:R-:W-:Y:S01]  /*37d40*/  IADD3.X R12, PT, PT, R12, UR4, RZ, P1, !PT ;  /* 0x000000040c0c7c10 */ /* 0x000fe20008ffe4ff */
[----:B-1----:R-:W1:Y:S01]  /*37d50*/  S2R R2, SR_TID.X ;  /* 0x0000000000027919 */ /* 0x002e620000002100 */
[----:B------:R-:W-:Y:S04]  /*37d60*/  STL [R1+0x1a18], R9 ;  /* 0x001a180901007387 */ /* 0x000fe80000100800 */
[----:B------:R2:W-:Y:S04]  /*37d70*/  STL [R1+0x19d0], R5 ;  /* 0x0019d00501007387 */ /* 0x0005e80000100800 */
[----:B------:R-:W-:Y:S01]  /*37d80*/  STL [R1+0x1a14], R8 ;  /* 0x001a140801007387 */ /* 0x000fe20000100800 */
[----:B------:R-:W-:-:S03]  /*37d90*/  IADD3.X R15, PT, PT, R15, UR4, RZ, P2, !PT ;  /* 0x000000040f0f7c10 */ /* 0x000fc600097fe4ff */
[----:B------:R-:W-:Y:S01]  /*37da0*/  STL [R1+0x19d8], R4 ;  /* 0x0019d80401007387 */ /* 0x000fe20000100800 */
[----:B------:R-:W-:Y:S01]  /*37db0*/  IADD3.X R26, PT, PT, R26, UR4, RZ, P3, !PT ;  /* 0x000000041a1a7c10 */ /* 0x000fe20009ffe4ff */
[----:B------:R-:W0:Y:S02]  /*37dc0*/  LDC R3, c[0x0][0x3a8] ;  /* 0x0000ea00ff037b82 */ /* 0x000e240000000800 */
[----:B------:R-:W-:Y:S01]  /*37dd0*/  STL [R1+0x1a10], R24 ;  /* 0x001a101801007387 */ /* 0x000fe20000100800 */
[----:B------:R-:W-:-:S03]  /*37de0*/  IADD3.X R27, PT, PT, R27, UR4, RZ, P4, !PT ;  /* 0x000000041b1b7c10 */ /* 0x000fc6000a7fe4ff */
[----:B------:R3:W-:Y:S04]  /*37df0*/  STL [R1+0x19e0], R7 ;  /* 0x0019e00701007387 */ /* 0x0007e80000100800 */
[----:B------:R0:W-:Y:S01]  /*37e00*/  STL [R1+0x19e8], R12 ;  /* 0x0019e80c01007387 */ /* 0x0001e20000100800 */
[----:B------:R-:W-:-:S03]  /*37e10*/  IADD3.X R23, PT, PT, R23, UR4, RZ, P5, !PT ;  /* 0x0000000417177c10 */ /* 0x000fc6000affe4ff */
[----:B------:R0:W-:Y:S04]  /*37e20*/  STL [R1+0x19f0], R15 ;  /* 0x0019f00f01007387 */ /* 0x0001e80000100800 */
[----:B------:R0:W-:Y:S04]  /*37e30*/  STL [R1+0x19f8], R26 ;  /* 0x0019f81a01007387 */ /* 0x0001e80000100800 */
[----:B------:R0:W-:Y:S02]  /*37e40*/  STL [R1+0x1a00], R27 ;  /* 0x001a001b01007387 */ /* 0x0001e40000100800 */
[----:B0-----:R-:W-:Y:S01]  /*37e50*/  IMAD.SHL.U32 R3, R3, 0x40, RZ ;  /* 0x0000004003037824 */ /* 0x001fe200078e00ff */
[----:B-1----:R-:W-:-:S03]  /*37e60*/  LOP3.LUT R2, R2, 0x3f, RZ, 0xc0, !PT ;  /* 0x0000003f02027812 */ /* 0x002fc600078ec0ff */
[----:B------:R-:W-:Y:S02]  /*37e70*/  IMAD.SHL.U32 R3, R3, 0x2, RZ ;  /* 0x0000000203037824 */ /* 0x000fe400078e00ff */
[----:B------:R-:W-:Y:S02]  /*37e80*/  IMAD.SHL.U32 R2, R2, 0x2, RZ ;  /* 0x0000000202027824 */ /* 0x000fe400078e00ff */
[----:B--2---:R-:W-:Y:S02]  /*37e90*/  IMAD.MOV.U32 R5, RZ, RZ, R22 ;  /* 0x000000ffff057224 */ /* 0x004fe400078e0016 */
[----:B---3--:R-:W-:Y:S02]  /*37ea0*/  IMAD.MOV.U32 R7, RZ, RZ, R21 ;  /* 0x000000ffff077224 */ /* 0x008fe400078e0015 */
[----:B----4-:R-:W-:-:S05]  /*37eb0*/  IMAD.MOV.U32 R4, RZ, RZ, R19 ;  /* 0x000000ffff047224 */ /* 0x010fca00078e0013 */
[----:B------:R0:W-:Y:S04]  /*37ec0*/  STL.64 [R1+0x390], R4 ;  /* 0x0003900401007387 */ /* 0x0001e80000100a00 */
[----:B------:R0:W-:Y:S01]  /*37ed0*/  STL [R1+0x1a08], R23 ;  /* 0x001a081701007387 */ /* 0x0001e20000100800 */
[----:B------:R-:W-:-:S05]  /*37ee0*/  IMAD.MOV.U32 R6, RZ, RZ, R18 ;  /* 0x000000ffff067224 */ /* 0x000fca00078e0012 */
[----:B------:R0:W-:Y:S01]  /*37ef0*/  STL.64 [R1+0x398], R6 ;  /* 0x0003980601007387 */ /* 0x0001e20000100a00 */
[----:B------:R-:W-:Y:S05]  /*37f00*/  @P0 BRA `(.L_x_1) ;  /* 0xfffffd18002c0947 */ /* 0x000fea000383ffff */
[----:B------:R-:W2:Y:S04]  /*37f10*/  LDL.LU R27, [R1+0x23c] ;  /* 0x00023c00011b7983 */ /* 0x000ea80000300800 */
[----:B------:R-:W3:Y:S04]  /*37f20*/  LDL.LU R26, [R1+0x234] ;  /* 0x00023400011a7983 */ /* 0x000ee80000300800 */
[----:B0-----:R-:W4:Y:S04]  /*37f30*/  LDL.LU R6, [R1+0x1bc] ;  /* 0x0001bc0001067983 */ /* 0x001f280000300800 */
        /* <DEDUP_REMOVED lines=9> */
[----:B--2---:R-:W-:Y:S04]  /*37fd0*/  STL [R1+0x1b64], R4 ;  /* 0x001b640401007387 */ /* 0x004fe80000100800 */
[----:B-----5:R-:W2:Y:S04]  /*37fe0*/  LDL.LU R28, [R1+0x2e8] ;  /* 0x0002e800011c7983 */ /* 0x020ea80000300800 */
[----:B--2---:R-:W-:Y:S04]  /*37ff0*/  STL [R1+0x1b68], R28 ;  /* 0x001b681c01007387 */ /* 0x004fe80000100800 */
[----:B------:R-:W2:Y:S04]  /*38000*/  LDL.LU R2, [R1+0x2f8] ;  /* 0x0002f80001027983 */ /* 0x000ea80000300800 */
[----:B--2---:R-:W-:Y:S04]  /*38010*/  STL [R1+0x1b6c], R2 ;  /* 0x001b6c0201007387 */ /* 0x004fe80000100800 */
[----:B------:R-:W2:Y:S04]  /*38020*/  LDL.LU R0, [R1+0x2e0] ;  /* 0x0002e00001007983 */ /* 0x000ea80000300800 */
[----:B--2---:R-:W-:Y:S04]  /*38030*/  STL [R1+0x1b70], R0 ;  /* 0x001b700001007387 */ /* 0x004fe80000100800 */
[----:B------:R-:W2:Y:S01]  /*38040*/  LDL.LU R3, [R1+0x2f0] ;  /* 0x0002f00001037983 */ /* 0x000ea20000300800 */
[----:B------:R-:W-:-:S03]  /*38050*/  F2FP.BF16.F32.PACK_AB R27, R14, R27 ;  /* 0x0000001b0e1b723e */ /* 0x000fc600000010ff */
[----:B--2---:R-:W-:Y:S04]  /*38060*/  STL [R1+0x1b74], R3 ;  /* 0x001b740301007387 */ /* 0x004fe80000100800 */
[----:B------:R0:W-:Y:S04]  /*38070*/  STL [R1+0x1a78], R29 ;  /* 0x001a781d01007387 */ /* 0x0001e80000100800 */
[----:B0-----:R-:W2:Y:S04]  /*38080*/  LDL.LU R29, [R1+0x1f0] ;  /* 0x0001f000011d7983 */ /* 0x001ea80000300800 */
[----:B--2---:R-:W-:Y:S04]  /*38090*/  STL [R1+0x1b78], R29 ;  /* 0x001b781d01007387 */ /* 0x004fe80000100800 */
[----:B------:R0:W-:Y:S04]  /*380a0*/  STL [R1+0x1a7c], R27 ;  /* 0x001a7c1b01007387 */ /* 0x0001e80000100800 */
[----:B0-----:R-:W2:Y:S01]  /*380b0*/  LDL.LU R27, [R1+0x1c0] ;  /* 0x0001c000011b7983 */ /* 0x001ea20000300800 */
[----:B---3--:R-:W-:-:S03]  /*380c0*/  F2FP.BF16.F32.PACK_AB R26, R13, R26 ;  /* 0x0000001a0d1a723e */ /* 0x008fc600000010ff */
[----:B--2---:R-:W-:Y:S04]  /*380d0*/  STL [R1+0x1b7c], R27 ;  /* 0x001b7c1b01007387 */ /* 0x004fe80000100800 */
[----:B------:R-:W2:Y:S04]  /*380e0*/  LDL.LU R13, [R1+0x254] ;  /* 0x00025400010d7983 */ /* 0x000ea80000300800 */
[----:B------:R-:W2:Y:S04]  /*380f0*/  LDL.LU R14, [R1+0x274] ;  /* 0x00027400010e7983 */ /* 0x000ea80000300800 */
[----:B------:R0:W-:Y:S04]  /*38100*/  STL [R1+0x1a80], R26 ;  /* 0x001a801a01007387 */ /* 0x0001e80000100800 */
[----:B0-----:R-:W3:Y:S01]  /*38110*/  LDL.LU R26, [R1+0x1f8] ;  /* 0x0001f800011a7983 */ /* 0x001ee20000300800 */
[----:B----4-:R-:W-:-:S03]  /*38120*/  F2FP.BF16.F32.PACK_AB R25, R6, R25 ;  /* 0x000000190619723e */ /* 0x010fc600000010ff */
[----:B---3--:R-:W-:Y:S04]  /*38130*/  STL [R1+0x1b80], R26 ;  /* 0x001b801a01007387 */ /* 0x008fe80000100800 */
[----:B------:R0:W-:Y:S04]  /*38140*/  STL [R1+0x1a84], R25 ;  /* 0x001a841901007387 */ /* 0x0001e80000100800 */
[----:B0-----:R-:W3:Y:S01]  /*38150*/  LDL.LU R25, [R1+0x1c8] ;  /* 0x0001c80001197983 */ /* 0x001ee20000300800 */
[----:B------:R-:W-:-:S03]  /*38160*/  F2FP.BF16.F32.PACK_AB R24, R9, R24 ;  /* 0x000000180918723e */ /* 0x000fc600000010ff */
[----:B---3--:R-:W-:Y:S04]  /*38170*/  STL [R1+0x1b84], R25 ;  /* 0x001b841901007387 */ /* 0x008fe80000100800 */
[----:B------:R0:W-:Y:S04]  /*38180*/  STL [R1+0x1a88], R24 ;  /* 0x001a881801007387 */ /* 0x0001e80000100800 */
[----:B0-----:R-:W3:Y:S01]  /*38190*/  LDL.LU R24, [R1+0x2c0] ;  /* 0x0002c00001187983 */ /* 0x001ee20000300800 */
[----:B------:R-:W-:Y:S02]  /*381a0*/  F2FP.BF16.F32.PACK_AB R23, R5, R23 ;  /* 0x000000170517723e */ /* 0x000fe400000010ff */
[----:B------:R-:W-:-:S02]  /*381b0*/  F2FP.BF16.F32.PACK_AB R22, R8, R15 ;  /* 0x0000000f0816723e */ /* 0x000fc400000010ff */
[----:B------:R-:W-:Y:S02]  /*381c0*/  F2FP.BF16.F32.PACK_AB R21, R7, R12 ;  /* 0x0000000c0715723e */ /* 0x000fe400000010ff */
[----:B--2---:R-:W-:Y:S01]  /*381d0*/  F2FP.BF16.F32.PACK_AB R20, R13, R14 ;  /* 0x0000000e0d14723e */ /* 0x004fe200000010ff */
[----:B---3--:R-:W-:Y:S04]  /*381e0*/  STL [R1+0x1b88], R24 ;  /* 0x001b881801007387 */ /* 0x008fe80000100800 */
[----:B------:R0:W-:Y:S04]  /*381f0*/  STL [R1+0x1a8c], R23 ;  /* 0x001a8c1701007387 */ /* 0x0001e80000100800 */
[----:B0-----:R-:W2:Y:S04]  /*38200*/  LDL.LU R23, [R1+0x280] ;  /* 0x0002800001177983 */ /* 0x001ea80000300800 */
[----:B------:R-:W3:Y:S04]  /*38210*/  LDL.LU R24, [R1+0x22c] ;  /* 0x00022c0001187983 */ /* 0x000ee80000300800 */
[----:B------:R-:W3:Y:S04]  /*38220*/  LDL.LU R19, [R1+0x20c] ;  /* 0x00020c0001137983 */ /* 0x000ee80000300800 */
[----:B------:R-:W4:Y:S04]  /*38230*/  LDL.LU R25, [R1+0x224] ;  /* 0x0002240001197983 */ /* 0x000f280000300800 */
[----:B------:R-:W4:Y:S04]  /*38240*/  LDL.LU R18, [R1+0x204] ;  /* 0x0002040001127983 */ /* 0x000f280000300800 */
[----:B------:R-:W2:Y:S04]  /*38250*/  LDL.LU R26, [R1+0x28c] ;  /* 0x00028c00011a7983 */ /* 0x000ea80000300800 */
[----:B------:R-:W2:Y:S04]  /*38260*/  LDL.LU R17, [R1+0x2cc] ;  /* 0x0002cc0001117983 */ /* 0x000ea80000300800 */
[----:B------:R-:W2:Y:S04]  /*38270*/  LDL.LU R27, [R1+0x284] ;  /* 0x00028400011b7983 */ /* 0x000ea80000300800 */
[----:B------:R-:W2:Y:S04]  /*38280*/  LDL.LU R16, [R1+0x2c4] ;  /* 0x0002c40001107983 */ /* 0x000ea80000300800 */
[----:B------:R-:W2:Y:S04]  /*38290*/  LDL.LU R29, [R1+0x1cc] ;  /* 0x0001cc00011d7983 */ /* 0x000ea80000300800 */
[----:B------:R-:W2:Y:S04]  /*382a0*/  LDL.LU R15, [R1+0x1fc] ;  /* 0x0001fc00010f7983 */ /* 0x000ea80000300800 */
[----:B------:R0:W-:Y:S04]  /*382b0*/  STL [R1+0x1a90], R22 ;  /* 0x001a901601007387 */ /* 0x0001e80000100800 */
[----:B0-----:R-:W2:Y:S04]  /*382c0*/  LDL.LU R22, [R1+0x2c8] ;  /* 0x0002c80001167983 */ /* 0x001ea80000300800 */
[----:B------:R0:W-:Y:S04]  /*382d0*/  STL [R1+0x1a94], R21 ;  /* 0x001a941501007387 */ /* 0x0001e80000100800 */
        /* <DEDUP_REMOVED lines=17> */
[----:B0-----:R-:W2:Y:S01]  /*383f0*/  LDL.LU R20, [R1+0x200] ;  /* 0x0002000001147983 */ /* 0x001ea20000300800 */
[----:B---3--:R-:W-:-:S03]  /*38400*/  F2FP.BF16.F32.PACK_AB R19, R24, R19 ;  /* 0x000000131813723e */ /* 0x008fc600000010ff */
[----:B------:R-:W3:Y:S04]  /*38410*/  LDL.LU R24, [R1+0x1b88] ;  /* 0x001b880001187983 */ /* 0x000ee80000300800 */
[----:B------:R0:W-:Y:S01]  /*38420*/  STL [R1+0x1a9c], R19 ;  /* 0x001a9c1301007387 */ /* 0x0001e20000100800 */
[----:B----4-:R-:W-:-:S03]  /*38430*/  F2FP.BF16.F32.PACK_AB R18, R25, R18 ;  /* 0x000000121912723e */ /* 0x010fc600000010ff */
[----:B0-----:R-:W4:Y:S01]  /*38440*/  LDL.LU R19, [R1+0x220] ;  /* 0x0002200001137983 */ /* 0x001f220000300800 */
[----:B--2---:R-:W-:-:S03]  /*38450*/  F2FP.BF16.F32.PACK_AB R17, R26, R17 ;  /* 0x000000111a11723e */ /* 0x004fc600000010ff */
[----:B------:R-:W2:Y:S04]  /*38460*/  LDL.LU R25, [R1+0x1b84] ;  /* 0x001b840001197983 */ /* 0x000ea80000300800 */
[----:B------:R0:W-:Y:S01]  /*38470*/  STL [R1+0x1aa0], R18 ;  /* 0x001aa01201007387 */ /* 0x0001e20000100800 */
[----:B------:R-:W-:-:S03]  /*38480*/  F2FP.BF16.F32.PACK_AB R16, R27, R16 ;  /* 0x000000101b10723e */ /* 0x000fc600000010ff */
[----:B0-----:R-:W2:Y:S01]  /*38490*/  LDL.LU R18, [R1+0x208] ;  /* 0x0002080001127983 */ /* 0x001ea20000300800 */
[----:B------:R-:W-:-:S03]  /*384a0*/  F2FP.BF16.F32.PACK_AB R15, R29, R15 ;  /* 0x0000000f1d0f723e */ /* 0x000fc600000010ff */
[----:B------:R-:W2:Y:S04]  /*384b0*/  LDL.LU R26, [R1+0x1b80] ;  /* 0x001b8000011a7983 */ /* 0x000ea80000300800 */
[----:B------:R0:W-:Y:S04]  /*384c0*/  STL [R1+0x1aa4], R17 ;  /* 0x001aa41101007387 */ /* 0x0001e80000100800 */
[----:B0-----:R-:W2:Y:S04]  /*384d0*/  LDL.LU R17, [R1+0x228] ;  /* 0x0002280001117983 */ /* 0x001ea80000300800 */
[----:B------:R-:W2:Y:S04]  /*384e0*/  LDL.LU R27, [R1+0x1b7c] ;  /* 0x001b7c00011b7983 */ /* 0x000ea80000300800 */
[----:B------:R0:W-:Y:S01]  /*384f0*/  STL [R1+0x1aa8], R16 ;  /* 0x001aa81001007387 */ /* 0x0001e20000100800 */
[----:B------:R-:W-:-:S03]  /*38500*/  F2FP.BF16.F32.PACK_AB R14, R3, R14 ;  /* 0x0000000e030e723e */ /* 0x000fc600000010ff */
[----:B0-----:R-:W2:Y:S04]  /*38510*/  LDL.LU R16, [R1+0x250] ;  /* 0x0002500001107983 */ /* 0x001ea80000300800 */
[----:B------:R-:W2:Y:S01]  /*38520*/  LDL.LU R29, [R1+0x1b78] ;  /* 0x001b7800011d7983 */ /* 0x000ea20000300800 */
[----:B------:R-:W-:-:S03]  /*38530*/  F2FP.BF16.F32.PACK_AB R13, R0, R13 ;  /* 0x0000000d000d723e */ /* 0x000fc600000010ff */
[----:B------:R0:W-:Y:S01]  /*38540*/  STL [R1+0x1aac], R15 ;  /* 0x001aac0f01007387 */ /* 0x0001e20000100800 */
[----:B------:R-:W-:-:S03]  /*38550*/  F2FP.BF16.F32.PACK_AB R12, R2, R12 ;  /* 0x0000000c020c723e */ /* 0x000fc600000010ff */
[----:B0-----:R-:W2:Y:S04]  /*38560*/  LDL.LU R15, [R1+0x258] ;  /* 0x00025800010f7983 */ /* 0x001ea80000300800 */
[----:B------:R-:W3:Y:S04]  /*38570*/  LDL.LU R3, [R1+0x1b74] ;  /* 0x001b740001037983 */ /* 0x000ee80000300800 */
[----:B------:R0:W-:Y:S01]  /*38580*/  STL [R1+0x1ab0], R14 ;  /* 0x001ab00e01007387 */ /* 0x0001e20000100800 */
[----:B------:R-:W-:-:S03]  /*38590*/  F2FP.BF16.F32.PACK_AB R11, R28, R11 ;  /* 0x0000000b1c0b723e */ /* 0x000fc600000010ff */
[----:B0-----:R-:W3:Y:S04]  /*385a0*/  LDL.LU R14, [R1+0x240] ;  /* 0x00024000010e7983 */ /* 0x001ee80000300800 */
[----:B------:R-:W4:Y:S04]  /*385b0*/  LDL.LU R0, [R1+0x1b70] ;  /* 0x001b700001007983 */ /* 0x000f280000300800 */
[----:B------:R0:W-:Y:S04]  /*385c0*/  STL [R1+0x1ab4], R13 ;  /* 0x001ab40d01007387 */ /* 0x0001e80000100800 */
[----:B0-----:R-:W4:Y:S04]  /*385d0*/  LDL.LU R13, [R1+0x248] ;  /* 0x00024800010d7983 */ /* 0x001f280000300800 */
[----:B------:R-:W4:Y:S04]  /*385e0*/  LDL.LU R2, [R1+0x1b6c] ;  /* 0x001b6c0001027983 */ /* 0x000f280000300800 */
[----:B------:R0:W-:Y:S01]  /*385f0*/  STL [R1+0x1ab8], R12 ;  /* 0x001ab80c01007387 */ /* 0x0001e20000100800 */
[----:B------:R-:W-:-:S03]  /*38600*/  F2FP.BF16.F32.PACK_AB R10, R4, R10 ;  /* 0x0000000a040a723e */ /* 0x000fc600000010ff */
[----:B0-----:R-:W4:Y:S04]  /*38610*/  LDL.LU R12, [R1+0x1b0] ;  /* 0x0001b000010c7983 */ /* 0x001f280000300800 */
[----:B------:R-:W4:Y:S04]  /*38620*/  LDL.LU R28, [R1+0x1b68] ;  /* 0x001b6800011c7983 */ /* 0x000f280000300800 */
[----:B------:R0:W-:Y:S04]  /*38630*/  STL [R1+0x1abc], R11 ;  /* 0x001abc0b01007387 */ /* 0x0001e80000100800 */
[----:B0-----:R-:W4:Y:S04]  /*38640*/  LDL.LU R11, [R1+0x1b8] ;  /* 0x0001b800010b7983 */ /* 0x001f280000300800 */
[----:B------:R-:W4:Y:S04]  /*38650*/  LDL.LU R4, [R1+0x1b64] ;  /* 0x001b640001047983 */ /* 0x000f280000300800 */
[----:B------:R-:W-:Y:S01]  /*38660*/  STL [R1+0x1ac0], R10 ;  /* 0x001ac00a01007387 */ /* 0x000fe20000100800 */
[----:B--2---:R-:W-:-:S02]  /*38670*/  F2FP.BF16.F32.PACK_AB R5, R15, R5 ;  /* 0x000000050f05723e */ /* 0x004fc400000010ff */
[----:B---3--:R-:W-:Y:S02]  /*38680*/  F2FP.BF16.F32.PACK_AB R6, R14, R6 ;  /* 0x000000060e06723e */ /* 0x008fe400000010ff */
[----:B----4-:R-:W-:Y:S02]  /*38690*/  F2FP.BF16.F32.PACK_AB R0, R0, R3 ;  /* 0x000000030000723e */ /* 0x010fe400000010ff */
[----:B------:R-:W-:Y:S02]  /*386a0*/  F2FP.BF16.F32.PACK_AB R7, R13, R7 ;  /* 0x000000070d07723e */ /* 0x000fe400000010ff */
[----:B------:R-:W-:Y:S02]  /*386b0*/  F2FP.BF16.F32.PACK_AB R8, R12, R8 ;  /* 0x000000080c08723e */ /* 0x000fe400000010ff */
[----:B------:R-:W-:Y:S02]  /*386c0*/  F2FP.BF16.F32.PACK_AB R2, R28, R2 ;  /* 0x000000021c02723e */ /* 0x000fe400000010ff */
[----:B------:R-:W-:-:S02]  /*386d0*/  F2FP.BF16.F32.PACK_AB R9, R11, R9 ;  /* 0x000000090b09723e */ /* 0x000fc400000010ff */
[----:B------:R-:W-:-:S03]  /*386e0*/  F2FP.BF16.F32.PACK_AB R4, R16, R4 ;  /* 0x000000041004723e */ /* 0x000fc600000010ff */
[----:B------:R-:W-:Y:S04]  /*386f0*/  STL [R1+0x1ac4], R9 ;  /* 0x001ac40901007387 */ /* 0x000fe80000100800 */
[----:B------:R-:W-:Y:S04]  /*38700*/  STL [R1+0x1ac8], R8 ;  /* 0x001ac80801007387 */ /* 0x000fe80000100800 */
[----:B------:R-:W-:Y:S04]  /*38710*/  STL [R1+0x1acc], R7 ;  /* 0x001acc0701007387 */ /* 0x000fe80000100800 */
[----:B------:R0:W-:Y:S04]  /*38720*/  STL [R1+0x1ad0], R6 ;  /* 0x001ad00601007387 */ /* 0x0001e80000100800 */
[----:B------:R1:W-:Y:S04]  /*38730*/  STL [R1+0x1ad4], R5 ;  /* 0x001ad40501007387 */ /* 0x0003e80000100800 */
[----:B------:R2:W-:Y:S01]  /*38740*/  STL [R1+0x1ad8], R4 ;  /* 0x001ad80401007387 */ /* 0x0005e20000100800 */
[----:B0-----:R-:W-:-:S02]  /*38750*/  F2FP.BF16.F32.PACK_AB R6, R17, R18 ;  /* 0x000000121106723e */ /* 0x001fc400000010ff */
[----:B-1----:R-:W-:-:S03]  /*38760*/  F2FP.BF16.F32.PACK_AB R5, R19, R20 ;  /* 0x000000141305723e */ /* 0x002fc600000010ff */
[----:B------:R0:W-:Y:S01]  /*38770*/  STL [R1+0xc], R6 ;  /* 0x00000c0601007387 */ /* 0x0001e20000100800 */
[----:B--2---:R-:W-:-:S03]  /*38780*/  F2FP.BF16.F32.PACK_AB R4, R21, R22 ;  /* 0x000000161504723e */ /* 0x004fc600000010ff */
[----:B------:R1:W-:Y:S04]  /*38790*/  STL [R1+0x8], R5 ;  /* 0x0000080501007387 */ /* 0x0003e80000100800 */
[----:B------:R2:W-:Y:S01]  /*387a0*/  STL [R1+0x4], R4 ;  /* 0x0000040401007387 */ /* 0x0005e20000100800 */
[----:B0-----:R-:W-:Y:S02]  /*387b0*/  F2FP.BF16.F32.PACK_AB R6, R23, R24 ;  /* 0x000000181706723e */ /* 0x001fe400000010ff */
[----:B-1----:R-:W-:-:S03]  /*387c0*/  F2FP.BF16.F32.PACK_AB R5, R25, R26 ;  /* 0x0000001a1905723e */ /* 0x002fc600000010ff */
[----:B------:R-:W-:Y:S01]  /*387d0*/  STL [R1], R6 ;  /* 0x0000000601007387 */ /* 0x000fe20000100800 */
[----:B--2---:R-:W-:-:S03]  /*387e0*/  F2FP.BF16.F32.PACK_AB R4, R27, R29 ;  /* 0x0000001d1b04723e */ /* 0x004fc600000010ff */
[----:B------:R-:W-:Y:S04]  /*387f0*/  STL [R1+0x1c], R5 ;  /* 0x00001c0501007387 */ /* 0x000fe80000100800 */
[----:B------:R0:W-:Y:S04]  /*38800*/  STL [R1+0x18], R4 ;  /* 0x0000180401007387 */ /* 0x0001e80000100800 */
[----:B0-----:R-:W2:Y:S04]  /*38810*/  LDL.LU R4, [R1+0x2a0] ;  /* 0x0002a00001047983 */ /* 0x001ea80000300800 */
[----:B------:R-:W-:Y:S04]  /*38820*/  STL [R1+0x14], R2 ;  /* 0x0000140201007387 */ /* 0x000fe80000100800 */
[----:B--2---:R0:W-:Y:S04]  /*38830*/  STL [R1+0x1adc], R4 ;  /* 0x001adc0401007387 */ /* 0x0041e80000100800 */
        /* <DEDUP_REMOVED lines=35> */
[----:B---3--:R0:W-:Y:S04]  /*38a70*/  STL [R1+0x1ae0], R5 ;  /* 0x001ae00501007387 */ /* 0x0081e80000100800 */
[----:B0-----:R-:W3:Y:S04]  /*38a80*/  LDL.LU R5, [R1+0x2a8] ;  /* 0x0002a80001057983 */ /* 0x001ee80000300800 */
        /* <DEDUP_REMOVED lines=31> */
[----:B0-----:R-:W2:Y:S04]  /*38c80*/  LDL.LU R5, [R1+0x2ac] ;  /* 0x0002ac0001057983 */ /* 0x001ea80000300800 */
[----:B------:R-:W3:Y:S04]  /*38c90*/  LDL.LU R6, [R1+0x268] ;  /* 0x0002680001067983 */ /* 0x000ee80000300800 */
[----:B------:R-:W3:Y:S04]  /*38ca0*/  LDL.LU R7, [R1+0x298] ;  /* 0x0002980001077983 */ /* 0x000ee80000300800 */
[----:B------:R-:W4:Y:S04]  /*38cb0*/  LDL.LU R8, [R1+0x260] ;  /* 0x0002600001087983 */ /* 0x000f280000300800 */
        /* <DEDUP_REMOVED lines=24> */
[----:B--2---:R-:W-:-:S03]  /*38e40*/  F2FP.BF16.F32.PACK_AB R4, R5, R4 ;  /* 0x000000040504723e */ /* 0x004fc600000010ff */
[----:B------:R-:W2:Y:S04]  /*38e50*/  LDL.LU R5, [R1+0x1b60] ;  /* 0x001b600001057983 */ /* 0x000ea80000300800 */
[----:B------:R0:W-:Y:S04]  /*38e60*/  STL [R1+0x2c], R4 ;  /* 0x00002c0401007387 */ /* 0x0001e80000100800 */
[----:B0-----:R-:W2:Y:S02]  /*38e70*/  LDL.LU R4, [R1+0x1b5c] ;  /* 0x001b5c0001047983 */ /* 0x001ea40000300800 */
[----:B--2---:R-:W-:-:S02]  /*38e80*/  F2FP.BF16.F32.PACK_AB R4, R5, R4 ;  /* 0x000000040504723e */ /* 0x004fc400000010ff */
        /* <DEDUP_REMOVED lines=62> */
[----:B0-----:R-:W2:Y:S01]  /*39270*/  LDL.LU R4, [R1+0x1adc] ;  /* 0x001adc0001047983 */ /* 0x001ea20000300800 */
[----:B---3--:R-:W-:Y:S02]  /*39280*/  F2FP.BF16.F32.PACK_AB R7, R6, R7 ;  /* 0x000000070607723e */ /* 0x008fe400000010ff */
[----:B----4-:R-:W-:-:S02]  /*39290*/  F2FP.BF16.F32.PACK_AB R9, R8, R9 ;  /* 0x000000090809723e */ /* 0x010fc400000010ff */
[----:B------:R-:W-:Y:S02]  /*392a0*/  F2FP.BF16.F32.PACK_AB R11, R10, R11 ;  /* 0x0000000b0a0b723e */ /* 0x000fe400000010ff */
[----:B------:R-:W-:Y:S02]  /*392b0*/  F2FP.BF16.F32.PACK_AB R13, R12, R13 ;  /* 0x0000000d0c0d723e */ /* 0x000fe400000010ff */
[----:B------:R-:W-:Y:S02]  /*392c0*/  F2FP.BF16.F32.PACK_AB R15, R14, R15 ;  /* 0x0000000f0e0f723e */ /* 0x000fe400000010ff */
[----:B------:R-:W-:Y:S02]  /*392d0*/  F2FP.BF16.F32.PACK_AB R17, R16, R17 ;  /* 0x000000111011723e */ /* 0x000fe400000010ff */
[----:B------:R-:W-:Y:S02]  /*392e0*/  F2FP.BF16.F32.PACK_AB R19, R18, R19 ;  /* 0x000000131213723e */ /* 0x000fe400000010ff */
[----:B------:R-:W-:-:S02]  /*392f0*/  F2FP.BF16.F32.PACK_AB R21, R20, R21 ;  /* 0x000000151415723e */ /* 0x000fc400000010ff */
[----:B------:R-:W-:Y:S02]  /*39300*/  F2FP.BF16.F32.PACK_AB R23, R22, R23 ;  /* 0x000000171617723e */ /* 0x000fe400000010ff */
[----:B------:R-:W-:Y:S02]  /*39310*/  F2FP.BF16.F32.PACK_AB R25, R24, R25 ;  /* 0x000000191819723e */ /* 0x000fe400000010ff */
[----:B------:R-:W-:Y:S02]  /*39320*/  F2FP.BF16.F32.PACK_AB R27, R26, R27 ;  /* 0x0000001b1a1b723e */ /* 0x000fe400000010ff */
[----:B------:R-:W-:Y:S02]  /*39330*/  F2FP.BF16.F32.PACK_AB R28, R29, R28 ;  /* 0x0000001c1d1c723e */ /* 0x000fe400000010ff */
[----:B--2---:R-:W-:Y:S02]  /*39340*/  F2FP.BF16.F32.PACK_AB R5, R4, R5 ;  /* 0x000000050405723e */ /* 0x004fe400000010ff */
[----:B------:R1:W5:Y:S04]  /*39350*/  LDL.LU R4, [R1+0x1ad8] ;  /* 0x001ad80001047983 */ /* 0x0003680000300800 */
[----:B------:R0:W-:Y:S04]  /*39360*/  STL [R1+0x68], R5 ;  /* 0x0000680501007387 */ /* 0x0001e80000100800 */
[----:B0-----:R1:W5:Y:S04]  /*39370*/  LDL.LU R5, [R1+0x1ad4] ;  /* 0x001ad40001057983 */ /* 0x0013680000300800 */
        /* <DEDUP_REMOVED lines=33> */
[----:B------:R-:W2:Y:S01]  /*39590*/  LDL.LU R29, [R1+0x1a78] ;  /* 0x001a7800011d7983 */ /* 0x000ea20000300800 */
[----:B------:R-:W-:-:S03]  /*395a0*/  F2FP.BF16.F32.PACK_AB R2, R2, R0 ;  /* 0x000000000202723e */ /* 0x000fc600000010ff */
[----:B------:R1:W-:Y:S01]  /*395b0*/  STL [R1+0x98], R28 ;  /* 0x0000981c01007387 */ /* 0x0003e20000100800 */
[----:B--2---:R-:W-:-:S05]  /*395c0*/  F2FP.BF16.F32.PACK_AB R0, R3, R29 ;  /* 0x0000001d0300723e */ /* 0x004fca00000010ff */
[----:B------:R1:W-:Y:S04]  /*395d0*/  STL [R1+0x90], R0 ;  /* 0x0000900001007387 */ /* 0x0003e80000100800 */
[----:B------:R1:W-:Y:S02]  /*395e0*/  STL [R1+0x94], R2 ;  /* 0x0000940201007387 */ /* 0x0003e40000100800 */
.L_x_0:
[----:B-----5:R-:W-:Y:S01]  /*395f0*/  STL.64 [R1+0x1b88], R6 ;  /* 0x001b880601007387 */ /* 0x020fe20000100a00 */
[----:B-1----:R-:W1:Y:S01]  /*39600*/  S2R R0, SR_TID.X ;  /* 0x0000000000007919 */ /* 0x002e620000002100 */
[----:B------:R-:W2:Y:S01]  /*39610*/  S2UR UR5, SR_CgaCtaId ;  /* 0x00000000000579c3 */ /* 0x000ea20000008800 */
[----:B------:R-:W-:Y:S01]  /*39620*/  UMOV UR4, 0x400 ;  /* 0x0000040000047882 */ /* 0x000fe20000000000 */
[----:B------:R-:W3:Y:S01]  /*39630*/  LDCU.128 UR8, c[0x0][0x390] ;  /* 0x00007200ff0877ac */ /* 0x000ee20008000c00 */
[----:B------:R4:W-:Y:S01]  /*39640*/  STL.64 [R1+0x1b80], R4 ;  /* 0x001b800401007387 */ /* 0x0009e20000100a00 */
[----:B------:R-:W0:Y:S01]  /*39650*/  LDCU UR6, c[0x0][0x398] ;  /* 0x00007300ff0677ac */ /* 0x000e220008000800 */
[----:B------:R-:W0:Y:S01]  /*39660*/  S2R R29, SR_TID.X ;  /* 0x00000000001d7919 */ /* 0x000e220000002100 */
[----:B------:R-:W0:Y:S01]  /*39670*/  LDCU UR7, c[0x0][0x398] ;  /* 0x00007300ff0777ac */ /* 0x000e220008000800 */
[----:B------:R-:W0:Y:S01]  /*39680*/  LDCU UR14, c[0x0][0x398] ;  /* 0x00007300ff0e77ac */ /* 0x000e220008000800 */
[----:B----4-:R-:W4:Y:S01]  /*39690*/  LDL.LU R4, [R1+0x80] ;  /* 0x0000800001047983 */ /* 0x010f220000300800 */
[----:B------:R-:W0:Y:S03]  /*396a0*/  LDCU UR15, c[0x0][0x398] ;  /* 0x00007300ff0f77ac */ /* 0x000e260008000800 */
[----:B------:R-:W4:Y:S01]  /*396b0*/  LDL.LU R5, [R1+0x84] ;  /* 0x0000840001057983 */ /* 0x000f220000300800 */
[----:B------:R-:W0:Y:S03]  /*396c0*/  LDCU UR16, c[0x0][0x398] ;  /* 0x00007300ff1077ac */ /* 0x000e260008000800 */
[----:B------:R-:W4:Y:S01]  /*396d0*/  LDL.LU R6, [R1+0x88] ;  /* 0x0000880001067983 */ /* 0x000f220000300800 */
[----:B------:R-:W0:Y:S03]  /*396e0*/  LDCU UR17, c[0x0][0x398] ;  /* 0x00007300ff1177ac */ /* 0x000e260008000800 */
[----:B------:R-:W4:Y:S01]  /*396f0*/  LDL.LU R7, [R1+0x8c] ;  /* 0x00008c0001077983 */ /* 0x000f220000300800 */
[----:B------:R-:W0:Y:S03]  /*39700*/  LDCU UR18, c[0x0][0x398] ;  /* 0x00007300ff1277ac */ /* 0x000e260008000800 */
[----:B------:R-:W-:Y:S01]  /*39710*/  STL.64 [R1+0x1b78], R10 ;  /* 0x001b780a01007387 */ /* 0x000fe20000100a00 */
[----:B------:R-:W0:Y:S03]  /*39720*/  LDCU UR19, c[0x0][0x398] ;  /* 0x00007300ff1377ac */ /* 0x000e260008000800 */
[----:B------:R1:W-:Y:S01]  /*39730*/  STL.64 [R1+0x1b70], R8 ;  /* 0x001b700801007387 */ /* 0x0003e20000100a00 */
[----:B------:R-:W0:Y:S01]  /*39740*/  LDCU UR20, c[0x0][0x398] ;  /* 0x00007300ff1477ac */ /* 0x000e220008000800 */
[----:B------:R-:W0:Y:S01]  /*39750*/  LDCU UR21, c[0x0][0x398] ;  /* 0x00007300ff1577ac */ /* 0x000e220008000800 */
[----:B------:R-:W0:Y:S01]  /*39760*/  LDCU UR22, c[0x0][0x398] ;  /* 0x00007300ff1677ac */ /* 0x000e220008000800 */
[----:B-1----:R-:W3:Y:S01]  /*39770*/  LDL.LU R8, [R1+0x90] ;  /* 0x0000900001087983 */ /* 0x002ee20000300800 */
[----:B------:R-:W1:Y:S03]  /*39780*/  LDCU UR23, c[0x0][0x398] ;  /* 0x00007300ff1777ac */ /* 0x000e660008000800 */
[----:B------:R-:W3:Y:S01]  /*39790*/  LDL.LU R9, [R1+0x94] ;  /* 0x0000940001097983 */ /* 0x000ee20000300800 */
[----:B------:R-:W0:Y:S03]  /*397a0*/  LDCU UR24, c[0x0][0x398] ;  /* 0x00007300ff1877ac */ /* 0x000e260008000800 */
[----:B------:R-:W3:Y:S01]  /*397b0*/  LDL.LU R10, [R1+0x98] ;  /* 0x00009800010a7983 */ /* 0x000ee20000300800 */
[----:B------:R-:W0:Y:S03]  /*397c0*/  LDCU UR25, c[0x0][0x398] ;  /* 0x00007300ff1977ac */ /* 0x000e260008000800 */
[----:B------:R-:W3:Y:S01]  /*397d0*/  LDL.LU R11, [R1+0x9c] ;  /* 0x00009c00010b7983 */ /* 0x000ee20000300800 */
[----:B------:R-:W1:Y:S03]  /*397e0*/  LDCU UR26, c[0x0][0x398] ;  /* 0x00007300ff1a77ac */ /* 0x000e660008000800 */
[----:B------:R0:W-:Y:S01]  /*397f0*/  STL.64 [R1+0x1b68], R14 ;  /* 0x001b680e01007387 */ /* 0x0001e20000100a00 */
[----:B------:R-:W1:Y:S01]  /*39800*/  LDCU UR27, c[0x0][0x398] ;  /* 0x00007300ff1b77ac */ /* 0x000e620008000800 */
[----:B------:R-:W1:Y:S01]  /*39810*/  LDCU UR28, c[0x0][0x398] ;  /* 0x00007300ff1c77ac */ /* 0x000e620008000800 */
[----:B------:R-:W1:Y:S01]  /*39820*/  LDCU UR29, c[0x0][0x398] ;  /* 0x00007300ff1d77ac */ /* 0x000e620008000800 */
[----:B0-----:R-:W4:Y:S01]  /*39830*/  LDL R15, [R1+0x1a4c] ;  /* 0x001a4c00010f7983 */ /* 0x001f220000100800 */
[C---:B------:R-:W-:Y:S01]  /*39840*/  IMAD.SHL.U32 R2, R0.reuse, 0x10, RZ ;  /* 0x0000001000027824 */ /* 0x040fe200078e00ff */
[----:B------:R-:W-:Y:S01]  /*39850*/  LOP3.LUT R29, R29, 0x3f, RZ, 0xc0, !PT ;  /* 0x0000003f1d1d7812 */ /* 0x000fe200078ec0ff */
[C---:B------:R-:W-:Y:S01]  /*39860*/  IMAD.SHL.U32 R3, R0.reuse, 0x20, RZ ;  /* 0x0000002000037824 */ /* 0x040fe200078e00ff */
[----:B--2---:R-:W-:Y:S01]  /*39870*/  ULEA UR4, UR5, UR4, 0x18 ;  /* 0x0000000405047291 */ /* 0x004fe2000f8ec0ff */
[----:B------:R-:W-:Y:S01]  /*39880*/  IMAD.SHL.U32 R28, R0, 0x8, RZ ;  /* 0x00000008001c7824 */ /* 0x000fe200078e00ff */
[----:B------:R-:W-:Y:S01]  /*39890*/  LOP3.LUT R0, R2, 0xf0, RZ, 0xc0, !PT ;  /* 0x000000f002007812 */ /* 0x000fe200078ec0ff */
[----:B------:R-:W-:Y:S01]  /*398a0*/  STL.64 [R1+0x1b60], R12 ;  /* 0x001b600c01007387 */ /* 0x000fe20000100a00 */
[----:B------:R-:W-:Y:S01]  /*398b0*/  LOP3.LUT R2, R3, 0x200, RZ, 0xc0, !PT ;  /* 0x0000020003027812 */ /* 0x000fe200078ec0ff */
[----:B------:R-:W0:Y:S01]  /*398c0*/  LDCU UR5, c[0x0][0x398] ;  /* 0x00007300ff0577ac */ /* 0x000e220008000800 */
[----:B------:R-:W-:Y:S01]  /*398d0*/  LOP3.LUT R28, R28, 0x100, RZ, 0xc0, !PT ;  /* 0x000001001c1c7812 */ /* 0x000fe200078ec0ff */
[----:B------:R-:W-:Y:S01]  /*398e0*/  STL.64 [R1+0x1b58], R18 ;  /* 0x001b581201007387 */ /* 0x000fe20000100a00 */
[----:B------:R-:W-:-:S03]  /*398f0*/  IADD3 R2, PT, PT, R2, UR4, R0 ;  /* 0x0000000402027c10 */ /* 0x000fc6000fffe000 */
[----:B------:R-:W-:Y:S02]  /*39900*/  STL.64 [R1+0x1b50], R16 ;  /* 0x001b501001007387 */ /* 0x000fe40000100a00 */
[----:B------:R-:W-:Y:S01]  /*39910*/  IMAD.IADD R2, R28, 0x1, R2 ;  /* 0x000000011c027824 */ /* 0x000fe200078e0202 */
[----:B------:R-:W-:Y:S06]  /*39920*/  BAR.SYNC.DEFER_BLOCKING 0x0 ;  /* 0x0000000000007b1d */ /* 0x000fec0000010000 */
[----:B------:R-:W-:Y:S04]  /*39930*/  STL.64 [R1+0x1b48], R22 ;  /* 0x001b481601007387 */ /* 0x000fe80000100a00 */
[----:B------:R-:W-:Y:S04]  /*39940*/  STL.64 [R1+0x1b40], R20 ;  /* 0x001b401401007387 */ /* 0x000fe80000100a00 */
[----:B------:R-:W-:Y:S04]  /*39950*/  STL.64 [R1+0x1b38], R26 ;  /* 0x001b381a01007387 */ /* 0x000fe80000100a00 */
[----:B------:R-:W-:Y:S04]  /*39960*/  STL.64 [R1+0x1b30], R24 ;  /* 0x001b301801007387 */ /* 0x000fe80000100a00 */
[----:B---3--:R-:W-:Y:S01]  /*39970*/  STSM.16.M88.4 [R2], R8 ;  /* 0x0000000802007844 */ /* 0x008fe20000000200 */
[----:B----4-:R-:W-:-:S02]  /*39980*/  VIADD R0, R15, 0x1 ;  /* 0x000000010f007836 */ /* 0x010fc40000000000 */
[----:B------:R-:W-:Y:S01]  /*39990*/  VIADD R3, R15, 0x2 ;  /* 0x000000020f037836 */ /* 0x000fe20000000000 */
[----:B------:R-:W-:Y:S02]  /*399a0*/  BAR.SYNC.DEFER_BLOCKING 0x0 ;  /* 0x0000000000007b1d */ /* 0x000fe40000010000 */
[----:B------:R-:W-:Y:S02]  /*399b0*/  ISETP.GE.AND P4, PT, R0, UR11, PT ;  /* 0x0000000b00007c0c */ /* 0x000fe4000bf86270 */
[----:B------:R-:W-:-:S04]  /*399c0*/  LEA R0, R29, UR4, 0x4 ;  /* 0x000000041d007c11 */ /* 0x000fc8000f8e20ff */
[----:B------:R-:W2:Y:S01]  /*399d0*/  LDC R29, c[0x0][0x3b4] ;  /* 0x0000ed00ff1d7b82 */ /* 0x000ea20000000800 */
[----:B------:R-:W-:Y:S01]  /*399e0*/  ISETP.GE.AND P2, PT, R3, UR11, PT ;  /* 0x0000000b03007c0c */ /* 0x000fe2000bf46270 */
[----:B------:R-:W3:Y:S01]  /*399f0*/  LDCU UR4, c[0x0][0x3b8] ;  /* 0x00007700ff0477ac */ /* 0x000ee20008000800 */
[----:B------:R-:W4:Y:S05]  /*39a00*/  LDS.128 R8, [R0] ;  /* 0x0000000000087984 */ /* 0x000f2a0000000c00 */
[----:B------:R-:W-:Y:S06]  /*39a10*/  BAR.SYNC.DEFER_BLOCKING 0x0 ;  /* 0x0000000000007b1d */ /* 0x000fec0000010000 */
[----:B------:R0:W-:Y:S02]  /*39a20*/  STSM.16.M88.4 [R2], R4 ;  /* 0x0000000402007844 */ /* 0x0001e40000000200 */
[----:B------:R-:W-:Y:S06]  /*39a30*/  BAR.SYNC.DEFER_BLOCKING 0x0 ;  /* 0x0000000000007b1d */ /* 0x000fec0000010000 */
[----:B----4-:R-:W-:Y:S04]  /*39a40*/  STL.64 [R1+0x90], R8 ;  /* 0x0000900801007387 */ /* 0x010fe80000100a00 */
[----:B------:R-:W-:Y:S04]  /*39a50*/  STL.64 [R1+0x98], R10 ;  /* 0x0000980a01007387 */ /* 0x000fe80000100a00 */
[----:B0-----:R-:W4:Y:S04]  /*39a60*/  LDL.LU R4, [R1+0x50] ;  /* 0x0000500001047983 */ /* 0x001f280000300800 */
[----:B------:R-:W4:Y:S04]  /*39a70*/  LDL.LU R5, [R1+0x54] ;  /* 0x0000540001057983 */ /* 0x000f280000300800 */
[----:B------:R-:W2:Y:S04]  /*39a80*/  LDL.LU R6, [R1+0x58] ;  /* 0x0000580001067983 */ /* 0x000ea80000300800 */
[----:B------:R-:W2:Y:S04]  /*39a90*/  LDL.LU R7, [R1+0x5c] ;  /* 0x00005c0001077983 */ /* 0x000ea80000300800 */
[----:B------:R-:W0:Y:S01]  /*39aa0*/  LDS.128 R16, [R0] ;  /* 0x0000000000107984 */ /* 0x000e220000000c00 */
[----:B------:R-:W-:Y:S06]  /*39ab0*/  BAR.SYNC.DEFER_BLOCKING 0x0 ;  /* 0x0000000000007b1d */ /* 0x000fec0000010000 */
[----:B--2---:R-:W-:Y:S04]  /*39ac0*/  STL.64 [R1+0x1b98], R6 ;  /* 0x001b980601007387 */ /* 0x004fe80000100a00 */
[----:B----4-:R2:W-:Y:S04]  /*39ad0*/  STL.64 [R1+0x1b90], R4 ;  /* 0x001b900401007387 */ /* 0x0105e80000100a00 */
[----:B--2---:R-:W2:Y:S04]  /*39ae0*/  LDL.LU R4, [R1+0x60] ;  /* 0x0000600001047983 */ /* 0x004ea80000300800 */
[----:B------:R-:W2:Y:S04]  /*39af0*/  LDL.LU R5, [R1+0x64] ;  /* 0x0000640001057983 */ /* 0x000ea80000300800 */
[----:B------:R-:W4:Y:S04]  /*39b00*/  LDL.LU R6, [R1+0x68] ;  /* 0x0000680001067983 */ /* 0x000f280000300800 */
[----:B------:R-:W4:Y:S04]  /*39b10*/  LDL.LU R7, [R1+0x6c] ;  /* 0x00006c0001077983 */ /* 0x000f280000300800 */
[----:B----4-:R-:W-:Y:S04]  /*39b20*/  STL.64 [R1+0x1ba8], R6 ;  /* 0x001ba80601007387 */ /* 0x010fe80000100a00 */
[----:B--2---:R2:W-:Y:S04]  /*39b30*/  STL.64 [R1+0x1ba0], R4 ;  /* 0x001ba00401007387 */ /* 0x0045e80000100a00 */
[----:B--2---:R-:W2:Y:S04]  /*39b40*/  LDL.LU R4, [R1+0x70] ;  /* 0x0000700001047983 */ /* 0x004ea80000300800 */
[----:B------:R-:W2:Y:S04]  /*39b50*/  LDL.LU R5, [R1+0x74] ;  /* 0x0000740001057983 */ /* 0x000ea80000300800 */
[----:B------:R-:W2:Y:S04]  /*39b60*/  LDL.LU R6, [R1+0x78] ;  /* 0x0000780001067983 */ /* 0x000ea80000300800 */
[----:B------:R-:W2:Y:S04]  /*39b70*/  LDL.LU R7, [R1+0x7c] ;  /* 0x00007c0001077983 */ /* 0x000ea80000300800 */
[----:B------:R-:W4:Y:S04]  /*39b80*/  LDL.LU R8, [R1+0x40] ;  /* 0x0000400001087983 */ /* 0x000f280000300800 */
[----:B------:R-:W4:Y:S04]  /*39b90*/  LDL.LU R9, [R1+0x44] ;  /* 0x0000440001097983 */ /* 0x000f280000300800 */
[----:B------:R-:W4:Y:S04]  /*39ba0*/  LDL.LU R10, [R1+0x48] ;  /* 0x00004800010a7983 */ /* 0x000f280000300800 */
[----:B------:R-:W4:Y:S04]  /*39bb0*/  LDL.LU R11, [R1+0x4c] ;  /* 0x00004c00010b7983 */ /* 0x000f280000300800 */
[----:B------:R-:W3:Y:S04]  /*39bc0*/  LDL.LU R12, [R1+0x30] ;  /* 0x00003000010c7983 */ /* 0x000ee80000300800 */
[----:B0-----:R0:W-:Y:S04]  /*39bd0*/  STL.64 [R1+0x80], R16 ;  /* 0x0000801001007387 */ /* 0x0011e80000100a00 */
[----:B------:R0:W-:Y:S04]  /*39be0*/  STL.64 [R1+0x88], R18 ;  /* 0x0000881201007387 */ /* 0x0001e80000100a00 */
[----:B------:R-:W3:Y:S04]  /*39bf0*/  LDL.LU R13, [R1+0x34] ;  /* 0x00003400010d7983 */ /* 0x000ee80000300800 */
[----:B------:R-:W3:Y:S04]  /*39c00*/  LDL.LU R14, [R1+0x38] ;  /* 0x00003800010e7983 */ /* 0x000ee80000300800 */
[----:B------:R-:W3:Y:S04]  /*39c10*/  LDL.LU R15, [R1+0x3c] ;  /* 0x00003c00010f7983 */ /* 0x000ee80000300800 */
[----:B------:R-:W3:Y:S04]  /*39c20*/  LDL.LU R24, [R1+0x20] ;  /* 0x0000200001187983 */ /* 0x000ee80000300800 */
[----:B------:R-:W3:Y:S04]  /*39c30*/  LDL.LU R25, [R1+0x24] ;  /* 0x0000240001197983 */ /* 0x000ee80000300800 */
[----:B------:R-:W3:Y:S04]  /*39c40*/  LDL.LU R26, [R1+0x28] ;  /* 0x00002800011a7983 */ /* 0x000ee80000300800 */
[----:B------:R-:W3:Y:S04]  /*39c50*/  LDL.LU R27, [R1+0x2c] ;  /* 0x00002c00011b7983 */ /* 0x000ee80000300800 */
[----:B0-----:R-:W3:Y:S04]  /*39c60*/  LDL.LU R16, [R1+0x10] ;  /* 0x0000100001107983 */ /* 0x001ee80000300800 */
[----:B------:R-:W3:Y:S04]  /*39c70*/  LDL.LU R17, [R1+0x14] ;  /* 0x0000140001117983 */ /* 0x000ee80000300800 */
[----:B------:R-:W3:Y:S04]  /*39c80*/  LDL.LU R18, [R1+0x18] ;  /* 0x0000180001127983 */ /* 0x000ee80000300800 */
[----:B------:R-:W3:Y:S04]  /*39c90*/  LDL.LU R19, [R1+0x1c] ;  /* 0x00001c0001137983 */ /* 0x000ee80000300800 */
[----:B------:R-:W3:Y:S04]  /*39ca0*/  LDL.LU R20, [R1] ;  /* 0x0000000001147983 */ /* 0x000ee80000300800 */
[----:B------:R-:W3:Y:S04]  /*39cb0*/  LDL.LU R21, [R1+0x4] ;  /* 0x0000040001157983 */ /* 0x000ee80000300800 */
[----:B------:R-:W3:Y:S04]  /*39cc0*/  LDL.LU R22, [R1+0x8] ;  /* 0x0000080001167983 */ /* 0x000ee80000300800 */
[----:B------:R-:W3:Y:S04]  /*39cd0*/  LDL.LU R23, [R1+0xc] ;  /* 0x00000c0001177983 */ /* 0x000ee80000300800 */
[----:B--2---:R-:W-:Y:S01]  /*39ce0*/  STSM.16.M88.4 [R2], R4 ;  /* 0x0000000402007844 */ /* 0x004fe20000000200 */
[----:B------:R-:W-:Y:S06]  /*39cf0*/  BAR.SYNC.DEFER_BLOCKING 0x0 ;  /* 0x0000000000007b1d */ /* 0x000fec0000010000 */
[----:B------:R-:W0:Y:S04]  /*39d00*/  LDS.128 R4, [R0] ;  /* 0x0000000000047984 */ /* 0x000e280000000c00 */
[----:B0-----:R-:W-:Y:S04]  /*39d10*/  STL.64 [R1+0x70], R4 ;  /* 0x0000700401007387 */ /* 0x001fe80000100a00 */
[----:B------:R0:W-:Y:S04]  /*39d20*/  STL.64 [R1+0x78], R6 ;  /* 0x0000780601007387 */ /* 0x0001e80000100a00 */
[----:B0-----:R-:W2:Y:S04]  /*39d30*/  LDL.LU.64 R6, [R1+0x1ba8] ;  /* 0x001ba80001067983 */ /* 0x001ea80000300a00 */
[----:B------:R-:W2:Y:S01]  /*39d40*/  LDL.LU.64 R4, [R1+0x1ba0] ;  /* 0x001ba00001047983 */ /* 0x000ea20000300a00 */
[----:B------:R-:W-:Y:S06]  /*39d50*/  BAR.SYNC.DEFER_BLOCKING 0x0 ;  /* 0x0000000000007b1d */ /* 0x000fec0000010000 */
[----:B--2---:R-:W-:Y:S02]  /*39d60*/  STSM.16.M88.4 [R2], R4 ;  /* 0x0000000402007844 */ /* 0x004fe40000000200 */
        /* <DEDUP_REMOVED lines=9> */
[----:B------:R-:W0:Y:S02]  /*39e00*/  LDS.128 R4, [R0] ;  /* 0x0000000000047984 */ /* 0x000e240000000c00 */
[----:B------:R-:W-:Y:S06]  /*39e10*/  BAR.SYNC.DEFER_BLOCKING 0x0 ;  /* 0x0000000000007b1d */ /* 0x000fec0000010000 */
[----:B----4-:R-:W-:Y:S02]  /*39e20*/  STSM.16.M88.4 [R2], R8 ;  /* 0x0000000802007844 */ /* 0x010fe40000000200 */
[----:B------:R-:W-:Y:S06]  /*39e30*/  BAR.SYNC.DEFER_BLOCKING 0x0 ;  /* 0x0000000000007b1d */ /* 0x000fec0000010000 */
[----:B0-----:R-:W-:Y:S04]  /*39e40*/  STL.64 [R1+0x50], R4 ;  /* 0x0000500401007387 */ /* 0x001fe80000100a00 */
[----:B------:R0:W-:Y:S04]  /*39e50*/  STL.64 [R1+0x58], R6 ;  /* 0x0000580601007387 */ /* 0x0001e80000100a00 */
[----:B------:R-:W2:Y:S01]  /*39e60*/  LDS.128 R8, [R0] ;  /* 0x0000000000087984 */ /* 0x000ea20000000c00 */
[----:B------:R-:W-:Y:S06]  /*39e70*/  BAR.SYNC.DEFER_BLOCKING 0x0 ;  /* 0x0000000000007b1d */ /* 0x000fec0000010000 */
[----:B0-----:R-:W4:Y:S04]  /*39e80*/  LDL.LU.64 R6, [R1+0x1b88] ;  /* 0x001b880001067983 */ /* 0x001f280000300a00 */
[----:B------:R-:W4:Y:S04]  /*39e90*/  LDL.LU.64 R4, [R1+0x1b80] ;  /* 0x001b800001047983 */ /* 0x000f280000300a00 */
[----:B---3--:R-:W-:Y:S01]  /*39ea0*/  STSM.16.M88.4 [R2], R12 ;  /* 0x0000000c02007844 */ /* 0x008fe20000000200 */
[----:B------:R-:W-:Y:S06]  /*39eb0*/  BAR.SYNC.DEFER_BLOCKING 0x0 ;  /* 0x0000000000007b1d */ /* 0x000fec0000010000 */
[----:B--2---:R-:W-:Y:S04]  /*39ec0*/  STL.64 [R1+0x40], R8 ;  /* 0x0000400801007387 */ /* 0x004fe80000100a00 */
[----:B------:R0:W-:Y:S04]  /*39ed0*/  STL.64 [R1+0x48], R10 ;  /* 0x0000480a01007387 */ /* 0x0001e80000100a00 */
[----:B------:R-:W2:Y:S01]  /*39ee0*/  LDS.128 R12, [R0] ;  /* 0x00000000000c7984 */ /* 0x000ea20000000c00 */
[----:B------:R-:W-:Y:S06]  /*39ef0*/  BAR.SYNC.DEFER_BLOCKING 0x0 ;  /* 0x0000000000007b1d */ /* 0x000fec0000010000 */
[----:B0-----:R-:W3:Y:S04]  /*39f00*/  LDL.LU.64 R10, [R1+0x1b78] ;  /* 0x001b7800010a7983 */ /* 0x001ee80000300a00 */
[----:B------:R-:W3:Y:S04]  /*39f10*/  LDL.LU.64 R8, [R1+0x1b70] ;  /* 0x001b700001087983 */ /* 0x000ee80000300a00 */
[----:B------:R-:W-:Y:S01]  /*39f20*/  STSM.16.M88.4 [R2], R24 ;  /* 0x0000001802007844 */ /* 0x000fe20000000200 */
        /* <DEDUP_REMOVED lines=9> */
[----:B--2---:R0:W-:Y:S04]  /*39fc0*/  STL.64 [R1+0x20], R24 ;  /* 0x0000201801007387 */ /* 0x0041e80000100a00 */
[----:B------:R-:W-:Y:S04]  /*39fd0*/  STL.64 [R1+0x28], R26 ;  /* 0x0000281a01007387 */ /* 0x000fe80000100a00 */
[----:B0-----:R-:W2:Y:S04]  /*39fe0*/  LDL R24, [R1+0x1a50] ;  /* 0x001a500001187983 */ /* 0x001ea80000100800 */
[----:B------:R-:W0:Y:S01]  /*39ff0*/  LDS.128 R16, [R0] ;  /* 0x0000000000107984 */ /* 0x000e220000000c00 */
[----:B------:R-:W-:Y:S06]  /*3a000*/  BAR.SYNC.DEFER_BLOCKING 0x0 ;  /* 0x0000000000007b1d */ /* 0x000fec0000010000 */
[----:B0-----:R-:W-:Y:S04]  /*3a010*/  STL.64 [R1+0xc0], R16 ;  /* 0x0000c01001007387 */ /* 0x001fe80000100a00 */
[----:B------:R0:W-:Y:S04]  /*3a020*/  STL.64 [R1+0xc8], R18 ;  /* 0x0000c81201007387 */ /* 0x0001e80000100a00 */
[----:B0-----:R-:W2:Y:S04]  /*3a030*/  LDL.LU.64 R18, [R1+0x1b58] ;  /* 0x001b580001127983 */ /* 0x001ea80000300a00 */
[----:B------:R-:W2:Y:S04]  /*3a040*/  LDL.LU.64 R16, [R1+0x1b50] ;  /* 0x001b500001107983 */ /* 0x000ea80000300a00 */
[----:B------:R-:W-:Y:S01]  /*3a050*/  STSM.16.M88.4 [R2], R20 ;  /* 0x0000001402007844 */ /* 0x000fe20000000200 */
[----:B------:R-:W-:Y:S06]  /*3a060*/  BAR.SYNC.DEFER_BLOCKING 0x0 ;  /* 0x0000000000007b1d */ /* 0x000fec0000010000 */
[----:B------:R-:W0:Y:S02]  /*3a070*/  LDS.128 R20, [R0] ;  /* 0x0000000000147984 */ /* 0x000e240000000c00 */
[----:B------:R-:W-:Y:S06]  /*3a080*/  BAR.SYNC.DEFER_BLOCKING 0x0 ;  /* 0x0000000000007b1d */ /* 0x000fec0000010000 */
[----:B0-----:R-:W-:Y:S04]  /*3a090*/  STL.64 [R1+0xd0], R20 ;  /* 0x0000d01401007387 */ /* 0x001fe80000100a00 */
[----:B------:R0:W-:Y:S04]  /*3a0a0*/  STL.64 [R1+0xd8], R22 ;  /* 0x0000d81601007387 */ /* 0x0001e80000100a00 */
[----:B----4-:R-:W-:Y:S01]  /*3a0b0*/  STSM.16.M88.4 [R2], R4 ;  /* 0x0000000402007844 */ /* 0x010fe20000000200 */
[----:B------:R-:W-:Y:S06]  /*3a0c0*/  BAR.SYNC.DEFER_BLOCKING 0x0 ;  /* 0x0000000000007b1d */ /* 0x000fec0000010000 */
[----:B0-----:R-:W4:Y:S04]  /*3a0d0*/  LDL.LU.64 R22, [R1+0x1b48] ;  /* 0x001b480001167983 */ /* 0x001f280000300a00 */
[----:B------:R-:W4:Y:S04]  /*3a0e0*/  LDL.LU.64 R20, [R1+0x1b40] ;  /* 0x001b400001147983 */ /* 0x000f280000300a00 */
[----:B------:R-:W0:Y:S01]  /*3a0f0*/  LDS.128 R4, [R0] ;  /* 0x0000000000047984 */ /* 0x000e220000000c00 */
[----:B------:R-:W-:Y:S06]  /*3a100*/  BAR.SYNC.DEFER_BLOCKING 0x0 ;  /* 0x0000000000007b1d */ /* 0x000fec0000010000 */
[----:B---3--:R3:W-:Y:S04]  /*3a110*/  STSM.16.M88.4 [R2], R8 ;  /* 0x0000000802007844 */ /* 0x0087e80000000200 */
[----:B0-----:R-:W-:Y:S04]  /*3a120*/  STL.64 [R1+0xe0], R4 ;  /* 0x0000e00401007387 */ /* 0x001fe80000100a00 */
[----:B------:R-:W-:Y:S01]  /*3a130*/  STL.64 [R1+0xe8], R6 ;  /* 0x0000e80601007387 */ /* 0x000fe20000100a00 */
[----:B------:R-:W-:Y:S06]  /*3a140*/  BAR.SYNC.DEFER_BLOCKING 0x0 ;  /* 0x0000000000007b1d */ /* 0x000fec0000010000 */
[----:B---3--:R-:W3:Y:S04]  /*3a150*/  LDL.LU R8, [R1+0x90] ;  /* 0x0000900001087983 */ /* 0x008ee80000300800 */
[----:B------:R-:W0:Y:S01]  /*3a160*/  LDS.128 R4, [R0] ;  /* 0x0000000000047984 */ /* 0x000e220000000c00 */
[----:B------:R-:W-:Y:S06]  /*3a170*/  BAR.SYNC.DEFER_BLOCKING 0x0 ;  /* 0x0000000000007b1d */ /* 0x000fec0000010000 */
[----:B------:R1:W-:Y:S04]  /*3a180*/  STSM.16.M88.4 [R2], R12 ;  /* 0x0000000c02007844 */ /* 0x0003e80000000200 */
[----:B0-----:R0:W-:Y:S04]  /*3a190*/  STL.64 [R1+0xf0], R4 ;  /* 0x0000f00401007387 */ /* 0x0011e80000100a00 */
[----:B------:R-:W-:Y:S01]  /*3a1a0*/  STL.64 [R1+0xf8], R6 ;  /* 0x0000f80601007387 */ /* 0x000fe20000100a00 */
[C---:B--2---:R-:W-:Y:S01]  /*3a1b0*/  IMAD R3, R24.reuse, R29, RZ ;  /* 0x0000001d18037224 */ /* 0x044fe200078e02ff */
[----:B------:R-:W-:Y:S01]  /*3a1c0*/  BAR.SYNC.DEFER_BLOCKING 0x0 ;  /* 0x0000000000007b1d */ /* 0x000fe20000010000 */
[----:B------:R-:W-:-:S05]  /*3a1d0*/  ISETP.GE.AND P0, PT, R24, UR10, PT ;  /* 0x0000000a18007c0c */ /* 0x000fca000bf06270 */
[----:B-1----:R-:W2:Y:S01]  /*3a1e0*/  LDL R15, [R1+0x1a4c] ;  /* 0x001a4c00010f7983 */ /* 0x002ea20000100800 */
[----:B0-----:R-:W-:-:S04]  /*3a1f0*/  LEA R4, P1, R3, UR8, 0x1 ;  /* 0x0000000803047c11 */ /* 0x001fc8000f8208ff */
[----:B------:R-:W-:Y:S01]  /*3a200*/  LEA.HI.X.SX32 R5, R3, UR9, 0x1, P1 ;  /* 0x0000000903057c11 */ /* 0x000fe200088f0eff */
[----:B------:R-:W0:Y:S01]  /*3a210*/  LDS.128 R24, [R0] ;  /* 0x0000000000187984 */ /* 0x000e220000000c00 */
[----:B------:R-:W-:Y:S06]  /*3a220*/  BAR.SYNC.DEFER_BLOCKING 0x0 ;  /* 0x0000000000007b1d */ /* 0x000fec0000010000 */
[----:B------:R-:W-:Y:S04]  /*3a230*/  STSM.16.M88.4 [R2], R16 ;  /* 0x0000001002007844 */ /* 0x000fe80000000200 */
[----:B0-----:R-:W-:Y:S04]  /*3a240*/  STL.64 [R1+0xb0], R24 ;  /* 0x0000b01801007387 */ /* 0x001fe80000100a00 */
[----:B------:R-:W-:Y:S01]  /*3a250*/  STL.64 [R1+0xb8], R26 ;  /* 0x0000b81a01007387 */ /* 0x000fe20000100a00 */
[----:B------:R-:W-:Y:S06]  /*3a260*/  BAR.SYNC.DEFER_BLOCKING 0x0 ;  /* 0x0000000000007b1d */ /* 0x000fec0000010000 */
[----:B------:R-:W0:Y:S02]  /*3a270*/  LDS.128 R24, [R0] ;  /* 0x0000000000187984 */ /* 0x000e240000000c00 */
[----:B------:R-:W-:Y:S06]  /*3a280*/  BAR.SYNC.DEFER_BLOCKING 0x0 ;  /* 0x0000000000007b1d */ /* 0x000fec0000010000 */
[----:B0-----:R-:W-:Y:S04]  /*3a290*/  STL.64 [R1+0xa0], R24 ;  /* 0x0000a01801007387 */ /* 0x001fe80000100a00 */
[----:B------:R0:W-:Y:S04]  /*3a2a0*/  STL.64 [R1+0xa8], R26 ;  /* 0x0000a81a01007387 */ /* 0x0001e80000100a00 */
[----:B0-----:R-:W2:Y:S04]  /*3a2b0*/  LDL.LU.64 R26, [R1+0x1b38] ;  /* 0x001b3800011a7983 */ /* 0x001ea80000300a00 */
[----:B------:R-:W2:Y:S04]  /*3a2c0*/  LDL.LU.64 R24, [R1+0x1b30] ;  /* 0x001b300001187983 */ /* 0x000ea80000300a00 */
[----:B------:R-:W2:Y:S04]  /*3a2d0*/  LDL R11, [R1+0x1a58] ;  /* 0x001a5800010b7983 */ /* 0x000ea80000100800 */
[----:B------:R-:W2:Y:S04]  /*3a2e0*/  LDL R10, [R1+0x1a60] ;  /* 0x001a6000010a7983 */ /* 0x000ea80000100800 */
[----:B----4-:R-:W-:Y:S01]  /*3a2f0*/  STSM.16.M88.4 [R2], R20 ;  /* 0x0000001402007844 */ /* 0x010fe20000000200 */
[----:B------:R-:W-:Y:S06]  /*3a300*/  BAR.SYNC.DEFER_BLOCKING 0x0 ;  /* 0x0000000000007b1d */ /* 0x000fec0000010000 */
[----:B------:R-:W4:Y:S04]  /*3a310*/  LDL R12, [R1+0x1a5c] ;  /* 0x001a5c00010c7983 */ /* 0x000f280000100800 */
[----:B------:R-:W0:Y:S01]  /*3a320*/  LDS.128 R20, [R0] ;  /* 0x0000000000147984 */ /* 0x000e220000000c00 */
[----:B------:R-:W-:Y:S06]  /*3a330*/  BAR.SYNC.DEFER_BLOCKING 0x0 ;  /* 0x0000000000007b1d */ /* 0x000fec0000010000 */
[----:B------:R-:W-:Y:S04]  /*3a340*/  STL [R1+0x1b28], R5 ;  /* 0x001b280501007387 */ /* 0x000fe80000100800 */
[----:B------:R-:W4:Y:S04]  /*3a350*/  LDL.LU R19, [R1+0x80] ;  /* 0x0000800001137983 */ /* 0x000f280000300800 */
[----:B------:R1:W-:Y:S01]  /*3a360*/  STL [R1+0x1ac8], R0 ;  /* 0x001ac80001007387 */ /* 0x0003e20000100800 */
[----:B------:R-:W-:-:S03]  /*3a370*/  IMAD R3, R29, 0x40, R3 ;  /* 0x000000401d037824 */ /* 0x000fc600078e0203 */
[----:B0-----:R-:W-:Y:S04]  /*3a380*/  STL.64 [R1+0x10], R20 ;  /* 0x0000101401007387 */ /* 0x001fe80000100a00 */
[----:B------:R0:W-:Y:S04]  /*3a390*/  STL.64 [R1+0x18], R22 ;  /* 0x0000181601007387 */ /* 0x0001e80000100a00 */
[----:B------:R-:W4:Y:S04]  /*3a3a0*/  LDL R17, [R1+0x1a68] ;  /* 0x001a680001117983 */ /* 0x000f280000100800 */
[----:B-1----:R-:W4:Y:S01]  /*3a3b0*/  LDL R0, [R1+0x1a70] ;  /* 0x001a700001007983 */ /* 0x002f220000100800 */
[----:B---3--:R-:W-:-:S03]  /*3a3c0*/  PRMT R16, R8, 0x7632, R16 ;  /* 0x0000763208107816 */ /* 0x008fc60000000010 */
[----:B0-----:R-:W3:Y:S04]  /*3a3d0*/  LDL R23, [R1+0x1a50] ;  /* 0x001a500001177983 */ /* 0x001ee80000100800 */
[----:B------:R-:W3:Y:S01]  /*3a3e0*/  LDL R22, [R1+0x1a6c] ;  /* 0x001a6c0001167983 */ /* 0x000ee20000100800 */
[C---:B--2---:R-:W-:Y:S01]  /*3a3f0*/  ISETP.LT.AND P0, PT, R15.reuse, UR11, !P0 ;  /* 0x0000000b0f007c0c */ /* 0x044fe2000c701270 */
[----:B------:R-:W-:-:S04]  /*3a400*/  IMAD R28, R15, UR4, RZ ;  /* 0x000000040f1c7c24 */ /* 0x000fc8000f8e02ff */
[----:B------:R-:W-:Y:S01]  /*3a410*/  IMAD.WIDE R6, R28, 0x2, R4 ;  /* 0x000000021c067825 */ /* 0x000fe200078e0204 */
[----:B------:R0:W-:Y:S01]  /*3a420*/  STSM.16.M88.4 [R2], R24 ;  /* 0x0000001802007844 */ /* 0x0001e20000000200 */
[----:B------:R-:W-:Y:S06]  /*3a430*/  BAR.SYNC.DEFER_BLOCKING 0x0 ;  /* 0x0000000000007b1d */ /* 0x000fec0000010000 */
[----:B0-----:R-:W2:Y:S01]  /*3a440*/  LDL R24, [R1+0x1a64] ;  /* 0x001a640001187983 */ /* 0x001ea20000100800 */
[----:B------:R-:W-:-:S03]  /*3a450*/  LEA R2, P1, R3, UR8, 0x1 ;  /* 0x0000000803027c11 */ /* 0x000fc6000f8208ff */
[----:B------:R-:W2:Y:S04]  /*3a460*/  LDL.LU R5, [R1+0x70] ;  /* 0x0000700001057983 */ /* 0x000ea80000300800 */
[----:B------:R0:W-:Y:S01]  /*3a470*/  @P0 STG.E.U16 desc[UR12][R6.64], R8 ;  /* 0x0000000806000986 */ /* 0x0001e2000c10150c */
[----:B------:R-:W-:Y:S01]  /*3a480*/  ISETP.GE.AND P0, PT, R15, UR11, PT ;  /* 0x0000000b0f007c0c */ /* 0x000fe2000bf06270 */
[----:B0-----:R-:W-:Y:S01]  /*3a490*/  IMAD R7, R29, 0x40, R3 ;  /* 0x000000401d077824 */ /* 0x001fe200078e0203 */
[----:B------:R-:W-:-:S04]  /*3a4a0*/  LEA.HI.X.SX32 R3, R3, UR9, 0x1, P1 ;  /* 0x0000000903037c11 */ /* 0x000fc800088f0eff */
[----:B------:R-:W-:Y:S01]  /*3a4b0*/  LEA R6, P6, R7, UR8, 0x1 ;  /* 0x0000000807067c11 */ /* 0x000fe2000f8c08ff */
[----:B------:R-:W-:Y:S01]  /*3a4c0*/  IMAD R8, R29, 0x40, R7 ;  /* 0x000000401d087824 */ /* 0x000fe200078e0207 */
[----:B------:R-:W-:Y:S02]  /*3a4d0*/  ISETP.LT.AND P1, PT, R11, UR10, !P0 ;  /* 0x0000000a0b007c0c */ /* 0x000fe4000c721270 */
[----:B------:R-:W-:Y:S01]  /*3a4e0*/  LEA.HI.X.SX32 R7, R7, UR9, 0x1, P6 ;  /* 0x0000000907077c11 */ /* 0x000fe2000b0f0eff */
[----:B------:R0:W-:Y:S01]  /*3a4f0*/  STL [R1+0x1b24], R3 ;  /* 0x001b240301007387 */ /* 0x0001e20000100800 */
[----:B------:R-:W-:Y:S01]  /*3a500*/  ISETP.LT.AND P6, PT, R10, UR10, !P0 ;  /* 0x0000000a0a007c0c */ /* 0x000fe2000c7c1270 */
[----:B------:R-:W-:Y:S02]  /*3a510*/  IMAD.WIDE R10, R28, 0x2, R2 ;  /* 0x000000021c0a7825 */ /* 0x000fe400078e0202 */
[----:B0-----:R-:W2:Y:S01]  /*3a520*/  LDL.LU R3, [R1+0x60] ;  /* 0x0000600001037983 */ /* 0x001ea20000300800 */
[----:B----4-:R-:W-:-:S02]  /*3a530*/  ISETP.LT.AND P3, PT, R12, UR10, !P0 ;  /* 0x0000000a0c007c0c */ /* 0x010fc4000c761270 */
[----:B------:R-:W-:-:S04]  /*3a540*/  LEA R20, P5, R8, UR8, 0x1 ;  /* 0x0000000808147c11 */ /* 0x000fc8000f8a08ff */
[----:B------:R-:W-:Y:S01]  /*3a550*/  LEA.HI.X.SX32 R21, R8, UR9, 0x1, P5 ;  /* 0x0000000908157c11 */ /* 0x000fe2000a8f0eff */
[----:B------:R-:W-:Y:S01]  /*3a560*/  IMAD R8, R29, 0x40, R8 ;  /* 0x000000401d087824 */ /* 0x000fe200078e0208 */
[----:B------:R-:W-:Y:S01]  /*3a570*/  PRMT R9, R19, 0x7632, R9 ;  /* 0x0000763213097816 */ /* 0x000fe20000000009 */
[----:B------:R-:W-:-:S04]  /*3a580*/  IMAD.WIDE R14, R28, 0x2, R6 ;  /* 0x000000021c0e7825 */ /* 0x000fc800078e0206 */
[----:B------:R-:W-:Y:S01]  /*3a590*/  IMAD.WIDE R12, R28, 0x2, R20 ;  /* 0x000000021c0c7825 */ /* 0x000fe200078e0214 */
[----:B------:R0:W-:Y:S04]  /*3a5a0*/  @P3 STG.E.U16 desc[UR12][R10.64], R16 ;  /* 0x000000100a003986 */ /* 0x0001e8000c10150c */
[----:B------:R1:W-:Y:S01]  /*3a5b0*/  @P1 STG.E.U16 desc[UR12][R14.64], R19 ;  /* 0x000000130e001986 */ /* 0x0003e2000c10150c */
[----:B------:R-:W-:-:S03]  /*3a5c0*/  LEA R18, P1, R8, UR8, 0x1 ;  /* 0x0000000808127c11 */ /* 0x000fc6000f8208ff */
[----:B------:R4:W-:Y:S01]  /*3a5d0*/  @P6 STG.E.U16 desc[UR12][R12.64], R9 ;  /* 0x000000090c006986 */ /* 0x0009e2000c10150c */
[----:B0-----:R-:W-:Y:S01]  /*3a5e0*/  IMAD R11, R29, 0x40, R8 ;  /* 0x000000401d0b7824 */ /* 0x001fe200078e0208 */
[----:B-1----:R-:W-:-:S03]  /*3a5f0*/  LEA.HI.X.SX32 R19, R8, UR9, 0x1, P1 ;  /* 0x0000000908137c11 */ /* 0x002fc600088f0eff */
[----:B----4-:R-:W-:Y:S01]  /*3a600*/  IMAD R9, R29, 0x40, R11 ;  /* 0x000000401d097824 */ /* 0x010fe200078e020b */
[----:B------:R-:W-:-:S03]  /*3a610*/  LEA R10, P1, R11, UR8, 0x1 ;  /* 0x000000080b0a7c11 */ /* 0x000fc6000f8208ff */
[----:B------:R-:W-:Y:S01]  /*3a620*/  IMAD R12, R29, 0x40, R9 ;  /* 0x000000401d0c7824 */ /* 0x000fe200078e0209 */
[----:B------:R-:W-:Y:S02]  /*3a630*/  LEA R8, P6, R9, UR8, 0x1 ;  /* 0x0000000809087c11 */ /* 0x000fe4000f8c08ff */
[----:B------:R-:W-:Y:S02]  /*3a640*/  LEA.HI.X.SX32 R11, R11, UR9, 0x1, P1 ;  /* 0x000000090b0b7c11 */ /* 0x000fe400088f0eff */
[----:B------:R-:W-:Y:S01]  /*3a650*/  LEA R16, P1, R12, UR8, 0x1 ;  /* 0x000000080c107c11 */ /* 0x000fe2000f8208ff */
[----:B------:R0:W-:Y:S01]  /*3a660*/  STL [R1+0x1af8], R29 ;  /* 0x001af81d01007387 */ /* 0x0001e20000100800 */
[----:B------:R-:W-:Y:S02]  /*3a670*/  ISETP.LT.AND P5, PT, R17, UR10, !P0 ;  /* 0x0000000a11007c0c */ /* 0x000fe4000c7a1270 */
[----:B------:R-:W-:Y:S01]  /*3a680*/  LEA.HI.X.SX32 R9, R9, UR9, 0x1, P6 ;  /* 0x0000000909097c11 */ /* 0x000fe2000b0f0eff */
[----:B------:R-:W-:Y:S01]  /*3a690*/  IMAD.WIDE R14, R28, 0x2, R10 ;  /* 0x000000021c0e7825 */ /* 0x000fe200078e020a */
[----:B------:R-:W-:Y:S01]  /*3a6a0*/  ISETP.LT.AND P6, PT, R0, UR10, !P0 ;  /* 0x0000000a00007c0c */ /* 0x000fe2000c7c1270 */
[----:B------:R-:W1:Y:S01]  /*3a6b0*/  LDCU UR8, c[0x0][0x398] ;  /* 0x00007300ff0877ac */ /* 0x000e620008000800 */
[----:B------:R-:W-:Y:S01]  /*3a6c0*/  LEA.HI.X.SX32 R17, R12, UR9, 0x1, P1 ;  /* 0x000000090c117c11 */ /* 0x000fe200088f0eff */
[C---:B------:R-:W-:Y:S01]  /*3a6d0*/  IMAD.WIDE R12, R28.reuse, 0x2, R18 ;  /* 0x000000021c0c7825 */ /* 0x040fe200078e0212 */
[----:B---3--:R-:W-:Y:S01]  /*3a6e0*/  ISETP.LT.AND P1, PT, R23, UR10, !P4 ;  /* 0x0000000a17007c0c */ /* 0x008fe2000e721270 */
[----:B0-----:R-:W3:Y:S01]  /*3a6f0*/  LDL R29, [R1+0x1a5c] ;  /* 0x001a5c00011d7983 */ /* 0x001ee20000100800 */
[----:B------:R-:W0:Y:S01]  /*3a700*/  LDCU UR9, c[0x0][0x398] ;  /* 0x00007300ff0977ac */ /* 0x000e220008000800 */
[----:B------:R-:W-:Y:S01]  /*3a710*/  VIADD R26, R28, UR4 ;  /* 0x000000041c1a7c36 */ /* 0x000fe20008000000 */
[----:B--2---:R-:W-:-:S02]  /*3a720*/  ISETP.LT.AND P3, PT, R24, UR10, !P0 ;  /* 0x0000000a18007c0c */ /* 0x004fc4000c761270 */
[----:B------:R-:W-:Y:S02]  /*3a730*/  ISETP.LT.AND P0, PT, R22, UR10, !P0 ;  /* 0x0000000a16007c0c */ /* 0x000fe4000c701270 */
[----:B------:R-:W-:Y:S01]  /*3a740*/  PRMT R27, R5, 0x7632, R27 ;  /* 0x00007632051b7816 */ /* 0x000fe2000000001b */
[----:B------:R-:W-:-:S08]  /*3a750*/  IMAD.WIDE R22, R28, 0x2, R8 ;  /* 0x000000021c167825 */ /* 0x000fd000078e0208 */
[----:B------:R2:W-:Y:S01]  /*3a760*/  @P3 STG.E.U16 desc[UR12][R12.64], R5 ;  /* 0x000000050c003986 */ /* 0x0005e2000c10150c */
[----:B------:R-:W-:-:S03]  /*3a770*/  IMAD.WIDE R24, R28, 0x2, R16 ;  /* 0x000000021c187825 */ /* 0x000fc600078e0210 */
[----:B------:R4:W-:Y:S04]  /*3a780*/  @P5 STG.E.U16 desc[UR12][R14.64], R27 ;  /* 0x0000001b0e005986 */ /* 0x0009e8000c10150c */
[----:B--2---:R-:W2:Y:S04]  /*3a790*/  LDL.LU R5, [R1+0x1b28] ;  /* 0x001b280001057983 */ /* 0x004ea80000300800 */
[----:B----4-:R-:W4:Y:S04]  /*3a7a0*/  LDL.LU R14, [R1+0x50] ;  /* 0x00005000010e7983 */ /* 0x010f280000300800 */
[----:B------:R-:W3:Y:S01]  /*3a7b0*/  LDL R15, [R1+0x1a4c] ;  /* 0x001a4c00010f7983 */ /* 0x000ee20000100800 */
[----:B------:R-:W-:-:S03]  /*3a7c0*/  PRMT R28, R3, 0x7632, R28 ;  /* 0x00007632031c7816 */ /* 0x000fc6000000001c */
[----:B------:R0:W-:Y:S04]  /*3a7d0*/  @P6 STG.E.U16 desc[UR12][R22.64], R3 ;  /* 0x0000000316006986 */ /* 0x0001e8000c10150c */
[----:B0-----:R-:W3:Y:S04]  /*3a7e0*/  LDL.LU R3, [R1+0x1b24] ;  /* 0x001b240001037983 */ /* 0x001ee80000300800 */
[----:B------:R-:W3:Y:S04]  /*3a7f0*/  LDL R22, [R1+0x1a60] ;  /* 0x001a600001167983 */ /* 0x000ee80000100800 */
[----:B------:R-:W3:Y:S04]  /*3a800*/  LDL R23, [R1+0x1a64] ;  /* 0x001a640001177983 */ /* 0x000ee80000100800 */
[----:B------:R0:W-:Y:S04]  /*3a810*/  @P0 STG.E.U16 desc[UR12][R24.64], R28 ;  /* 0x0000001c18000986 */ /* 0x0001e8000c10150c */
[----:B0-----:R-:W3:Y:S04]  /*3a820*/  LDL R25, [R1+0x1a58] ;  /* 0x001a580001197983 */ /* 0x001ee80000100800 */
[----:B------:R-:W-:Y:S01]  /*3a830*/  STL [R1+0x1b20], R2 ;  /* 0x001b200201007387 */ /* 0x000fe20000100800 */
[----:B--2---:R-:W-:-:S05]  /*3a840*/  IMAD.WIDE R12, R26, 0x2, R4 ;  /* 0x000000021a0c7825 */ /* 0x004fca00078e0204 */
[----:B----4-:R3:W-:Y:S02]  /*3a850*/  @P1 STG.E.U16 desc[UR12][R12.64], R14 ;  /* 0x0000000e0c001986 */ /* 0x0107e4000c10150c */
[----:B---3--:R-:W-:Y:S02]  /*3a860*/  IMAD.WIDE R12, R26, 0x2, R2 ;  /* 0x000000021a0c7825 */ /* 0x008fe400078e0202 */
[----:B------:R-:W2:Y:S01]  /*3a870*/  LDL R2, [R1+0x1a58] ;  /* 0x001a580001027983 */ /* 0x000ea20000100800 */
[----:B------:R-:W-:-:S03]  /*3a880*/  ISETP.LT.AND P6, PT, R22, UR10, !P4 ;  /* 0x0000000a16007c0c */ /* 0x000fc6000e7c1270 */
[----:B------:R0:W-:Y:S01]  /*3a890*/  STL [R1+0x1b1c], R3 ;  /* 0x001b1c0301007387 */ /* 0x0001e20000100800 */
[----:B------:R-:W-:Y:S01]  /*3a8a0*/  ISETP.LT.AND P0, PT, R23, UR10, !P4 ;  /* 0x0000000a17007c0c */ /* 0x000fe2000e701270 */
[----:B------:R-:W-:Y:S02]  /*3a8b0*/  IMAD.WIDE R22, R26, 0x2, R20 ;  /* 0x000000021a167825 */ /* 0x000fe400078e0214 */
[----:B0-----:R-:W3:Y:S04]  /*3a8c0*/  LDL.LU R3, [R1+0x20] ;  /* 0x0000200001037983 */ /* 0x001ee80000300800 */
[----:B------:R0:W-:Y:S04]  /*3a8d0*/  STL [R1+0x1b18], R20 ;  /* 0x001b181401007387 */ /* 0x0001e80000100800 */
[----:B0-----:R-:W4:Y:S01]  /*3a8e0*/  LDL.LU R20, [R1+0x40] ;  /* 0x0000400001147983 */ /* 0x001f220000300800 */
[----:B------:R-:W-:-:S02]  /*3a8f0*/  ISETP.LT.AND P3, PT, R29, UR10, !P4 ;  /* 0x0000000a1d007c0c */ /* 0x000fc4000e761270 */
[----:B------:R-:W-:Y:S01]  /*3a900*/  ISETP.LT.AND P5, PT, R25, UR10, !P4 ;  /* 0x0000000a19007c0c */ /* 0x000fe2000e7a1270 */
[----:B------:R0:W-:Y:S01]  /*3a910*/  STL [R1+0x1b14], R21 ;  /* 0x001b141501007387 */ /* 0x0001e20000100800 */
[----:B------:R-:W-:Y:S01]  /*3a920*/  PRMT R28, R14, 0x7632, R28 ;  /* 0x000076320e1c7816 */ /* 0x000fe2000000001c */
[----:B------:R-:W-:Y:S02]  /*3a930*/  VIADD R24, R15, 0x3 ;  /* 0x000000030f187836 */ /* 0x000fe40000000000 */
[----:B------:R-:W-:Y:S01]  /*3a940*/  IMAD.WIDE R14, R26, 0x2, R6 ;  /* 0x000000021a0e7825 */ /* 0x000fe200078e0206 */
[----:B0-----:R-:W2:Y:S05]  /*3a950*/  LDL R21, [R1+0x1a68] ;  /* 0x001a680001157983 */ /* 0x001eaa0000100800 */
[----:B------:R0:W-:Y:S04]  /*3a960*/  @P3 STG.E.U16 desc[UR12][R12.64], R28 ;  /* 0x0000001c0c003986 */ /* 0x0001e8000c10150c */
[----:B0-----:R-:W3:Y:S04]  /*3a970*/  LDL.LU R12, [R1+0x30] ;  /* 0x00003000010c7983 */ /* 0x001ee80000300800 */
[----:B----4-:R0:W-:Y:S04]  /*3a980*/  @P5 STG.E.U16 desc[UR12][R14.64], R20 ;  /* 0x000000140e005986 */ /* 0x0101e8000c10150c */
[----:B0-----:R-:W4:Y:S04]  /*3a990*/  LDL R14, [R1+0x1a6c] ;  /* 0x001a6c00010e7983 */ /* 0x001f280000100800 */
[----:B------:R-:W4:Y:S01]  /*3a9a0*/  LDL R15, [R1+0x1a50] ;  /* 0x001a5000010f7983 */ /* 0x000f220000100800 */
[----:B--2---:R-:W-:-:S02]  /*3a9b0*/  ISETP.LT.AND P3, PT, R21, UR10, !P4 ;  /* 0x0000000a15007c0c */ /* 0x004fc4000e761270 */
[----:B------:R-:W-:Y:S02]  /*3a9c0*/  PRMT R27, R20, 0x7632, R27 ;  /* 0x00007632141b7816 */ /* 0x000fe4000000001b */
[----:B------:R-:W-:Y:S01]  /*3a9d0*/  ISETP.GE.AND P1, PT, R24, UR11, PT ;  /* 0x0000000b18007c0c */ /* 0x000fe2000bf26270 */
[----:B------:R-:W-:Y:S01]  /*3a9e0*/  IMAD.WIDE R24, R26, 0x2, R18 ;  /* 0x000000021a187825 */ /* 0x000fe200078e0212 */
[----:B------:R-:W-:Y:S01]  /*3a9f0*/  ISETP.LT.AND P5, PT, R0, UR10, !P4 ;  /* 0x0000000a00007c0c */ /* 0x000fe2000e7a1270 */
[----:B------:R0:W-:Y:S04]  /*3aa00*/  @P6 STG.E.U16 desc[UR12][R22.64], R27 ;  /* 0x0000001b16006986 */ /* 0x0001e8000c10150c */
[----:B------:R-:W2:Y:S01]  /*3aa10*/  LDL R20, [R1+0x1a64] ;  /* 0x001a640001147983 */ /* 0x000ea20000100800 */
[----:B---3--:R-:W-:-:S03]  /*3aa20*/  PRMT R28, R12, 0x7632, R28 ;  /* 0x000076320c1c7816 */ /* 0x008fc6000000001c */
[----:B------:R-:W-:Y:S01]  /*3aa30*/  @P0 STG.E.U16 desc[UR12][R24.64], R12 ;  /* 0x0000000c18000986 */ /* 0x000fe2000c10150c */
[----:B------:R-:W-:-:S03]  /*3aa40*/  ISETP.LT.AND P0, PT, R29, UR10, !P2 ;  /* 0x0000000a1d007c0c */ /* 0x000fc6000d701270 */
[----:B------:R3:W-:Y:S01]  /*3aa50*/  STL [R1+0x1b0c], R29 ;  /* 0x001b0c1d01007387 */ /* 0x0007e20000100800 */
[----:B0-----:R-:W-:-:S03]  /*3aa60*/  IMAD.WIDE R22, R26, 0x2, R8 ;  /* 0x000000021a167825 */ /* 0x001fc600078e0208 */
[----:B---3--:R-:W3:Y:S04]  /*3aa70*/  LDL.LU R29, [R1+0x74] ;  /* 0x00007400011d7983 */ /* 0x008ee80000300800 */
[----:B------:R0:W-:Y:S04]  /*3aa80*/  STL [R1+0x1b10], R9 ;  /* 0x001b100901007387 */ /* 0x0001e80000100800 */
[----:B0-----:R-:W2:Y:S01]  /*3aa90*/  LDL R9, [R1+0x1a6c] ;  /* 0x001a6c0001097983 */ /* 0x001ea20000100800 */
[----:B----4-:R-:W-:Y:S02]  /*3aaa0*/  ISETP.LT.AND P4, PT, R14, UR10, !P4 ;  /* 0x0000000a0e007c0c */ /* 0x010fe4000e781270 */
[----:B------:R-:W-:Y:S01]  /*3aab0*/  ISETP.LT.AND P6, PT, R15, UR10, !P2 ;  /* 0x0000000a0f007c0c */ /* 0x000fe2000d7c1270 */
[----:B------:R-:W-:-:S05]  /*3aac0*/  IMAD.WIDE R14, R26, 0x2, R10 ;  /* 0x000000021a0e7825 */ /* 0x000fca00078e020a */
[----:B------:R0:W-:Y:S04]  /*3aad0*/  @P3 STG.E.U16 desc[UR12][R14.64], R28 ;  /* 0x0000001c0e003986 */ /* 0x0001e8000c10150c */
[----:B0-----:R-:W4:Y:S01]  /*3aae0*/  LDL.LU R14, [R1+0x94] ;  /* 0x00009400010e7983 */ /* 0x001f220000300800 */
[C---:B------:R-:W-:Y:S01]  /*3aaf0*/  VIADD R12, R26.reuse, UR4 ;  /* 0x000000041a0c7c36 */ /* 0x040fe20008000000 */
[----:B------:R-:W-:Y:S01]  /*3ab00*/  PRMT R13, R3, 0x7632, R13 ;  /* 0x00007632030d7816 */ /* 0x000fe2000000000d */
[----:B------:R-:W-:Y:S01]  /*3ab10*/  IMAD.WIDE R24, R26, 0x2, R16 ;  /* 0x000000021a187825 */ /* 0x000fe200078e0210 */
[----:B------:R-:W3:Y:S01]  /*3ab20*/  LDL R15, [R1+0x1a4c] ;  /* 0x001a4c00010f7983 */ /* 0x000ee20000100800 */
[----:B------:R-:W-:Y:S02]  /*3ab30*/  ISETP.LT.AND P3, PT, R2, UR10, !P2 ;  /* 0x0000000a02007c0c */ /* 0x000fe4000d761270 */
[----:B------:R-:W-:Y:S01]  /*3ab40*/  IMAD.WIDE R26, R12, 0x2, R4 ;  /* 0x000000020c1a7825 */ /* 0x000fe200078e0204 */
[----:B------:R-:W3:Y:S04]  /*3ab50*/  LDL.LU R2, [R1+0x1b20] ;  /* 0x001b200001027983 */ /* 0x000ee80000300800 */
[----:B------:R0:W-:Y:S04]  /*3ab60*/  @P5 STG.E.U16 desc[UR12][R22.64], R3 ;  /* 0x0000000316005986 */ /* 0x0001e8000c10150c */
[----:B------:R1:W-:Y:S04]  /*3ab70*/  @P4 STG.E.U16 desc[UR12][R24.64], R13 ;  /* 0x0000000d18004986 */ /* 0x0003e8000c10150c */
[----:B0-----:R-:W3:Y:S04]  /*3ab80*/  LDL.LU R3, [R1+0x1b1c] ;  /* 0x001b1c0001037983 */ /* 0x001ee80000300800 */
[----:B-1----:R-:W3:Y:S01]  /*3ab90*/  LDL.LU R25, [R1+0x84] ;  /* 0x0000840001197983 */ /* 0x002ee20000300800 */
[----:B--2---:R-:W-:-:S02]  /*3aba0*/  ISETP.LT.AND P4, PT, R20, UR10, !P2 ;  /* 0x0000000a14007c0c */ /* 0x004fc4000d781270 */
[----:B------:R-:W-:Y:S01]  /*3abb0*/  ISETP.LT.AND P5, PT, R21, UR10, !P2 ;  /* 0x0000000a15007c0c */ /* 0x000fe2000d7a1270 */
[----:B----4-:R0:W-:Y:S04]  /*3abc0*/  @P6 STG.E.U16 desc[UR12][R26.64], R14 ;  /* 0x0000000e1a006986 */ /* 0x0101e8000c10150c */
[----:B0-----:R-:W2:Y:S04]  /*3abd0*/  LDL R27, [R1+0x1a60] ;  /* 0x001a6000011b7983 */ /* 0x001ea80000100800 */
[----:B------:R-:W4:Y:S04]  /*3abe0*/  LDL.LU R20, [R1+0x1b18] ;  /* 0x001b180001147983 */ /* 0x000f280000300800 */
[----:B------:R-:W4:Y:S01]  /*3abf0*/  LDL.LU R21, [R1+0x1b14] ;  /* 0x001b140001157983 */ /* 0x000f220000300800 */
[----:B------:R-:W-:Y:S01]  /*3ac00*/  PRMT R24, R14, 0x7632, R24 ;  /* 0x000076320e187816 */ /* 0x000fe20000000018 */
[----:B---3--:R-:W-:-:S02]  /*3ac10*/  VIADD R13, R15, 0x4 ;  /* 0x000000040f0d7836 */ /* 0x008fc40000000000 */
[----:B------:R-:W-:-:S04]  /*3ac20*/  IMAD.WIDE R14, R12, 0x2, R2 ;  /* 0x000000020c0e7825 */ /* 0x000fc800078e0202 */
[----:B------:R-:W-:Y:S01]  /*3ac30*/  IMAD.WIDE R22, R12, 0x2, R6 ;  /* 0x000000020c167825 */ /* 0x000fe200078e0206 */
[----:B------:R-:W-:Y:S01]  /*3ac40*/  @P0 STG.E.U16 desc[UR12][R14.64], R24 ;  /* 0x000000180e000986 */ /* 0x000fe2000c10150c */
[----:B------:R-:W-:-:S03]  /*3ac50*/  PRMT R26, R25, 0x7632, R26 ;  /* 0x00007632191a7816 */ /* 0x000fc6000000001a */
[----:B------:R0:W-:Y:S04]  /*3ac60*/  @P3 STG.E.U16 desc[UR12][R22.64], R25 ;  /* 0x0000001916003986 */ /* 0x0001e8000c10150c */
[----:B------:R1:W-:Y:S01]  /*3ac70*/  STL [R1+0x1b08], R18 ;  /* 0x001b081201007387 */ /* 0x0003e20000100800 */
[----:B------:R-:W-:Y:S02]  /*3ac80*/  ISETP.LT.AND P3, PT, R0, UR10, !P2 ;  /* 0x0000000a00007c0c */ /* 0x000fe4000d761270 */
[----:B------:R-:W-:Y:S01]  /*3ac90*/  ISETP.GE.AND P0, PT, R13, UR11, PT ;  /* 0x0000000b0d007c0c */ /* 0x000fe2000bf06270 */
[C---:B0-----:R-:W-:Y:S02]  /*3aca0*/  IMAD.WIDE R22, R12.reuse, 0x2, R18 ;  /* 0x000000020c167825 */ /* 0x041fe400078e0212 */
[----:B-1----:R-:W3:Y:S04]  /*3acb0*/  LDL.LU R18, [R1+0x54] ;  /* 0x0000540001127983 */ /* 0x002ee80000300800 */
[----:B------:R0:W-:Y:S01]  /*3acc0*/  STL [R1+0x1b04], R19 ;  /* 0x001b041301007387 */ /* 0x0001e20000100800 */
[----:B------:R-:W-:Y:S01]  /*3acd0*/  PRMT R13, R29, 0x7632, R13 ;  /* 0x000076321d0d7816 */ /* 0x000fe2000000000d */
[----:B------:R-:W-:-:S02]  /*3ace0*/  IMAD.WIDE R24, R12, 0x2, R10 ;  /* 0x000000020c187825 */ /* 0x000fc400078e020a */
[----:B0-----:R-:W3:Y:S01]  /*3acf0*/  LDL.LU R19, [R1+0x44] ;  /* 0x0000440001137983 */ /* 0x001ee20000300800 */
[----:B--2---:R-:W-:Y:S01]  /*3ad00*/  ISETP.LT.AND P6, PT, R27, UR10, !P2 ;  /* 0x0000000a1b007c0c */ /* 0x004fe2000d7c1270 */
[----:B----4-:R-:W-:Y:S01]  /*3ad10*/  IMAD.WIDE R14, R12, 0x2, R20 ;  /* 0x000000020c0e7825 */ /* 0x010fe200078e0214 */
[----:B------:R-:W-:-:S11]  /*3ad20*/  ISETP.LT.AND P2, PT, R9, UR10, !P2 ;  /* 0x0000000a09007c0c */ /* 0x000fd6000d741270 */
[----:B------:R0:W-:Y:S04]  /*3ad30*/  @P6 STG.E.U16 desc[UR12][R14.64], R26 ;  /* 0x0000001a0e006986 */ /* 0x0001e8000c10150c */
[----:B------:R1:W-:Y:S04]  /*3ad40*/  @P4 STG.E.U16 desc[UR12][R22.64], R29 ;  /* 0x0000001d16004986 */ /* 0x0003e8000c10150c */
[----:B0-----:R-:W2:Y:S04]  /*3ad50*/  LDL R14, [R1+0x1a4c] ;  /* 0x001a4c00010e7983 */ /* 0x001ea80000100800 */
[----:B------:R-:W4:Y:S04]  /*3ad60*/  LDL R15, [R1+0x1a50] ;  /* 0x001a5000010f7983 */ /* 0x000f280000100800 */
[----:B------:R-:W4:Y:S04]  /*3ad70*/  LDL.LU R26, [R1+0x64] ;  /* 0x00006400011a7983 */ /* 0x000f280000300800 */
[----:B------:R-:W4:Y:S04]  /*3ad80*/  LDL.LU R9, [R1+0x1b10] ;  /* 0x001b100001097983 */ /* 0x000f280000300800 */
[----:B-1----:R-:W4:Y:S04]  /*3ad90*/  LDL.LU R29, [R1+0x1b0c] ;  /* 0x001b0c00011d7983 */ /* 0x002f280000300800 */
[----:B------:R0:W-:Y:S04]  /*3ada0*/  @P5 STG.E.U16 desc[UR12][R24.64], R13 ;  /* 0x0000000d18005986 */ /* 0x0001e8000c10150c */
[----:B0-----:R-:W4:Y:S01]  /*3adb0*/  LDL R25, [R1+0x1a58] ;  /* 0x001a580001197983 */ /* 0x001f220000100800 */
[----:B------:R-:W-:Y:S01]  /*3adc0*/  IMAD.WIDE R22, R12, 0x2, R16 ;  /* 0x000000020c167825 */ /* 0x000fe200078e0210 */
[----:B---3--:R-:W-:-:S03]  /*3add0*/  PRMT R28, R18, 0x7632, R28 ;  /* 0x00007632121c7816 */ /* 0x008fc6000000001c */
[----:B--2---:R-:W-:Y:S01]  /*3ade0*/  VIADD R13, R14, 0x5 ;  /* 0x000000050e0d7836 */ /* 0x004fe20000000000 */
[----:B----4-:R-:W-:Y:S02]  /*3adf0*/  ISETP.LT.AND P6, PT, R15, UR10, !P1 ;  /* 0x0000000a0f007c0c */ /* 0x010fe4000cfc1270 */
[----:B------:R-:W-:Y:S01]  /*3ae00*/  PRMT R24, R26, 0x7632, R24 ;  /* 0x000076321a187816 */ /* 0x000fe20000000018 */
[----:B------:R-:W-:Y:S01]  /*3ae10*/  IMAD.WIDE R14, R12, 0x2, R8 ;  /* 0x000000020c0e7825 */ /* 0x000fe200078e0208 */
[----:B------:R-:W-:-:S03]  /*3ae20*/  ISETP.LT.AND P5, PT, R29, UR10, !P1 ;  /* 0x0000000a1d007c0c */ /* 0x000fc6000cfa1270 */
[----:B------:R-:W-:Y:S01]  /*3ae30*/  VIADD R12, R12, UR4 ;  /* 0x000000040c0c7c36 */ /* 0x000fe20008000000 */
[----:B------:R0:W-:Y:S04]  /*3ae40*/  @P3 STG.E.U16 desc[UR12][R14.64], R26 ;  /* 0x0000001a0e003986 */ /* 0x0001e8000c10150c */
[----:B------:R1:W-:Y:S04]  /*3ae50*/  @P2 STG.E.U16 desc[UR12][R22.64], R24 ;  /* 0x0000001816002986 */ /* 0x0003e8000c10150c */
[----:B------:R2:W-:Y:S01]  /*3ae60*/  STL [R1+0x1afc], R29 ;  /* 0x001afc1d01007387 */ /* 0x0005e20000100800 */
[----:B0-----:R-:W-:Y:S01]  /*3ae70*/  IMAD.WIDE R14, R12, 0x2, R4 ;  /* 0x000000020c0e7825 */ /* 0x001fe200078e0204 */
[----:B------:R-:W-:-:S03]  /*3ae80*/  ISETP.LT.AND P4, PT, R25, UR10, !P1 ;  /* 0x0000000a19007c0c */ /* 0x000fc6000cf81270 */
[C---:B-1----:R-:W-:Y:S01]  /*3ae90*/  IMAD.WIDE R22, R12.reuse, 0x2, R2 ;  /* 0x000000020c167825 */ /* 0x042fe200078e0202 */
[----:B--2---:R-:W2:Y:S04]  /*3aea0*/  LDL.LU R29, [R1+0x24] ;  /* 0x00002400011d7983 */ /* 0x004ea80000300800 */
[----:B------:R0:W-:Y:S04]  /*3aeb0*/  STL [R1+0x1b00], R5 ;  /* 0x001b000501007387 */ /* 0x0001e80000100800 */
[----:B------:R1:W-:Y:S01]  /*3aec0*/  @P6 STG.E.U16 desc[UR12][R14.64], R18 ;  /* 0x000000120e006986 */ /* 0x0003e2000c10150c */
[----:B------:R-:W-:-:S03]  /*3aed0*/  IMAD.WIDE R24, R12, 0x2, R6 ;  /* 0x000000020c187825 */ /* 0x000fc600078e0206 */
[----:B------:R3:W-:Y:S04]  /*3aee0*/  @P5 STG.E.U16 desc[UR12][R22.64], R28 ;  /* 0x0000001c16005986 */ /* 0x0007e8000c10150c */
[----:B0-----:R-:W4:Y:S04]  /*3aef0*/  LDL.LU R5, [R1+0x34] ;  /* 0x0000340001057983 */ /* 0x001f280000300800 */
[----:B-1----:R-:W2:Y:S04]  /*3af00*/  LDL.LU R18, [R1+0x1b08] ;  /* 0x001b080001127983 */ /* 0x002ea80000300800 */
[----:B---3--:R-:W3:Y:S04]  /*3af10*/  LDL R22, [R1+0x1a64] ;  /* 0x001a640001167983 */ /* 0x008ee80000100800 */
[----:B------:R-:W2:Y:S01]  /*3af20*/  LDL R23, [R1+0x1a68] ;  /* 0x001a680001177983 */ /* 0x000ea20000100800 */
[----:B------:R-:W-:-:S02]  /*3af30*/  ISETP.GE.AND P2, PT, R13, UR11, PT ;  /* 0x0000000b0d007c0c */ /* 0x000fc4000bf46270 */
[----:B------:R-:W-:Y:S01]  /*3af40*/  PRMT R13, R19, 0x7632, R13 ;  /* 0x00007632130d7816 */ /* 0x000fe2000000000d */
[----:B------:R-:W4:Y:S04]  /*3af50*/  LDL R14, [R1+0x1a6c] ;  /* 0x001a6c00010e7983 */ /* 0x000f280000100800 */
[----:B------:R-:W4:Y:S04]  /*3af60*/  LDL R15, [R1+0x1a50] ;  /* 0x001a5000010f7983 */ /* 0x000f280000100800 */
[----:B------:R0:W-:Y:S04]  /*3af70*/  @P4 STG.E.U16 desc[UR12][R24.64], R19 ;  /* 0x0000001318004986 */ /* 0x0001e8000c10150c */
[----:B0-----:R-:W4:Y:S01]  /*3af80*/  LDL.LU R19, [R1+0x1b04] ;  /* 0x001b040001137983 */ /* 0x001f220000300800 */
[----:B------:R-:W-:Y:S01]  /*3af90*/  ISETP.LT.AND P3, PT, R27, UR10, !P1 ;  /* 0x0000000a1b007c0c */ /* 0x000fe2000cf61270 */
[----:B------:R-:W-:-:S12]  /*3afa0*/  IMAD.WIDE R26, R12, 0x2, R20 ;  /* 0x000000020c1a7825 */ /* 0x000fd800078e0214 */
[----:B------:R0:W-:Y:S01]  /*3afb0*/  @P3 STG.E.U16 desc[UR12][R26.64], R13 ;  /* 0x0000000d1a003986 */ /* 0x0001e2000c10150c */
[----:B------:R-:W-:Y:S01]  /*3afc0*/  ISETP.LT.AND P3, PT, R0, UR10, !P1 ;  /* 0x0000000a00007c0c */ /* 0x000fe2000cf61270 */
[----:B------:R-:W-:-:S04]  /*3afd0*/  IMAD.WIDE R24, R12, 0x2, R8 ;  /* 0x000000020c187825 */ /* 0x000fc800078e0208 */
[C---:B0-----:R-:W-:Y:S02]  /*3afe0*/  VIADD R13, R12.reuse, UR4 ;  /* 0x000000040c0d7c36 */ /* 0x041fe40008000000 */
[----:B------:R-:W-:Y:S01]  /*3aff0*/  IMAD.WIDE R26, R12, 0x2, R16 ;  /* 0x000000020c1a7825 */ /* 0x000fe200078e0210 */
[----:B---3--:R-:W-:Y:S02]  /*3b000*/  ISETP.LT.AND P4, PT, R22, UR10, !P1 ;  /* 0x0000000a16007c0c */ /* 0x008fe4000cf81270 */
[----:B--2---:R-:W-:Y:S02]  /*3b010*/  ISETP.LT.AND P5, PT, R23, UR10, !P1 ;  /* 0x0000000a17007c0c */ /* 0x004fe4000cfa1270 */
[----:B----4-:R-:W-:Y:S02]  /*3b020*/  PRMT R28, R5, 0x7632, R28 ;  /* 0x00007632051c7816 */ /* 0x010fe4000000001c */
[----:B------:R-:W-:Y:S02]  /*3b030*/  ISETP.LT.AND P1, PT, R14, UR10, !P1 ;  /* 0x0000000a0e007c0c */ /* 0x000fe4000cf21270 */
[----:B------:R-:W-:Y:S01]  /*3b040*/  ISETP.LT.AND P6, PT, R15, UR10, !P0 ;  /* 0x0000000a0f007c0c */ /* 0x000fe2000c7c1270 */
[----:B------:R-:W-:-:S04]  /*3b050*/  IMAD.WIDE R14, R12, 0x2, R10 ;  /* 0x000000020c0e7825 */ /* 0x000fc800078e020a */
[----:B------:R-:W-:Y:S01]  /*3b060*/  IMAD.WIDE R22, R12, 0x2, R18 ;  /* 0x000000020c167825 */ /* 0x000fe200078e0212 */
[----:B------:R-:W-:-:S04]  /*3b070*/  PRMT R12, R29, 0x7632, R12 ;  /* 0x000076321d0c7816 */ /* 0x000fc8000000000c */
[----:B------:R0:W-:Y:S04]  /*3b080*/  @P4 STG.E.U16 desc[UR12][R22.64], R5 ;  /* 0x0000000516004986 */ /* 0x0001e8000c10150c */
[----:B------:R1:W-:Y:S04]  /*3b090*/  @P5 STG.E.U16 desc[UR12][R14.64], R28 ;  /* 0x0000001c0e005986 */ /* 0x0003e8000c10150c */
[----:B------:R2:W-:Y:S04]  /*3b0a0*/  @P3 STG.E.U16 desc[UR12][R24.64], R29 ;  /* 0x0000001d18003986 */ /* 0x0005e8000c10150c */
[----:B0-----:R-:W3:Y:S04]  /*3b0b0*/  LDL.LU R5, [R1+0x1b00] ;  /* 0x001b000001057983 */ /* 0x001ee80000300800 */
[----:B-1----:R-:W4:Y:S04]  /*3b0c0*/  LDL R14, [R1+0x1a4c] ;  /* 0x001a4c00010e7983 */ /* 0x002f280000100800 */
[----:B------:R-:W3:Y:S04]  /*3b0d0*/  LDL R15, [R1+0x1a68] ;  /* 0x001a6800010f7983 */ /* 0x000ee80000100800 */
[----:B--2---:R-:W2:Y:S04]  /*3b0e0*/  LDL.LU R29, [R1+0x1afc] ;  /* 0x001afc00011d7983 */ /* 0x004ea80000300800 */
[----:B------:R-:W3:Y:S04]  /*3b0f0*/  LDL R24, [R1+0x1a64] ;  /* 0x001a640001187983 */ /* 0x000ee80000100800 */
[----:B------:R-:W4:Y:S04]  /*3b100*/  LDL.LU R25, [R1+0x98] ;  /* 0x0000980001197983 */ /* 0x000f280000300800 */
[----:B------:R0:W-:Y:S04]  /*3b110*/  @P1 STG.E.U16 desc[UR12][R26.64], R12 ;  /* 0x0000000c1a001986 */ /* 0x0001e8000c10150c */
[----:B0-----:R-:W4:Y:S04]  /*3b120*/  LDL R12, [R1+0x1a58] ;  /* 0x001a5800010c7983 */ /* 0x001f280000100800 */
[----:B------:R-:W4:Y:S04]  /*3b130*/  LDL R26, [R1+0x1a60] ;  /* 0x001a6000011a7983 */ /* 0x000f280000100800 */
[----:B------:R-:W4:Y:S01]  /*3b140*/  LDL R27, [R1+0x88] ;  /* 0x00008800011b7983 */ /* 0x000f220000100800 */
[----:B--2---:R-:W-:-:S03]  /*3b150*/  ISETP.LT.AND P1, PT, R29, UR10, !P0 ;  /* 0x0000000a1d007c0c */ /* 0x004fc6000c721270 */
[----:B------:R-:W2:Y:S01]  /*3b160*/  LDL.LU R29, [R1+0x1af8] ;  /* 0x001af800011d7983 */ /* 0x000ea20000300800 */
[----:B---3--:R-:W-:Y:S01]  /*3b170*/  IMAD.WIDE R22, R13, 0x2, R4 ;  /* 0x000000020d167825 */ /* 0x008fe200078e0204 */
[----:B------:R-:W-:Y:S02]  /*3b180*/  ISETP.LT.AND P4, PT, R15, UR10, !P0 ;  /* 0x0000000a0f007c0c */ /* 0x000fe4000c781270 */
[----:B------:R-:W-:Y:S04]  /*3b190*/  STL [R1+0x1af4], R7 ;  /* 0x001af40701007387 */ /* 0x000fe80000100800 */
[----:B----4-:R0:W-:Y:S01]  /*3b1a0*/  @P6 STG.E.U16 desc[UR12][R22.64], R25 ;  /* 0x0000001916006986 */ /* 0x0101e2000c10150c */
[----:B------:R-:W-:Y:S01]  /*3b1b0*/  ISETP.LT.AND P3, PT, R12, UR10, !P0 ;  /* 0x0000000a0c007c0c */ /* 0x000fe2000c761270 */
[----:B------:R-:W-:-:S02]  /*3b1c0*/  VIADD R12, R14, 0x6 ;  /* 0x000000060e0c7836 */ /* 0x000fc40000000000 */
[----:B------:R-:W-:Y:S01]  /*3b1d0*/  IMAD.WIDE R14, R13, 0x2, R2 ;  /* 0x000000020d0e7825 */ /* 0x000fe200078e0202 */
[----:B------:R-:W-:-:S03]  /*3b1e0*/  ISETP.LT.AND P5, PT, R26, UR10, !P0 ;  /* 0x0000000a1a007c0c */ /* 0x000fc6000c7a1270 */
[----:B0-----:R-:W-:Y:S01]  /*3b1f0*/  IMAD.WIDE R22, R13, 0x2, R6 ;  /* 0x000000020d167825 */ /* 0x001fe200078e0206 */
[----:B------:R-:W-:Y:S01]  /*3b200*/  PRMT R28, R27, 0x7632, R28 ;  /* 0x000076321b1c7816 */ /* 0x000fe2000000001c */
[----:B------:R-:W3:Y:S02]  /*3b210*/  LDL.LU R7, [R1+0x68] ;  /* 0x0000680001077983 */ /* 0x000ee40000300800 */
[----:B------:R-:W-:Y:S02]  /*3b220*/  IMAD.WIDE R26, R13, 0x2, R18 ;  /* 0x000000020d1a7825 */ /* 0x000fe400078e0212 */
[----:B------:R0:W-:Y:S04]  /*3b230*/  STL [R1+0x1af0], R19 ;  /* 0x001af01301007387 */ /* 0x0001e80000100800 */
[----:B0-----:R-:W4:Y:S01]  /*3b240*/  LDL.LU R19, [R1+0x78] ;  /* 0x0000780001137983 */ /* 0x001f220000300800 */
[----:B--2---:R-:W-:-:S05]  /*3b250*/  PRMT R29, R25, 0x7632, R29 ;  /* 0x00007632191d7816 */ /* 0x004fca000000001d */
[----:B------:R0:W-:Y:S04]  /*3b260*/  @P1 STG.E.U16 desc[UR12][R14.64], R29 ;  /* 0x0000001d0e001986 */ /* 0x0001e8000c10150c */
[----:B0-----:R-:W2:Y:S01]  /*3b270*/  LDL.LU R15, [R1+0x88] ;  /* 0x00008800010f7983 */ /* 0x001ea20000300800 */
[----:B------:R-:W-:Y:S01]  /*3b280*/  ISETP.LT.AND P6, PT, R24, UR10, !P0 ;  /* 0x0000000a18007c0c */ /* 0x000fe2000c7c1270 */
[----:B------:R-:W-:Y:S01]  /*3b290*/  IMAD.WIDE R24, R13, 0x2, R20 ;  /* 0x000000020d187825 */ /* 0x000fe200078e0214 */
[----:B------:R-:W-:Y:S01]  /*3b2a0*/  ISETP.GE.AND P1, PT, R12, UR11, PT ;  /* 0x0000000b0c007c0c */ /* 0x000fe2000bf26270 */
[----:B------:R-:W3:Y:S04]  /*3b2b0*/  LDL R29, [R1+0x1a5c] ;  /* 0x001a5c00011d7983 */ /* 0x000ee80000100800 */
[----:B--2---:R0:W-:Y:S04]  /*3b2c0*/  @P3 STG.E.U16 desc[UR12][R22.64], R15 ;  /* 0x0000000f16003986 */ /* 0x0041e8000c10150c */
[----:B------:R1:W-:Y:S01]  /*3b2d0*/  @P5 STG.E.U16 desc[UR12][R24.64], R28 ;  /* 0x0000001c18005986 */ /* 0x0003e2000c10150c */
[----:B----4-:R-:W-:Y:S01]  /*3b2e0*/  PRMT R12, R19, 0x7632, R12 ;  /* 0x00007632130c7816 */ /* 0x010fe2000000000c */
[----:B0-----:R-:W-:-:S02]  /*3b2f0*/  IMAD.WIDE R14, R13, 0x2, R10 ;  /* 0x000000020d0e7825 */ /* 0x001fc400078e020a */
[----:B------:R-:W2:Y:S04]  /*3b300*/  LDL R22, [R1+0x1a50] ;  /* 0x001a500001167983 */ /* 0x000ea80000100800 */
[----:B-1----:R-:W4:Y:S01]  /*3b310*/  LDL R25, [R1+0x1a6c] ;  /* 0x001a6c0001197983 */ /* 0x002f220000100800 */
[----:B------:R-:W-:-:S03]  /*3b320*/  ISETP.LT.AND P3, PT, R0, UR10, !P0 ;  /* 0x0000000a00007c0c */ /* 0x000fc6000c761270 */
[----:B------:R0:W-:Y:S04]  /*3b330*/  @P6 STG.E.U16 desc[UR12][R26.64], R19 ;  /* 0x000000131a006986 */ /* 0x0001e8000c10150c */
[----:B------:R1:W-:Y:S01]  /*3b340*/  @P4 STG.E.U16 desc[UR12][R14.64], R12 ;  /* 0x0000000c0e004986 */ /* 0x0003e2000c10150c */
[----:B---3--:R-:W-:-:S03]  /*3b350*/  PRMT R28, R7, 0x7632, R28 ;  /* 0x00007632071c7816 */ /* 0x008fc6000000001c */
[----:B------:R-:W3:Y:S01]  /*3b360*/  LDL R23, [R1+0x1a58] ;  /* 0x001a580001177983 */ /* 0x000ee20000100800 */
[----:B0-----:R-:W-:-:S03]  /*3b370*/  VIADD R26, R13, UR4 ;  /* 0x000000040d1a7c36 */ /* 0x001fc60008000000 */
[----:B------:R-:W3:Y:S01]  /*3b380*/  LDL.LU R19, [R1+0x48] ;  /* 0x0000480001137983 */ /* 0x000ee20000300800 */
[----:B-1----:R-:W-:-:S03]  /*3b390*/  IMAD.WIDE R14, R13, 0x2, R8 ;  /* 0x000000020d0e7825 */ /* 0x002fc600078e0208 */
[----:B------:R0:W-:Y:S04]  /*3b3a0*/  STL [R1+0x1aec], R3 ;  /* 0x001aec0301007387 */ /* 0x0001e80000100800 */
[----:B------:R1:W-:Y:S01]  /*3b3b0*/  @P3 STG.E.U16 desc[UR12][R14.64], R7 ;  /* 0x000000070e003986 */ /* 0x0003e2000c10150c */
[----:B----4-:R-:W-:Y:S01]  /*3b3c0*/  ISETP.LT.AND P0, PT, R25, UR10, !P0 ;  /* 0x0000000a19007c0c */ /* 0x010fe2000c701270 */
[----:B------:R-:W-:Y:S02]  /*3b3d0*/  IMAD.WIDE R24, R26, 0x2, R2 ;  /* 0x000000021a187825 */ /* 0x000fe400078e0202 */
[----:B0-----:R-:W4:Y:S04]  /*3b3e0*/  LDL.LU R3, [R1+0x58] ;  /* 0x0000580001037983 */ /* 0x001f280000300800 */
[----:B-1----:R-:W4:Y:S04]  /*3b3f0*/  LDL.LU R7, [R1+0x1af4] ;  /* 0x001af40001077983 */ /* 0x002f280000300800 */
[----:B------:R-:W4:Y:S04]  /*3b400*/  LDL R14, [R1+0x1a60] ;  /* 0x001a6000010e7983 */ /* 0x000f280000100800 */
[----:B------:R-:W4:Y:S01]  /*3b410*/  LDL R15, [R1+0x1a4c] ;  /* 0x001a4c00010f7983 */ /* 0x000f220000100800 */
[----:B--2---:R-:W-:-:S02]  /*3b420*/  ISETP.LT.AND P6, PT, R22, UR10, !P2 ;  /* 0x0000000a16007c0c */ /* 0x004fc4000d7c1270 */
[----:B------:R-:W-:Y:S01]  /*3b430*/  ISETP.LT.AND P5, PT, R29, UR10, !P2 ;  /* 0x0000000a1d007c0c */ /* 0x000fe2000d7a1270 */
[----:B------:R-:W-:Y:S01]  /*3b440*/  IMAD.WIDE R12, R13, 0x2, R16 ;  /* 0x000000020d0c7825 */ /* 0x000fe200078e0210 */
[----:B---3--:R-:W-:-:S03]  /*3b450*/  ISETP.LT.AND P4, PT, R23, UR10, !P2 ;  /* 0x0000000a17007c0c */ /* 0x008fc6000d781270 */
[----:B------:R-:W-:Y:S01]  /*3b460*/  IMAD.WIDE R22, R26, 0x2, R4 ;  /* 0x000000021a167825 */ /* 0x000fe200078e0204 */
[----:B------:R-:W-:Y:S04]  /*3b470*/  @P0 STG.E.U16 desc[UR12][R12.64], R28 ;  /* 0x0000001c0c000986 */ /* 0x000fe8000c10150c */
[----:B------:R0:W-:Y:S04]  /*3b480*/  STL [R1+0x1ae4], R28 ;  /* 0x001ae41c01007387 */ /* 0x0001e80000100800 */
[----:B0-----:R-:W2:Y:S01]  /*3b490*/  LDL R28, [R1+0x1a50] ;  /* 0x001a5000011c7983 */ /* 0x001ea20000100800 */
[----:B----4-:R-:W-:-:S03]  /*3b4a0*/  PRMT R27, R3, 0x7632, R27 ;  /* 0x00007632031b7816 */ /* 0x010fc6000000001b */
[----:B------:R0:W-:Y:S01]  /*3b4b0*/  @P6 STG.E.U16 desc[UR12][R22.64], R3 ;  /* 0x0000000316006986 */ /* 0x0001e2000c10150c */
[----:B------:R-:W-:-:S03]  /*3b4c0*/  ISETP.LT.AND P3, PT, R14, UR10, !P2 ;  /* 0x0000000a0e007c0c */ /* 0x000fc6000d761270 */
[----:B------:R1:W-:Y:S01]  /*3b4d0*/  @P5 STG.E.U16 desc[UR12][R24.64], R27 ;  /* 0x0000001b18005986 */ /* 0x0003e2000c10150c */
[----:B------:R-:W-:-:S03]  /*3b4e0*/  IMAD.WIDE R12, R26, 0x2, R6 ;  /* 0x000000021a0c7825 */ /* 0x000fc600078e0206 */
[----:B0-----:R-:W3:Y:S01]  /*3b4f0*/  LDL.LU R3, [R1+0x9c] ;  /* 0x00009c0001037983 */ /* 0x001ee20000300800 */
[----:B------:R-:W-:-:S03]  /*3b500*/  VIADD R22, R15, 0x7 ;  /* 0x000000070f167836 */ /* 0x000fc60000000000 */
[----:B------:R0:W-:Y:S01]  /*3b510*/  STL [R1+0x1ae8], R27 ;  /* 0x001ae81b01007387 */ /* 0x0001e20000100800 */
[----:B------:R-:W-:Y:S01]  /*3b520*/  IMAD.WIDE R14, R26, 0x2, R20 ;  /* 0x000000021a0e7825 */ /* 0x000fe200078e0214 */
[----:B------:R-:W-:Y:S02]  /*3b530*/  PRMT R23, R19, 0x7632, R23 ;  /* 0x0000763213177816 */ /* 0x000fe40000000017 */
[----:B-1----:R-:W4:Y:S04]  /*3b540*/  LDL R24, [R1+0x1a64] ;  /* 0x001a640001187983 */ /* 0x002f280000100800 */
[----:B------:R-:W3:Y:S01]  /*3b550*/  LDL R25, [R1+0x1a68] ;  /* 0x001a680001197983 */ /* 0x000ee20000100800 */
[----:B------:R-:W-:-:S03]  /*3b560*/  ISETP.GE.AND P0, PT, R22, UR11, PT ;  /* 0x0000000b16007c0c */ /* 0x000fc6000bf06270 */
[----:B0-----:R-:W3:Y:S04]  /*3b570*/  LDL R27, [R1+0x1a60] ;  /* 0x001a6000011b7983 */ /* 0x001ee80000100800 */
[----:B------:R-:W3:Y:S04]  /*3b580*/  LDL.LU R22, [R1+0x38] ;  /* 0x0000380001167983 */ /* 0x000ee80000300800 */
[----:B------:R0:W-:Y:S04]  /*3b590*/  @P4 STG.E.U16 desc[UR12][R12.64], R19 ;  /* 0x000000130c004986 */ /* 0x0001e8000c10150c */
[----:B------:R1:W-:Y:S04]  /*3b5a0*/  @P3 STG.E.U16 desc[UR12][R14.64], R23 ;  /* 0x000000170e003986 */ /* 0x0003e8000c10150c */
[----:B0-----:R-:W3:Y:S04]  /*3b5b0*/  LDL.LU R19, [R1+0x1af0] ;  /* 0x001af00001137983 */ /* 0x001ee80000300800 */
[----:B-1----:R-:W3:Y:S01]  /*3b5c0*/  LDL R15, [R1+0x1a6c] ;  /* 0x001a6c00010f7983 */ /* 0x002ee20000100800 */
[----:B------:R-:W-:-:S02]  /*3b5d0*/  ISETP.LT.AND P4, PT, R0, UR10, !P2 ;  /* 0x0000000a00007c0c */ /* 0x000fc4000d781270 */
[----:B--2---:R-:W-:Y:S02]  /*3b5e0*/  ISETP.LT.AND P3, PT, R28, UR10, !P1 ;  /* 0x0000000a1c007c0c */ /* 0x004fe4000cf61270 */
[----:B------:R-:W2:Y:S01]  /*3b5f0*/  LDL.LU R28, [R1+0x8c] ;  /* 0x00008c00011c7983 */ /* 0x000ea20000300800 */
[----:B----4-:R-:W-:Y:S02]  /*3b600*/  ISETP.LT.AND P6, PT, R24, UR10, !P2 ;  /* 0x0000000a18007c0c */ /* 0x010fe4000d7c1270 */
[----:B---3--:R-:W-:Y:S02]  /*3b610*/  ISETP.LT.AND P5, PT, R25, UR10, !P2 ;  /* 0x0000000a19007c0c */ /* 0x008fe4000d7a1270 */
[----:B------:R-:W-:Y:S01]  /*3b620*/  PRMT R23, R22, 0x7632, R23 ;  /* 0x0000763216177816 */ /* 0x000fe20000000017 */
[----:B------:R-:W-:Y:S01]  /*3b630*/  IMAD.WIDE R12, R26, 0x2, R18 ;  /* 0x000000021a0c7825 */ /* 0x000fe200078e0212 */
[----:B------:R-:W-:-:S03]  /*3b640*/  ISETP.LT.AND P2, PT, R15, UR10, !P2 ;  /* 0x0000000a0f007c0c */ /* 0x000fc6000d741270 */
[----:B------:R-:W-:-:S04]  /*3b650*/  IMAD.WIDE R14, R26, 0x2, R10 ;  /* 0x000000021a0e7825 */ /* 0x000fc800078e020a */
[----:B------:R0:W-:Y:S04]  /*3b660*/  @P6 STG.E.U16 desc[UR12][R12.64], R22 ;  /* 0x000000160c006986 */ /* 0x0001e8000c10150c */
[----:B------:R1:W-:Y:S01]  /*3b670*/  @P5 STG.E.U16 desc[UR12][R14.64], R23 ;  /* 0x000000170e005986 */ /* 0x0003e2000c10150c */
[----:B0-----:R-:W-:-:S04]  /*3b680*/  IMAD.WIDE R12, R26, 0x2, R8 ;  /* 0x000000021a0c7825 */ /* 0x001fc800078e0208 */
[C---:B------:R-:W-:Y:S02]  /*3b690*/  VIADD R22, R26.reuse, UR4 ;  /* 0x000000041a167c36 */ /* 0x040fe40008000000 */
[----:B-1----:R-:W-:Y:S02]  /*3b6a0*/  IMAD.WIDE R14, R26, 0x2, R16 ;  /* 0x000000021a0e7825 */ /* 0x002fe400078e0210 */
[----:B------:R-:W3:Y:S02]  /*3b6b0*/  LDL.LU R26, [R1+0x28] ;  /* 0x00002800011a7983 */ /* 0x000ee40000300800 */
[----:B---3--:R-:W-:Y:S02]  /*3b6c0*/  PRMT R23, R26, 0x7632, R23 ;  /* 0x000076321a177816 */ /* 0x008fe40000000017 */
[----:B------:R0:W-:Y:S04]  /*3b6d0*/  @P4 STG.E.U16 desc[UR12][R12.64], R26 ;  /* 0x0000001a0c004986 */ /* 0x0001e8000c10150c */
[----:B------:R1:W-:Y:S01]  /*3b6e0*/  @P2 STG.E.U16 desc[UR12][R14.64], R23 ;  /* 0x000000170e002986 */ /* 0x0003e2000c10150c */
[----:B0-----:R-:W-:-:S03]  /*3b6f0*/  IMAD.WIDE R12, R22, 0x2, R4 ;  /* 0x00000002160c7825 */ /* 0x001fc600078e0204 */
[----:B------:R-:W3:Y:S01]  /*3b700*/  LDL R26, [R1+0x1a6c] ;  /* 0x001a6c00011a7983 */ /* 0x000ee20000100800 */
[----:B-1----:R-:W-:-:S03]  /*3b710*/  PRMT R15, R3, 0x7632, R15 ;  /* 0x00007632030f7816 */ /* 0x002fc6000000000f */
[----:B------:R-:W4:Y:S04]  /*3b720*/  LDL R14, [R1+0x1a4c] ;  /* 0x001a4c00010e7983 */ /* 0x000f280000100800 */
[----:B------:R0:W-:Y:S04]  /*3b730*/  @P3 STG.E.U16 desc[UR12][R12.64], R3 ;  /* 0x000000030c003986 */ /* 0x0001e8000c10150c */
[----:B0-----:R-:W3:Y:S04]  /*3b740*/  LDL.LU R3, [R1+0x1aec] ;  /* 0x001aec0001037983 */ /* 0x001ee80000300800 */
[----:B------:R-:W3:Y:S01]  /*3b750*/  LDL R13, [R1+0x1a58] ;  /* 0x001a5800010d7983 */ /* 0x000ee20000100800 */
[----:B------:R-:W-:-:S02]  /*3b760*/  ISETP.LT.AND P4, PT, R29, UR10, !P1 ;  /* 0x0000000a1d007c0c */ /* 0x000fc4000cf81270 */
[----:B------:R-:W-:Y:S02]  /*3b770*/  ISETP.LT.AND P5, PT, R27, UR10, !P1 ;  /* 0x0000000a1b007c0c */ /* 0x000fe4000cfa1270 */
[----:B------:R-:W3:Y:S01]  /*3b780*/  LDL.LU R27, [R1+0x1ae8] ;  /* 0x001ae800011b7983 */ /* 0x000ee20000300800 */
[----:B--2---:R-:W-:-:S03]  /*3b790*/  PRMT R23, R28, 0x7632, R23 ;  /* 0x000076321c177816 */ /* 0x004fc60000000017 */
[----:B------:R-:W-:Y:S01]  /*3b7a0*/  STL [R1+0x1ae0], R6 ;  /* 0x001ae00601007387 */ /* 0x000fe20000100800 */
[----:B----4-:R-:W-:-:S05]  /*3b7b0*/  VIADD R14, R14, 0x8 ;  /* 0x000000080e0e7836 */ /* 0x010fca0000000000 */
[----:B------:R-:W-:Y:S02]  /*3b7c0*/  ISETP.GE.AND P2, PT, R14, UR11, PT ;  /* 0x0000000b0e007c0c */ /* 0x000fe4000bf46270 */
[----:B---3--:R-:W-:Y:S01]  /*3b7d0*/  ISETP.LT.AND P6, PT, R13, UR10, !P1 ;  /* 0x0000000a0d007c0c */ /* 0x008fe2000cfc1270 */
[----:B------:R-:W-:-:S05]  /*3b7e0*/  IMAD.WIDE R12, R22, 0x2, R2 ;  /* 0x00000002160c7825 */ /* 0x000fca00078e0202 */
[----:B------:R0:W-:Y:S02]  /*3b7f0*/  @P4 STG.E.U16 desc[UR12][R12.64], R15 ;  /* 0x0000000f0c004986 */ /* 0x0001e4000c10150c */
[C---:B0-----:R-:W-:Y:S02]  /*3b800*/  IMAD.WIDE R12, R22.reuse, 0x2, R6 ;  /* 0x00000002160c7825 */ /* 0x041fe400078e0206 */
[----:B------:R-:W2:Y:S02]  /*3b810*/  LDL.LU R6, [R1+0x6c] ;  /* 0x00006c0001067983 */ /* 0x000ea40000300800 */
[----:B------:R-:W-:Y:S02]  /*3b820*/  IMAD.WIDE R14, R22, 0x2, R20 ;  /* 0x00000002160e7825 */ /* 0x000fe400078e0214 */
[----:B------:R0:W-:Y:S04]  /*3b830*/  STL [R1+0x1adc], R7 ;  /* 0x001adc0701007387 */ /* 0x0001e80000100800 */
[----:B------:R1:W-:Y:S04]  /*3b840*/  @P6 STG.E.U16 desc[UR12][R12.64], R28 ;  /* 0x0000001c0c006986 */ /* 0x0003e8000c10150c */
[----:B0-----:R-:W3:Y:S04]  /*3b850*/  LDL.LU R7, [R1+0x5c] ;  /* 0x00005c0001077983 */ /* 0x001ee80000300800 */
[----:B-1----:R-:W2:Y:S04]  /*3b860*/  LDL.LU R28, [R1+0x1ae4] ;  /* 0x001ae400011c7983 */ /* 0x002ea80000300800 */
[----:B------:R-:W4:Y:S04]  /*3b870*/  LDL.LU R13, [R1+0x7c] ;  /* 0x00007c00010d7983 */ /* 0x000f280000300800 */
[----:B------:R0:W-:Y:S04]  /*3b880*/  @P5 STG.E.U16 desc[UR12][R14.64], R23 ;  /* 0x000000170e005986 */ /* 0x0001e8000c10150c */
[----:B0-----:R-:W3:Y:S01]  /*3b890*/  LDL R15, [R1+0x1a50] ;  /* 0x001a5000010f7983 */ /* 0x001ee20000100800 */
[----:B------:R-:W-:-:S02]  /*3b8a0*/  ISETP.LT.AND P3, PT, R24, UR10, !P1 ;  /* 0x0000000a18007c0c */ /* 0x000fc4000cf61270 */
[----:B------:R-:W-:Y:S01]  /*3b8b0*/  ISETP.LT.AND P4, PT, R25, UR10, !P1 ;  /* 0x0000000a19007c0c */ /* 0x000fe2000cf81270 */
[----:B------:R-:W-:Y:S01]  /*3b8c0*/  IMAD.WIDE R24, R22, 0x2, R18 ;  /* 0x0000000216187825 */ /* 0x000fe200078e0212 */
[----:B------:R0:W-:Y:S01]  /*3b8d0*/  STL [R1+0x1ad8], R0 ;  /* 0x001ad80001007387 */ /* 0x0001e20000100800 */
[----:B------:R-:W-:-:S08]  /*3b8e0*/  ISETP.LT.AND P6, PT, R29, UR10, !P0 ;  /* 0x0000000a1d007c0c */ /* 0x000fd0000c7c1270 */
[----:B----4-:R1:W-:Y:S01]  /*3b8f0*/  @P3 STG.E.U16 desc[UR12][R24.64], R13 ;  /* 0x0000000d18003986 */ /* 0x0103e2000c10150c */
[----:B------:R-:W-:Y:S02]  /*3b900*/  ISETP.LT.AND P3, PT, R0, UR10, !P1 ;  /* 0x0000000a00007c0c */ /* 0x000fe4000cf61270 */
[----:B------:R-:W-:Y:S01]  /*3b910*/  PRMT R14, R13, 0x7632, R14 ;  /* 0x000076320d0e7816 */ /* 0x000fe2000000000e */
[----:B0-----:R-:W4:Y:S01]  /*3b920*/  LDL.LU R0, [R1+0x4c] ;  /* 0x00004c0001007983 */ /* 0x001f220000300800 */
[----:B------:R-:W-:Y:S01]  /*3b930*/  ISETP.LT.AND P1, PT, R26, UR10, !P1 ;  /* 0x0000000a1a007c0c */ /* 0x000fe2000cf21270 */
[----:B------:R-:W-:Y:S01]  /*3b940*/  VIADD R26, R22, UR4 ;  /* 0x00000004161a7c36 */ /* 0x000fe20008000000 */
[----:B--2---:R-:W-:Y:S01]  /*3b950*/  PRMT R28, R6, 0x7632, R28 ;  /* 0x00007632061c7816 */ /* 0x004fe2000000001c */
[----:B------:R-:W2:Y:S01]  /*3b960*/  LDL.LU R29, [R1+0x3c] ;  /* 0x00003c00011d7983 */ /* 0x000ea20000300800 */
[----:B-1----:R-:W-:Y:S01]  /*3b970*/  IMAD.WIDE R12, R22, 0x2, R10 ;  /* 0x00000002160c7825 */ /* 0x002fe200078e020a */
[----:B---3--:R-:W-:-:S04]  /*3b980*/  ISETP.LT.AND P5, PT, R15, UR10, !P0 ;  /* 0x0000000a0f007c0c */ /* 0x008fc8000c7a1270 */
[----:B------:R0:W-:Y:S01]  /*3b990*/  @P4 STG.E.U16 desc[UR12][R12.64], R14 ;  /* 0x0000000e0c004986 */ /* 0x0001e2000c10150c */
[----:B------:R-:W-:Y:S01]  /*3b9a0*/  PRMT R27, R7, 0x7632, R27 ;  /* 0x00007632071b7816 */ /* 0x000fe2000000001b */
[----:B0-----:R-:W-:-:S04]  /*3b9b0*/  IMAD.WIDE R12, R22, 0x2, R8 ;  /* 0x00000002160c7825 */ /* 0x001fc800078e0208 */
[----:B------:R-:W-:Y:S01]  /*3b9c0*/  IMAD.WIDE R22, R22, 0x2, R16 ;  /* 0x0000000216167825 */ /* 0x000fe200078e0210 */
[----:B------:R0:W-:Y:S03]  /*3b9d0*/  @P3 STG.E.U16 desc[UR12][R12.64], R6 ;  /* 0x000000060c003986 */ /* 0x0001e6000c10150c */
[C---:B------:R-:W-:Y:S01]  /*3b9e0*/  IMAD.WIDE R14, R26.reuse, 0x2, R4 ;  /* 0x000000021a0e7825 */ /* 0x040fe200078e0204 */
[----:B------:R1:W-:Y:S04]  /*3b9f0*/  @P1 STG.E.U16 desc[UR12][R22.64], R28 ;  /* 0x0000001c16001986 */ /* 0x0003e8000c10150c */
[----:B------:R3:W-:Y:S04]  /*3ba00*/  @P5 STG.E.U16 desc[UR12][R14.64], R7 ;  /* 0x000000070e005986 */ /* 0x0007e8000c10150c */
[----:B0-----:R-:W2:Y:S04]  /*3ba10*/  LDL.LU R6, [R1+0x1ae0] ;  /* 0x001ae00001067983 */ /* 0x001ea80000300800 */
[----:B------:R-:W2:Y:S04]  /*3ba20*/  LDL R12, [R1+0x1a4c] ;  /* 0x001a4c00010c7983 */ /* 0x000ea80000100800 */
[----:B------:R-:W2:Y:S04]  /*3ba30*/  LDL R13, [R1+0x1a68] ;  /* 0x001a6800010d7983 */ /* 0x000ea80000100800 */
[----:B-1----:R-:W2:Y:S04]  /*3ba40*/  LDL R22, [R1+0x1a60] ;  /* 0x001a600001167983 */ /* 0x002ea80000100800 */
[----:B------:R-:W2:Y:S04]  /*3ba50*/  LDL R23, [R1+0x1a64] ;  /* 0x001a640001177983 */ /* 0x000ea80000100800 */
[----:B---3--:R-:W3:Y:S04]  /*3ba60*/  LDL.LU R7, [R1+0x1adc] ;  /* 0x001adc0001077983 */ /* 0x008ee80000300800 */
[----:B------:R-:W3:Y:S01]  /*3ba70*/  LDL R15, [R1+0x1a58] ;  /* 0x001a5800010f7983 */ /* 0x000ee20000100800 */
[----:B------:R-:W-:-:S05]  /*3ba80*/  IMAD.WIDE R24, R26, 0x2, R2 ;  /* 0x000000021a187825 */ /* 0x000fca00078e0202 */
[----:B------:R-:W-:Y:S01]  /*3ba90*/  @P6 STG.E.U16 desc[UR12][R24.64], R27 ;  /* 0x0000001b18006986 */ /* 0x000fe2000c10150c */
[----:B----4-:R-:W-:Y:S01]  /*3baa0*/  PRMT R28, R0, 0x7632, R28 ;  /* 0x00007632001c7816 */ /* 0x010fe2000000001c */
[----:B--2---:R-:W-:Y:S02]  /*3bab0*/  VIADD R12, R12, 0x9 ;  /* 0x000000090c0c7836 */ /* 0x004fe40000000000 */
[----:B------:R0:W-:Y:S01]  /*3bac0*/  STL [R1+0x1ad4], R6 ;  /* 0x001ad40601007387 */ /* 0x0001e20000100800 */
[----:B------:R-:W-:Y:S02]  /*3bad0*/  ISETP.LT.AND P6, PT, R13, UR10, !P0 ;  /* 0x0000000a0d007c0c */ /* 0x000fe4000c7c1270 */
[----:B------:R-:W-:Y:S02]  /*3bae0*/  ISETP.GE.AND P1, PT, R12, UR11, PT ;  /* 0x0000000b0c007c0c */ /* 0x000fe4000bf26270 */
[----:B---3--:R-:W-:Y:S01]  /*3baf0*/  ISETP.LT.AND P3, PT, R15, UR10, !P0 ;  /* 0x0000000a0f007c0c */ /* 0x008fe2000c761270 */
[----:B------:R-:W-:-:S02]  /*3bb00*/  IMAD.WIDE R12, R26, 0x2, R6 ;  /* 0x000000021a0c7825 */ /* 0x000fc400078e0206 */
[----:B0-----:R-:W2:Y:S04]  /*3bb10*/  LDL R6, [R1+0xc0] ;  /* 0x0000c00001067983 */ /* 0x001ea80000100800 */
[----:B------:R0:W-:Y:S06]  /*3bb20*/  STL [R1+0x1ad0], R7 ;  /* 0x001ad00701007387 */ /* 0x0001ec0000100800 */
[----:B------:R1:W-:Y:S04]  /*3bb30*/  @P3 STG.E.U16 desc[UR12][R12.64], R0 ;  /* 0x000000000c003986 */ /* 0x0003e8000c10150c */
[----:B0-----:R-:W3:Y:S04]  /*3bb40*/  LDL.LU R7, [R1+0x2c] ;  /* 0x00002c0001077983 */ /* 0x001ee80000300800 */
[----:B-1----:R-:W4:Y:S04]  /*3bb50*/  LDL.LU R0, [R1+0x1ad8] ;  /* 0x001ad80001007983 */ /* 0x002f280000300800 */
[----:B------:R-:W3:Y:S04]  /*3bb60*/  LDL R12, [R1+0x1a5c] ;  /* 0x001a5c00010c7983 */ /* 0x000ee80000100800 */
[----:B------:R-:W3:Y:S01]  /*3bb70*/  LDL R13, [R1+0x1a58] ;  /* 0x001a5800010d7983 */ /* 0x000ee20000100800 */
[----:B------:R-:W-:Y:S01]  /*3bb80*/  ISETP.LT.AND P4, PT, R22, UR10, !P0 ;  /* 0x0000000a16007c0c */ /* 0x000fe2000c781270 */
[----:B------:R-:W-:Y:S01]  /*3bb90*/  IMAD.WIDE R14, R26, 0x2, R20 ;  /* 0x000000021a0e7825 */ /* 0x000fe200078e0214 */
[----:B------:R-:W-:-:S02]  /*3bba0*/  ISETP.LT.AND P5, PT, R23, UR10, !P0 ;  /* 0x0000000a17007c0c */ /* 0x000fc4000c7a1270 */
[----:B------:R-:W-:Y:S01]  /*3bbb0*/  PRMT R27, R29, 0x7632, R27 ;  /* 0x000076321d1b7816 */ /* 0x000fe2000000001b */
[----:B------:R-:W-:-:S08]  /*3bbc0*/  IMAD.WIDE R22, R26, 0x2, R18 ;  /* 0x000000021a167825 */ /* 0x000fd000078e0212 */
[----:B------:R0:W-:Y:S01]  /*3bbd0*/  @P4 STG.E.U16 desc[UR12][R14.64], R28 ;  /* 0x0000001c0e004986 */ /* 0x0001e2000c10150c */
[----:B------:R-:W-:-:S03]  /*3bbe0*/  IMAD.WIDE R24, R26, 0x2, R10 ;  /* 0x000000021a187825 */ /* 0x000fc600078e020a */
[----:B------:R1:W-:Y:S04]  /*3bbf0*/  @P5 STG.E.U16 desc[UR12][R22.64], R29 ;  /* 0x0000001d16005986 */ /* 0x0003e8000c10150c */
[----:B0-----:R-:W3:Y:S04]  /*3bc00*/  LDL R14, [R1+0x1a6c] ;  /* 0x001a6c00010e7983 */ /* 0x001ee80000100800 */
[----:B------:R-:W3:Y:S04]  /*3bc10*/  LDL R15, [R1+0x1a50] ;  /* 0x001a5000010f7983 */ /* 0x000ee80000100800 */
[----:B------:R-:W-:Y:S04]  /*3bc20*/  @P6 STG.E.U16 desc[UR12][R24.64], R27 ;  /* 0x0000001b18006986 */ /* 0x000fe8000c10150c */
[----:B-1----:R-:W3:Y:S01]  /*3bc30*/  LDL.LU R29, [R1+0xd0] ;  /* 0x0000d000011d7983 */ /* 0x002ee20000300800 */
[----:B--2---:R-:W-:-:S02]  /*3bc40*/  PRMT R22, R6, 0x7632, R22 ;  /* 0x0000763206167816 */ /* 0x004fc40000000016 */
[----:B----4-:R-:W-:Y:S02]  /*3bc50*/  ISETP.LT.AND P4, PT, R0, UR10, !P0 ;  /* 0x0000000a00007c0c */ /* 0x010fe4000c781270 */
[----:B---3--:R-:W-:Y:S02]  /*3bc60*/  ISETP.LT.AND P6, PT, R12, UR10, !P2 ;  /* 0x0000000a0c007c0c */ /* 0x008fe4000d7c1270 */
[----:B------:R-:W-:Y:S01]  /*3bc70*/  ISETP.LT.AND P3, PT, R13, UR10, !P2 ;  /* 0x0000000a0d007c0c */ /* 0x000fe2000d761270 */
[----:B------:R-:W-:Y:S01]  /*3bc80*/  IMAD.WIDE R12, R26, 0x2, R8 ;  /* 0x000000021a0c7825 */ /* 0x000fe200078e0208 */
[----:B------:R0:W-:Y:S01]  /*3bc90*/  STL [R1+0x1acc], R0 ;  /* 0x001acc0001007387 */ /* 0x0001e20000100800 */
[----:B------:R-:W-:-:S06]  /*3bca0*/  PRMT R28, R7, 0x7632, R28 ;  /* 0x00007632071c7816 */ /* 0x000fcc000000001c */
[----:B------:R1:W-:Y:S04]  /*3bcb0*/  @P4 STG.E.U16 desc[UR12][R12.64], R7 ;  /* 0x000000070c004986 */ /* 0x0003e8000c10150c */
[----:B0-----:R-:W2:Y:S04]  /*3bcc0*/  LDL R0, [R1+0xe0] ;  /* 0x0000e00001007983 */ /* 0x001ea80000100800 */
[----:B------:R-:W3:Y:S04]  /*3bcd0*/  LDL.LU R6, [R1+0x1ad4] ;  /* 0x001ad40001067983 */ /* 0x000ee80000300800 */
[----:B-1----:R-:W3:Y:S04]  /*3bce0*/  LDL.LU R7, [R1+0x1ad0] ;  /* 0x001ad00001077983 */ /* 0x002ee80000300800 */
[----:B------:R-:W4:Y:S01]  /*3bcf0*/  LDL.LU R12, [R1+0xc0] ;  /* 0x0000c000010c7983 */ /* 0x000f220000300800 */
[----:B------:R-:W-:Y:S01]  /*3bd00*/  ISETP.LT.AND P0, PT, R14, UR10, !P0 ;  /* 0x0000000a0e007c0c */ /* 0x000fe2000c701270 */
[----:B------:R-:W-:-:S02]  /*3bd10*/  VIADD R23, R26, UR4 ;  /* 0x000000041a177c36 */ /* 0x000fc40008000000 */
[----:B------:R-:W2:Y:S01]  /*3bd20*/  LDL R13, [R1+0x1a4c] ;  /* 0x001a4c00010d7983 */ /* 0x000ea20000100800 */
[----:B------:R-:W-:Y:S01]  /*3bd30*/  ISETP.LT.AND P5, PT, R15, UR10, !P2 ;  /* 0x0000000a0f007c0c */ /* 0x000fe2000d7a1270 */
[----:B------:R-:W-:-:S04]  /*3bd40*/  IMAD.WIDE R26, R26, 0x2, R16 ;  /* 0x000000021a1a7825 */ /* 0x000fc800078e0210 */
[----:B------:R-:W-:-:S04]  /*3bd50*/  IMAD.WIDE R14, R23, 0x2, R4 ;  /* 0x00000002170e7825 */ /* 0x000fc800078e0204 */
[----:B------:R0:W-:Y:S04]  /*3bd60*/  @P0 STG.E.U16 desc[UR12][R26.64], R28 ;  /* 0x0000001c1a000986 */ /* 0x0001e8000c10150c */
[----:B0-----:R-:W3:Y:S01]  /*3bd70*/  LDL R27, [R1+0x1a68] ;  /* 0x001a6800011b7983 */ /* 0x001ee20000100800 */
[----:B------:R-:W-:-:S03]  /*3bd80*/  IMAD.WIDE R24, R23, 0x2, R2 ;  /* 0x0000000217187825 */ /* 0x000fc600078e0202 */
[----:B------:R-:W3:Y:S04]  /*3bd90*/  LDL R28, [R1+0x1a5c] ;  /* 0x001a5c00011c7983 */ /* 0x000ee80000100800 */
[----:B----4-:R0:W-:Y:S04]  /*3bda0*/  @P5 STG.E.U16 desc[UR12][R14.64], R12 ;  /* 0x0000000c0e005986 */ /* 0x0101e8000c10150c */
[----:B0-----:R-:W4:Y:S01]  /*3bdb0*/  LDL R15, [R1+0x1a64] ;  /* 0x001a6400010f7983 */ /* 0x001f220000100800 */
[----:B--2---:R-:W-:Y:S02]  /*3bdc0*/  VIADD R14, R13, 0xa ;  /* 0x0000000a0d0e7836 */ /* 0x004fe40000000000 */
[----:B---3--:R-:W-:Y:S01]  /*3bdd0*/  IMAD.WIDE R12, R23, 0x2, R6 ;  /* 0x00000002170c7825 */ /* 0x008fe200078e0206 */
[----:B------:R0:W-:Y:S01]  /*3bde0*/  @P6 STG.E.U16 desc[UR12][R24.64], R22 ;  /* 0x0000001618006986 */ /* 0x0001e2000c10150c */
[----:B------:R-:W-:-:S03]  /*3bdf0*/  PRMT R26, R29, 0x7632, R26 ;  /* 0x000076321d1a7816 */ /* 0x000fc6000000001a */
[----:B------:R1:W-:Y:S04]  /*3be00*/  @P3 STG.E.U16 desc[UR12][R12.64], R29 ;  /* 0x0000001d0c003986 */ /* 0x0003e8000c10150c */
[----:B0-----:R-:W2:Y:S01]  /*3be10*/  LDL R25, [R1+0x1a60] ;  /* 0x001a600001197983 */ /* 0x001ea20000100800 */
[----:B------:R-:W-:-:S03]  /*3be20*/  ISETP.LT.AND P4, PT, R27, UR10, !P2 ;  /* 0x0000000a1b007c0c */ /* 0x000fc6000d781270 */
[----:B------:R-:W3:Y:S01]  /*3be30*/  LDL R27, [R1+0x1a58] ;  /* 0x001a5800011b7983 */ /* 0x000ee20000100800 */
[----:B-1----:R-:W-:-:S03]  /*3be40*/  IMAD.WIDE R12, R23, 0x2, R20 ;  /* 0x00000002170c7825 */ /* 0x002fc600078e0214 */
[----:B------:R-:W3:Y:S01]  /*3be50*/  LDL.LU R29, [R1+0xf0] ;  /* 0x0000f000011d7983 */ /* 0x000ee20000300800 */
[----:B------:R-:W-:-:S03]  /*3be60*/  ISETP.GE.AND P0, PT, R14, UR11, PT ;  /* 0x0000000b0e007c0c */ /* 0x000fc6000bf06270 */
[----:B------:R-:W-:Y:S01]  /*3be70*/  STL [R1+0x1abc], R20 ;  /* 0x001abc1401007387 */ /* 0x000fe20000100800 */
[----:B------:R-:W-:-:S03]  /*3be80*/  PRMT R22, R0, 0x7632, R22 ;  /* 0x0000763200167816 */ /* 0x000fc60000000016 */
[----:B------:R0:W-:Y:S04]  /*3be90*/  STL [R1+0x1ab8], R21 ;  /* 0x001ab81501007387 */ /* 0x0001e80000100800 */
[----:B0-----:R-:W3:Y:S04]  /*3bea0*/  LDL.LU R21, [R1+0xb0] ;  /* 0x0000b00001157983 */ /* 0x001ee80000300800 */
[----:B------:R0:W-:Y:S01]  /*3beb0*/  STL.64 [R1+0x1ac0], R18 ;  /* 0x001ac01201007387 */ /* 0x0001e20000100a00 */
[----:B----4-:R-:W-:Y:S01]  /*3bec0*/  ISETP.LT.AND P5, PT, R15, UR10, !P2 ;  /* 0x0000000a0f007c0c */ /* 0x010fe2000d7a1270 */
[----:B------:R-:W-:-:S02]  /*3bed0*/  IMAD.WIDE R14, R23, 0x2, R18 ;  /* 0x00000002170e7825 */ /* 0x000fc400078e0212 */
[----:B0-----:R-:W4:Y:S04]  /*3bee0*/  LDL R18, [R1+0x1a6c] ;  /* 0x001a6c0001127983 */ /* 0x001f280000100800 */
[----:B------:R-:W3:Y:S04]  /*3bef0*/  LDL R19, [R1+0x1a50] ;  /* 0x001a500001137983 */ /* 0x000ee80000100800 */
[----:B------:R-:W3:Y:S01]  /*3bf00*/  LDL.LU R0, [R1+0x1acc] ;  /* 0x001acc0001007983 */ /* 0x000ee20000300800 */
[----:B--2---:R-:W-:-:S13]  /*3bf10*/  ISETP.LT.AND P6, PT, R25, UR10, !P2 ;  /* 0x0000000a19007c0c */ /* 0x004fda000d7c1270 */
[----:B------:R0:W-:Y:S01]  /*3bf20*/  @P6 STG.E.U16 desc[UR12][R12.64], R26 ;  /* 0x0000001a0c006986 */ /* 0x0001e2000c10150c */
[----:B---3--:R-:W-:-:S03]  /*3bf30*/  ISETP.LT.AND P3, PT, R0, UR10, !P2 ;  /* 0x0000000a00007c0c */ /* 0x008fc6000d761270 */
[----:B------:R-:W2:Y:S04]  /*3bf40*/  LDL.LU R0, [R1+0x1ac8] ;  /* 0x001ac80001007983 */ /* 0x000ea80000300800 */
[----:B0-----:R-:W3:Y:S01]  /*3bf50*/  LDL.LU R13, [R1+0xe0] ;  /* 0x0000e000010d7983 */ /* 0x001ee20000300800 */
[----:B------:R-:W-:Y:S01]  /*3bf60*/  IMAD.WIDE R24, R23, 0x2, R10 ;  /* 0x0000000217187825 */ /* 0x000fe200078e020a */
[----:B----4-:R-:W-:Y:S02]  /*3bf70*/  ISETP.LT.AND P2, PT, R18, UR10, !P2 ;  /* 0x0000000a12007c0c */ /* 0x010fe4000d741270 */
[----:B------:R-:W-:Y:S01]  /*3bf80*/  STL [R1+0x1ab4], R9 ;  /* 0x001ab40901007387 */ /* 0x000fe20000100800 */
[----:B------:R-:W-:Y:S02]  /*3bf90*/  PRMT R20, R29, 0x7632, R20 ;  /* 0x000076321d147816 */ /* 0x000fe40000000014 */
[----:B------:R-:W-:Y:S01]  /*3bfa0*/  ISETP.LT.AND P6, PT, R27, UR10, !P1 ;  /* 0x0000000a1b007c0c */ /* 0x000fe2000cfc1270 */
[----:B---3--:R-:W-:Y:S04]  /*3bfb0*/  @P5 STG.E.U16 desc[UR12][R14.64], R13 ;  /* 0x0000000d0e005986 */ /* 0x008fe8000c10150c */
[----:B--2---:R0:W1:Y:S01]  /*3bfc0*/  LDS.128 R12, [R0] ;  /* 0x00000000000c7984 */ /* 0x0040620000000c00 */
[----:B------:R-:W-:-:S03]  /*3bfd0*/  ISETP.LT.AND P5, PT, R28, UR10, !P1 ;  /* 0x0000000a1c007c0c */ /* 0x000fc6000cfa1270 */
[----:B------:R2:W-:Y:S01]  /*3bfe0*/  @P4 STG.E.U16 desc[UR12][R24.64], R22 ;  /* 0x0000001618004986 */ /* 0x0005e2000c10150c */
[----:B------:R-:W-:Y:S01]  /*3bff0*/  ISETP.LT.AND P4, PT, R19, UR10, !P1 ;  /* 0x0000000a13007c0c */ /* 0x000fe2000cf81270 */
[----:B------:R-:W-:Y:S01]  /*3c000*/  IMAD.WIDE R18, R23, 0x2, R16 ;  /* 0x0000000217127825 */ /* 0x000fe200078e0210 */
[----:B0-----:R-:W-:-:S03]  /*3c010*/  PRMT R0, R21, 0x7632, R0 ;  /* 0x0000763215007816 */ /* 0x001fc60000000000 */
[----:B--2---:R-:W-:-:S04]  /*3c020*/  IMAD.WIDE R24, R23, 0x2, R8 ;  /* 0x0000000217187825 */ /* 0x004fc800078e0208 */
[----:B------:R-:W-:Y:S01]  /*3c030*/  VIADD R22, R23, UR4 ;  /* 0x0000000417167c36 */ /* 0x000fe20008000000 */
[----:B------:R0:W-:Y:S03]  /*3c040*/  @P3 STG.E.U16 desc[UR12][R24.64], R29 ;  /* 0x0000001d18003986 */ /* 0x0001e6000c10150c */
[C---:B------:R-:W-:Y:S01]  /*3c050*/  IMAD.WIDE R26, R22.reuse, 0x2, R2 ;  /* 0x00000002161a7825 */ /* 0x040fe200078e0202 */
[----:B------:R-:W-:Y:S03]  /*3c060*/  @P2 STG.E.U16 desc[UR12][R18.64], R20 ;  /* 0x0000001412002986 */ /* 0x000fe6000c10150c */
[C---:B0-----:R-:W-:Y:S01]  /*3c070*/  IMAD.WIDE R24, R22.reuse, 0x2, R4 ;  /* 0x0000000216187825 */ /* 0x041fe200078e0204 */
[----:B-1----:R0:W-:Y:S04]  /*3c080*/  STL [R1+0x1ab0], R12 ;  /* 0x001ab00c01007387 */ /* 0x0021e80000100800 */
[----:B0-----:R-:W2:Y:S04]  /*3c090*/  LDL.LU R12, [R1+0x10] ;  /* 0x00001000010c7983 */ /* 0x001ea80000300800 */
[----:B------:R-:W-:Y:S04]  /*3c0a0*/  STL [R1+0x1a9c], R13 ;  /* 0x001a9c0d01007387 */ /* 0x000fe80000100800 */
[----:B------:R0:W-:Y:S04]  /*3c0b0*/  STL [R1+0x1a8c], R14 ;  /* 0x001a8c0e01007387 */ /* 0x0001e80000100800 */
[----:B------:R-:W-:Y:S04]  /*3c0c0*/  @P4 STG.E.U16 desc[UR12][R24.64], R21 ;  /* 0x0000001518004986 */ /* 0x000fe8000c10150c */
[----:B0-----:R-:W3:Y:S04]  /*3c0d0*/  LDL R14, [R1+0x1a70] ;  /* 0x001a7000010e7983 */ /* 0x001ee80000100800 */
[----:B------:R0:W-:Y:S04]  /*3c0e0*/  STL [R1+0x1a78], R15 ;  /* 0x001a780f01007387 */ /* 0x0001e80000100800 */
[----:B------:R1:W-:Y:S04]  /*3c0f0*/  @P5 STG.E.U16 desc[UR12][R26.64], R0 ;  /* 0x000000001a005986 */ /* 0x0003e8000c10150c */
[----:B0-----:R-:W4:Y:S04]  /*3c100*/  LDL.LU R15, [R1+0x1a6c] ;  /* 0x001a6c00010f7983 */ /* 0x001f280000300800 */
[----:B------:R-:W4:Y:S04]  /*3c110*/  LDL R13, [R1+0x1a50] ;  /* 0x001a5000010d7983 */ /* 0x000f280000100800 */
[----:B------:R-:W4:Y:S04]  /*3c120*/  LDL.LU.64 R18, [R1+0x1ac0] ;  /* 0x001ac00001127983 */ /* 0x000f280000300a00 */
[----:B------:R-:W4:Y:S04]  /*3c130*/  LDL.LU R20, [R1+0x1abc] ;  /* 0x001abc0001147983 */ /* 0x000f280000300800 */
[----:B------:R-:W4:Y:S04]  /*3c140*/  LDL.LU R21, [R1+0x1ab8] ;  /* 0x001ab80001157983 */ /* 0x000f280000300800 */
[----:B------:R-:W4:Y:S04]  /*3c150*/  LDL.LU R24, [R1+0xa0] ;  /* 0x0000a00001187983 */ /* 0x000f280000300800 */
[----:B-1----:R-:W4:Y:S04]  /*3c160*/  LDL R0, [R1+0x1a60] ;  /* 0x001a600001007983 */ /* 0x002f280000100800 */
[----:B------:R-:W4:Y:S04]  /*3c170*/  LDL R26, [R1+0x1a64] ;  /* 0x001a6400011a7983 */ /* 0x000f280000100800 */
[----:B------:R-:W4:Y:S04]  /*3c180*/  LDL R25, [R1+0x1a4c] ;  /* 0x001a4c0001197983 */ /* 0x000f280000100800 */
[----:B------:R-:W4:Y:S01]  /*3c190*/  LDL R27, [R1+0x1a68] ;  /* 0x001a6800011b7983 */ /* 0x000f220000100800 */
[----:B------:R-:W-:Y:S01]  /*3c1a0*/  IMAD.WIDE R28, R22, 0x2, R6 ;  /* 0x00000002161c7825 */ /* 0x000fe200078e0206 */
[----:B--2---:R-:W-:-:S02]  /*3c1b0*/  PRMT R23, R12, 0x7632, R23 ;  /* 0x000076320c177816 */ /* 0x004fc40000000017 */
[----:B---3--:R-:W-:Y:S01]  /*3c1c0*/  ISETP.LT.AND P3, PT, R14, UR7, !P1 ;  /* 0x000000070e007c0c */ /* 0x008fe2000cf61270 */
[----:B------:R0:W-:Y:S01]  /*3c1d0*/  STL [R1+0x1aa8], R14 ;  /* 0x001aa80e01007387 */ /* 0x0001e20000100800 */
[----:B------:R-:W1:Y:S03]  /*3c1e0*/  LDCU UR7, c[0x0][0x398] ;  /* 0x00007300ff0777ac */ /* 0x000e660008000800 */
[----:B0-----:R-:W2:Y:S01]  /*3c1f0*/  LDL.LU R14, [R1+0xc4] ;  /* 0x0000c400010e7983 */ /* 0x001ea20000300800 */
[----:B----4-:R-:W-:Y:S02]  /*3c200*/  ISETP.LT.AND P4, PT, R0, UR10, !P1 ;  /* 0x0000000a00007c0c */ /* 0x010fe4000cf81270 */
[----:B------:R-:W-:Y:S01]  /*3c210*/  ISETP.LT.AND P5, PT, R26, UR5, !P1 ;  /* 0x000000051a007c0c */ /* 0x000fe2000cfa1270 */
[----:B------:R0:W-:Y:S01]  /*3c220*/  @P6 STG.E.U16 desc[UR12][R28.64], R24 ;  /* 0x000000181c006986 */ /* 0x0001e2000c10150c */
[----:B------:R-:W-:Y:S01]  /*3c230*/  PRMT R9, R24, 0x7632, R9 ;  /* 0x0000763218097816 */ /* 0x000fe20000000009 */
[----:B------:R-:W3:Y:S01]  /*3c240*/  LDCU UR5, c[0x0][0x398] ;  /* 0x00007300ff0577ac */ /* 0x000ee20008000800 */
[----:B------:R-:W-:Y:S01]  /*3c250*/  VIADD R0, R25, 0xb ;  /* 0x0000000b19007836 */ /* 0x000fe20000000000 */
[----:B------:R-:W-:Y:S01]  /*3c260*/  STL [R1+0x1aac], R21 ;  /* 0x001aac1501007387 */ /* 0x000fe20000100800 */
[----:B------:R-:W4:Y:S01]  /*3c270*/  LDCU UR10, c[0x0][0x398] ;  /* 0x00007300ff0a77ac */ /* 0x000f220008000800 */
[----:B------:R-:W-:Y:S01]  /*3c280*/  ISETP.LT.AND P6, PT, R27, UR6, !P1 ;  /* 0x000000061b007c0c */ /* 0x000fe2000cfc1270 */
[----:B------:R-:W-:-:S04]  /*3c290*/  IMAD.WIDE R26, R22, 0x2, R18 ;  /* 0x00000002161a7825 */ /* 0x000fc800078e0212 */
[----:B0-----:R-:W-:Y:S01]  /*3c2a0*/  IMAD.WIDE R24, R22, 0x2, R20 ;  /* 0x0000000216187825 */ /* 0x001fe200078e0214 */
[----:B------:R-:W-:Y:S01]  /*3c2b0*/  ISETP.GE.AND P2, PT, R0, UR11, PT ;  /* 0x0000000b00007c0c */ /* 0x000fe2000bf46270 */
[----:B------:R-:W0:Y:S01]  /*3c2c0*/  LDCU UR6, c[0x0][0x398] ;  /* 0x00007300ff0677ac */ /* 0x000e220008000800 */
[----:B------:R-:W2:Y:S04]  /*3c2d0*/  LDL R0, [R1+0x1a58] ;  /* 0x001a580001007983 */ /* 0x000ea80000100800 */
[----:B------:R1:W-:Y:S04]  /*3c2e0*/  @P4 STG.E.U16 desc[UR12][R24.64], R9 ;  /* 0x0000000918004986 */ /* 0x0003e8000c10150c */
[----:B------:R0:W-:Y:S04]  /*3c2f0*/  @P5 STG.E.U16 desc[UR12][R26.64], R12 ;  /* 0x0000000c1a005986 */ /* 0x0001e8000c10150c */
[----:B-1----:R-:W3:Y:S04]  /*3c300*/  LDL.LU R9, [R1+0x1ab4] ;  /* 0x001ab40001097983 */ /* 0x002ee80000300800 */
[----:B0-----:R-:W4:Y:S04]  /*3c310*/  LDL.LU R12, [R1+0x1ab0] ;  /* 0x001ab000010c7983 */ /* 0x001f280000300800 */
[----:B------:R-:W4:Y:S01]  /*3c320*/  LDL R27, [R1+0x1a5c] ;  /* 0x001a5c00011b7983 */ /* 0x000f220000100800 */
[----:B------:R-:W-:Y:S01]  /*3c330*/  IMAD.WIDE R28, R22, 0x2, R10 ;  /* 0x00000002161c7825 */ /* 0x000fe200078e020a */
[----:B------:R-:W-:Y:S01]  /*3c340*/  ISETP.LT.AND P1, PT, R15, UR8, !P1 ;  /* 0x000000080f007c0c */ /* 0x000fe2000cf21270 */
[----:B------:R-:W0:Y:S01]  /*3c350*/  LDCU UR8, c[0x0][0x398] ;  /* 0x00007300ff0877ac */ /* 0x000e220008000800 */
[----:B------:R-:W-:-:S02]  /*3c360*/  ISETP.LT.AND P4, PT, R13, UR9, !P0 ;  /* 0x000000090d007c0c */ /* 0x000fc4000c781270 */
[----:B------:R1:W-:Y:S01]  /*3c370*/  @P6 STG.E.U16 desc[UR12][R28.64], R23 ;  /* 0x000000171c006986 */ /* 0x0003e2000c10150c */
[----:B------:R-:W0:Y:S03]  /*3c380*/  LDCU UR9, c[0x0][0x398] ;  /* 0x00007300ff0977ac */ /* 0x000e260008000800 */
[----:B------:R-:W4:Y:S01]  /*3c390*/  LDL.LU R13, [R1+0xe4] ;  /* 0x0000e400010d7983 */ /* 0x000f220000300800 */
[----:B--2---:R-:W-:Y:S01]  /*3c3a0*/  ISETP.LT.AND P6, PT, R0, UR15, !P0 ;  /* 0x0000000f00007c0c */ /* 0x004fe2000c7c1270 */
[C---:B------:R-:W-:Y:S01]  /*3c3b0*/  VIADD R0, R22.reuse, UR4 ;  /* 0x0000000416007c36 */ /* 0x040fe20008000000 */
[----:B------:R-:W2:Y:S01]  /*3c3c0*/  LDCU UR15, c[0x0][0x398] ;  /* 0x00007300ff0f77ac */ /* 0x000ea20008000800 */
[----:B---3--:R-:W-:Y:S01]  /*3c3d0*/  IMAD.WIDE R24, R22, 0x2, R8 ;  /* 0x0000000216187825 */ /* 0x008fe200078e0208 */
[----:B----4-:R-:W-:Y:S02]  /*3c3e0*/  PRMT R21, R12, 0x7632, R21 ;  /* 0x000076320c157816 */ /* 0x010fe40000000015 */
[----:B------:R-:W-:Y:S01]  /*3c3f0*/  ISETP.LT.AND P5, PT, R27, UR14, !P0 ;  /* 0x0000000e1b007c0c */ /* 0x000fe2000c7a1270 */
[----:B-1----:R-:W-:Y:S01]  /*3c400*/  IMAD.WIDE R22, R22, 0x2, R16 ;  /* 0x0000000216167825 */ /* 0x002fe200078e0210 */
[----:B------:R1:W-:Y:S01]  /*3c410*/  @P3 STG.E.U16 desc[UR12][R24.64], R12 ;  /* 0x0000000c18003986 */ /* 0x0003e2000c10150c */
[----:B------:R-:W3:Y:S02]  /*3c420*/  LDCU UR14, c[0x0][0x398] ;  /* 0x00007300ff0e77ac */ /* 0x000ee40008000800 */
[C---:B------:R-:W-:Y:S01]  /*3c430*/  IMAD.WIDE R26, R0.reuse, 0x2, R2 ;  /* 0x00000002001a7825 */ /* 0x040fe200078e0202 */
[----:B------:R4:W-:Y:S03]  /*3c440*/  @P1 STG.E.U16 desc[UR12][R22.64], R21 ;  /* 0x0000001516001986 */ /* 0x0009e6000c10150c */
[----:B-1----:R-:W-:Y:S01]  /*3c450*/  IMAD.WIDE R24, R0, 0x2, R4 ;  /* 0x0000000200187825 */ /* 0x002fe200078e0204 */
[----:B------:R-:W-:Y:S01]  /*3c460*/  PRMT R12, R14, 0x7632, R12 ;  /* 0x000076320e0c7816 */ /* 0x000fe2000000000c */
[----:B----4-:R-:W4:Y:S04]  /*3c470*/  LDL.LU R21, [R1+0x1aac] ;  /* 0x001aac0001157983 */ /* 0x010f280000300800 */
[----:B------:R-:W2:Y:S04]  /*3c480*/  LDL.LU R22, [R1+0xd4] ;  /* 0x0000d40001167983 */ /* 0x000ea80000300800 */
[----:B------:R-:W3:Y:S04]  /*3c490*/  LDL R23, [R1+0x1a4c] ;  /* 0x001a4c0001177983 */ /* 0x000ee80000100800 */
[----:B------:R1:W-:Y:S04]  /*3c4a0*/  @P4 STG.E.U16 desc[UR12][R24.64], R14 ;  /* 0x0000000e18004986 */ /* 0x0003e8000c10150c */
[----:B------:R0:W-:Y:S04]  /*3c4b0*/  @P5 STG.E.U16 desc[UR12][R26.64], R12 ;  /* 0x0000000c1a005986 */ /* 0x0001e8000c10150c */
[----:B-1----:R-:W4:Y:S04]  /*3c4c0*/  LDL.LU R14, [R1+0x1aa8] ;  /* 0x001aa800010e7983 */ /* 0x002f280000300800 */
[----:B0-----:R-:W4:Y:S04]  /*3c4d0*/  LDL R27, [R1+0x1a60] ;  /* 0x001a6000011b7983 */ /* 0x001f280000100800 */
[----:B------:R-:W4:Y:S04]  /*3c4e0*/  LDL R24, [R1+0x1a64] ;  /* 0x001a640001187983 */ /* 0x000f280000100800 */
[----:B------:R-:W4:Y:S01]  /*3c4f0*/  LDL R25, [R1+0x1a68] ;  /* 0x001a680001197983 */ /* 0x000f220000100800 */
[----:B------:R-:W-:-:S05]  /*3c500*/  IMAD.WIDE R28, R0, 0x2, R6 ;  /* 0x00000002001c7825 */ /* 0x000fca00078e0206 */
[----:B--2---:R3:W-:Y:S01]  /*3c510*/  @P6 STG.E.U16 desc[UR12][R28.64], R22 ;  /* 0x000000161c006986 */ /* 0x0047e2000c10150c */
[----:B------:R-:W-:Y:S01]  /*3c520*/  PRMT R12, R22, 0x7632, R12 ;  /* 0x00007632160c7816 */ /* 0x000fe2000000000c */
[----:B---3--:R-:W-:Y:S02]  /*3c530*/  VIADD R28, R23, 0xc ;  /* 0x0000000c171c7836 */ /* 0x008fe40000000000 */
[----:B----4-:R-:W-:Y:S01]  /*3c540*/  IMAD.WIDE R22, R0, 0x2, R20 ;  /* 0x0000000200167825 */ /* 0x010fe200078e0214 */
[----:B------:R-:W-:Y:S02]  /*3c550*/  ISETP.LT.AND P4, PT, R27, UR16, !P0 ;  /* 0x000000101b007c0c */ /* 0x000fe4000c781270 */
[----:B------:R-:W-:Y:S01]  /*3c560*/  ISETP.LT.AND P5, PT, R24, UR17, !P0 ;  /* 0x0000001118007c0c */ /* 0x000fe2000c7a1270 */
[----:B------:R0:W-:Y:S01]  /*3c570*/  STL [R1+0x1aa0], R14 ;  /* 0x001aa00e01007387 */ /* 0x0001e20000100800 */
[----:B------:R-:W-:Y:S01]  /*3c580*/  ISETP.LT.AND P6, PT, R25, UR18, !P0 ;  /* 0x0000001219007c0c */ /* 0x000fe2000c7c1270 */
[----:B------:R-:W-:Y:S01]  /*3c590*/  IMAD.WIDE R24, R0, 0x2, R18 ;  /* 0x0000000200187825 */ /* 0x000fe200078e0212 */
[----:B------:R-:W-:Y:S01]  /*3c5a0*/  ISETP.LT.AND P3, PT, R14, UR19, !P0 ;  /* 0x000000130e007c0c */ /* 0x000fe2000c761270 */
[----:B------:R-:W1:Y:S01]  /*3c5b0*/  LDCU UR17, c[0x0][0x398] ;  /* 0x00007300ff1177ac */ /* 0x000e620008000800 */
[----:B------:R-:W-:-:S05]  /*3c5c0*/  ISETP.GE.AND P1, PT, R28, UR11, PT ;  /* 0x0000000b1c007c0c */ /* 0x000fca000bf26270 */
[----:B------:R2:W-:Y:S01]  /*3c5d0*/  @P4 STG.E.U16 desc[UR12][R22.64], R12 ;  /* 0x0000000c16004986 */ /* 0x0005e2000c10150c */
[C---:B------:R-:W-:Y:S01]  /*3c5e0*/  IMAD.WIDE R26, R0.reuse, 0x2, R10 ;  /* 0x00000002001a7825 */ /* 0x040fe200078e020a */
[----:B------:R-:W-:Y:S01]  /*3c5f0*/  PRMT R29, R13, 0x7632, R29 ;  /* 0x000076320d1d7816 */ /* 0x000fe2000000001d */
[----:B------:R-:W3:Y:S01]  /*3c600*/  LDCU UR16, c[0x0][0x398] ;  /* 0x00007300ff1077ac */ /* 0x000ee20008000800 */
[----:B0-----:R-:W4:Y:S01]  /*3c610*/  LDL.LU R14, [R1+0xb4] ;  /* 0x0000b400010e7983 */ /* 0x001f220000300800 */
[----:B------:R-:W0:Y:S03]  /*3c620*/  LDCU UR18, c[0x0][0x398] ;  /* 0x00007300ff1277ac */ /* 0x000e260008000800 */
[----:B------:R-:W-:Y:S01]  /*3c630*/  STL [R1+0x1aa4], R21 ;  /* 0x001aa41501007387 */ /* 0x000fe20000100800 */
[----:B------:R-:W0:Y:S03]  /*3c640*/  LDCU UR19, c[0x0][0x398] ;  /* 0x00007300ff1377ac */ /* 0x000e260008000800 */
[----:B------:R-:W3:Y:S04]  /*3c650*/  LDL.LU R28, [R1+0xf4] ;  /* 0x0000f400011c7983 */ /* 0x000ee80000300800 */
[----:B------:R0:W-:Y:S04]  /*3c660*/  @P5 STG.E.U16 desc[UR12][R24.64], R13 ;  /* 0x0000000d18005986 */ /* 0x0001e8000c10150c */
[----:B--2---:R-:W2:Y:S04]  /*3c670*/  LDL R12, [R1+0x1a58] ;  /* 0x001a5800010c7983 */ /* 0x004ea80000100800 */
[----:B0-----:R-:W4:Y:S04]  /*3c680*/  LDL R24, [R1+0x1a50] ;  /* 0x001a500001187983 */ /* 0x001f280000100800 */
[----:B------:R-:W4:Y:S01]  /*3c690*/  LDL R25, [R1+0x1a5c] ;  /* 0x001a5c0001197983 */ /* 0x000f220000100800 */
[----:B------:R-:W-:Y:S01]  /*3c6a0*/  ISETP.LT.AND P0, PT, R15, UR20, !P0 ;  /* 0x000000140f007c0c */ /* 0x000fe2000c701270 */
[----:B------:R-:W-:Y:S01]  /*3c6b0*/  IMAD.WIDE R22, R0, 0x2, R8 ;  /* 0x0000000200167825 */ /* 0x000fe200078e0208 */
[----:B------:R-:W0:Y:S01]  /*3c6c0*/  LDCU UR20, c[0x0][0x398] ;  /* 0x00007300ff1477ac */ /* 0x000e220008000800 */
[----:B------:R-:W-:Y:S04]  /*3c6d0*/  @P6 STG.E.U16 desc[UR12][R26.64], R29 ;  /* 0x0000001d1a006986 */ /* 0x000fe8000c10150c */
[----:B------:R-:W4:Y:S04]  /*3c6e0*/  LDL.LU R13, [R1+0x14] ;  /* 0x00001400010d7983 */ /* 0x000f280000300800 */
[----:B---3--:R3:W-:Y:S01]  /*3c6f0*/  @P3 STG.E.U16 desc[UR12][R22.64], R28 ;  /* 0x0000001c16003986 */ /* 0x0087e2000c10150c */
[----:B------:R-:W-:-:S02]  /*3c700*/  PRMT R21, R28, 0x7632, R21 ;  /* 0x000076321c157816 */ /* 0x000fc40000000015 */
[----:B--2---:R-:W-:Y:S01]  /*3c710*/  ISETP.LT.AND P6, PT, R12, UR23, !P2 ;  /* 0x000000170c007c0c */ /* 0x004fe2000d7c1270 */
[----:B------:R-:W-:Y:S01]  /*3c720*/  VIADD R12, R0, UR4 ;  /* 0x00000004000c7c36 */ /* 0x000fe20008000000 */
[----:B------:R-:W2:Y:S01]  /*3c730*/  LDCU UR23, c[0x0][0x398] ;  /* 0x00007300ff1777ac */ /* 0x000ea20008000800 */
[----:B----4-:R-:W-:Y:S02]  /*3c740*/  ISETP.LT.AND P4, PT, R24, UR21, !P2 ;  /* 0x0000001518007c0c */ /* 0x010fe4000d781270 */
[----:B------:R-:W-:Y:S01]  /*3c750*/  ISETP.LT.AND P5, PT, R25, UR22, !P2 ;  /* 0x0000001619007c0c */ /* 0x000fe2000d7a1270 */
[----:B---3--:R-:W-:Y:S01]  /*3c760*/  IMAD.WIDE R22, R0, 0x2, R16 ;  /* 0x0000000200167825 */ /* 0x008fe200078e0210 */
[----:B------:R-:W-:Y:S01]  /*3c770*/  PRMT R0, R14, 0x7632, R0 ;  /* 0x000076320e007816 */ /* 0x000fe20000000000 */
[----:B------:R-:W3:Y:S02]  /*3c780*/  LDCU UR21, c[0x0][0x398] ;  /* 0x00007300ff1577ac */ /* 0x000ee40008000800 */
[C---:B------:R-:W-:Y:S01]  /*3c790*/  IMAD.WIDE R24, R12.reuse, 0x2, R4 ;  /* 0x000000020c187825 */ /* 0x040fe200078e0204 */
[----:B------:R4:W-:Y:S01]  /*3c7a0*/  @P0 STG.E.U16 desc[UR12][R22.64], R21 ;  /* 0x0000001516000986 */ /* 0x0009e2000c10150c */
[----:B------:R-:W0:Y:S02]  /*3c7b0*/  LDCU UR22, c[0x0][0x398] ;  /* 0x00007300ff1677ac */ /* 0x000e240008000800 */
[----:B------:R-:W-:-:S02]  /*3c7c0*/  IMAD.WIDE R26, R12, 0x2, R2 ;  /* 0x000000020c1a7825 */ /* 0x000fc400078e0202 */
[----:B------:R0:W-:Y:S04]  /*3c7d0*/  @P4 STG.E.U16 desc[UR12][R24.64], R14 ;  /* 0x0000000e18004986 */ /* 0x0001e8000c10150c */
[----:B------:R0:W-:Y:S04]  /*3c7e0*/  @P5 STG.E.U16 desc[UR12][R26.64], R0 ;  /* 0x000000001a005986 */ /* 0x0001e8000c10150c */
[----:B----4-:R-:W4:Y:S04]  /*3c7f0*/  LDL.LU R21, [R1+0x1aa4] ;  /* 0x001aa40001157983 */ /* 0x010f280000300800 */
[----:B------:R-:W2:Y:S04]  /*3c800*/  LDL.LU R22, [R1+0xa4] ;  /* 0x0000a40001167983 */ /* 0x000ea80000300800 */
[----:B------:R-:W3:Y:S04]  /*3c810*/  LDL R23, [R1+0x1a4c] ;  /* 0x001a4c0001177983 */ /* 0x000ee80000100800 */
[----:B0-----:R-:W3:Y:S04]  /*3c820*/  LDL.LU R14, [R1+0x1aa0] ;  /* 0x001aa000010e7983 */ /* 0x001ee80000300800 */
[----:B------:R-:W3:Y:S04]  /*3c830*/  LDL R27, [R1+0x1a60] ;  /* 0x001a6000011b7983 */ /* 0x000ee80000100800 */
[----:B------:R-:W4:Y:S04]  /*3c840*/  LDL R24, [R1+0x1a64] ;  /* 0x001a640001187983 */ /* 0x000f280000100800 */
[----:B------:R-:W4:Y:S01]  /*3c850*/  LDL R25, [R1+0x1a68] ;  /* 0x001a680001197983 */ /* 0x000f220000100800 */
[----:B------:R-:W-:-:S05]  /*3c860*/  IMAD.WIDE R28, R12, 0x2, R6 ;  /* 0x000000020c1c7825 */ /* 0x000fca00078e0206 */
[----:B--2---:R0:W-:Y:S01]  /*3c870*/  @P6 STG.E.U16 desc[UR12][R28.64], R22 ;  /* 0x000000161c006986 */ /* 0x0041e2000c10150c */
[----:B------:R-:W-:Y:S02]  /*3c880*/  PRMT R0, R22, 0x7632, R0 ;  /* 0x0000763216007816 */ /* 0x000fe40000000000 */
[----:B---3--:R-:W-:Y:S02]  /*3c890*/  ISETP.LT.AND P4, PT, R27, UR24, !P2 ;  /* 0x000000181b007c0c */ /* 0x008fe4000d781270 */
[----:B----4-:R-:W-:Y:S01]  /*3c8a0*/  ISETP.LT.AND P5, PT, R24, UR25, !P2 ;  /* 0x0000001918007c0c */ /* 0x010fe2000d7a1270 */
[----:B0-----:R-:W-:Y:S02]  /*3c8b0*/  VIADD R28, R23, 0xd ;  /* 0x0000000d171c7836 */ /* 0x001fe40000000000 */
[----:B------:R-:W-:Y:S01]  /*3c8c0*/  IMAD.WIDE R22, R12, 0x2, R20 ;  /* 0x000000020c167825 */ /* 0x000fe200078e0214 */
[----:B------:R-:W-:-:S03]  /*3c8d0*/  ISETP.LT.AND P6, PT, R25, UR26, !P2 ;  /* 0x0000001a19007c0c */ /* 0x000fc6000d7c1270 */
[----:B------:R-:W-:Y:S01]  /*3c8e0*/  IMAD.WIDE R24, R12, 0x2, R18 ;  /* 0x000000020c187825 */ /* 0x000fe200078e0212 */
[----:B------:R-:W-:Y:S01]  /*3c8f0*/  ISETP.LT.AND P0, PT, R14, UR27, !P2 ;  /* 0x0000001b0e007c0c */ /* 0x000fe2000d701270 */
[----:B------:R0:W-:Y:S01]  /*3c900*/  STL [R1+0x1a98], R14 ;  /* 0x001a980e01007387 */ /* 0x0001e20000100800 */
[----:B------:R-:W-:-:S03]  /*3c910*/  PRMT R29, R13, 0x7632, R29 ;  /* 0x000076320d1d7816 */ /* 0x000fc6000000001d */
[----:B------:R2:W-:Y:S04]  /*3c920*/  @P4 STG.E.U16 desc[UR12][R22.64], R0 ;  /* 0x0000000016004986 */ /* 0x0005e8000c10150c */
[----:B------:R3:W-:Y:S04]  /*3c930*/  @P5 STG.E.U16 desc[UR12][R24.64], R13 ;  /* 0x0000000d18005986 */ /* 0x0007e8000c10150c */
[----:B0-----:R-:W4:Y:S04]  /*3c940*/  LDL.LU R14, [R1+0xc8] ;  /* 0x0000c800010e7983 */ /* 0x001f280000300800 */
[----:B--2---:R-:W2:Y:S04]  /*3c950*/  LDL R0, [R1+0x1a58] ;  /* 0x001a580001007983 */ /* 0x004ea80000100800 */
[----:B---3--:R-:W3:Y:S04]  /*3c960*/  LDL.LU R13, [R1+0x1a9c] ;  /* 0x001a9c00010d7983 */ /* 0x008ee80000300800 */
[----:B------:R-:W3:Y:S04]  /*3c970*/  LDL R24, [R1+0x1a50] ;  /* 0x001a500001187983 */ /* 0x000ee80000100800 */
[----:B------:R-:W4:Y:S01]  /*3c980*/  LDL R25, [R1+0x1a5c] ;  /* 0x001a5c0001197983 */ /* 0x000f220000100800 */
[----:B------:R-:W-:Y:S01]  /*3c990*/  IMAD.WIDE R26, R12, 0x2, R10 ;  /* 0x000000020c1a7825 */ /* 0x000fe200078e020a */
[----:B------:R-:W-:-:S03]  /*3c9a0*/  ISETP.LT.AND P2, PT, R15, UR28, !P2 ;  /* 0x0000001c0f007c0c */ /* 0x000fc6000d741270 */
[----:B------:R-:W-:Y:S01]  /*3c9b0*/  IMAD.WIDE R22, R12, 0x2, R8 ;  /* 0x000000020c167825 */ /* 0x000fe200078e0208 */
[----:B------:R-:W-:Y:S01]  /*3c9c0*/  @P6 STG.E.U16 desc[UR12][R26.64], R29 ;  /* 0x0000001d1a006986 */ /* 0x000fe2000c10150c */
[----:B------:R-:W-:-:S03]  /*3c9d0*/  ISETP.GE.AND P3, PT, R28, UR11, PT ;  /* 0x0000000b1c007c0c */ /* 0x000fc6000bf66270 */
[----:B------:R0:W-:Y:S04]  /*3c9e0*/  STL [R1+0x1a94], R15 ;  /* 0x001a940f01007387 */ /* 0x0001e80000100800 */
[----:B0-----:R-:W4:Y:S01]  /*3c9f0*/  LDL R15, [R1+0xe8] ;  /* 0x0000e800010f7983 */ /* 0x001f220000100800 */
[----:B--2---:R-:W-:Y:S01]  /*3ca00*/  ISETP.LT.AND P6, PT, R0, UR6, !P1 ;  /* 0x0000000600007c0c */ /* 0x004fe2000cfc1270 */
[----:B------:R-:W-:Y:S01]  /*3ca10*/  VIADD R0, R12, UR4 ;  /* 0x000000040c007c36 */ /* 0x000fe20008000000 */
[----:B---3--:R-:W-:Y:S01]  /*3ca20*/  ISETP.LT.AND P4, PT, R24, UR29, !P1 ;  /* 0x0000001d18007c0c */ /* 0x008fe2000cf81270 */
[----:B------:R0:W-:Y:S01]  /*3ca30*/  @P0 STG.E.U16 desc[UR12][R22.64], R13 ;  /* 0x0000000d16000986 */ /* 0x0001e2000c10150c */
[----:B----4-:R-:W-:Y:S02]  /*3ca40*/  ISETP.LT.AND P5, PT, R25, UR5, !P1 ;  /* 0x0000000519007c0c */ /* 0x010fe4000cfa1270 */
[----:B------:R-:W-:Y:S01]  /*3ca50*/  PRMT R28, R13, 0x7632, R28 ;  /* 0x000076320d1c7816 */ /* 0x000fe2000000001c */
[----:B------:R-:W-:Y:S01]  /*3ca60*/  IMAD.WIDE R24, R0, 0x2, R2 ;  /* 0x0000000200187825 */ /* 0x000fe200078e0202 */
[----:B------:R-:W-:Y:S01]  /*3ca70*/  PRMT R29, R14, 0x7632, R29 ;  /* 0x000076320e1d7816 */ /* 0x000fe2000000001d */
[----:B------:R-:W2:Y:S02]  /*3ca80*/  LDCU UR5, c[0x0][0x398] ;  /* 0x00007300ff0577ac */ /* 0x000ea40008000800 */
[----:B0-----:R-:W-:Y:S01]  /*3ca90*/  IMAD.WIDE R12, R12, 0x2, R16 ;  /* 0x000000020c0c7825 */ /* 0x001fe200078e0210 */
[----:B------:R-:W0:Y:S03]  /*3caa0*/  LDCU UR6, c[0x0][0x398] ;  /* 0x00007300ff0677ac */ /* 0x000e260008000800 */
[C---:B------:R-:W-:Y:S01]  /*3cab0*/  IMAD.WIDE R22, R0.reuse, 0x2, R4 ;  /* 0x0000000200167825 */ /* 0x040fe200078e0204 */
[----:B------:R3:W-:Y:S04]  /*3cac0*/  @P2 STG.E.U16 desc[UR12][R12.64], R28 ;  /* 0x0000001c0c002986 */ /* 0x0007e8000c10150c */
[----:B------:R4:W-:Y:S04]  /*3cad0*/  @P4 STG.E.U16 desc[UR12][R22.64], R14 ;  /* 0x0000000e16004986 */ /* 0x0009e8000c10150c */
[----:B------:R0:W-:Y:S04]  /*3cae0*/  @P5 STG.E.U16 desc[UR12][R24.64], R29 ;  /* 0x0000001d18005986 */ /* 0x0001e8000c10150c */
[----:B---3--:R-:W3:Y:S04]  /*3caf0*/  LDL R13, [R1+0x1a4c] ;  /* 0x001a4c00010d7983 */ /* 0x008ee80000100800 */
[----:B----4-:R-:W4:Y:S04]  /*3cb00*/  LDL.LU R14, [R1+0x1a98] ;  /* 0x001a9800010e7983 */ /* 0x010f280000300800 */
[----:B------:R-:W2:Y:S04]  /*3cb10*/  LDL R22, [R1+0x1a68] ;  /* 0x001a680001167983 */ /* 0x000ea80000100800 */
[----:B------:R-:W2:Y:S04]  /*3cb20*/  LDL.LU R23, [R1+0xd8] ;  /* 0x0000d80001177983 */ /* 0x000ea80000300800 */
[----:B0-----:R-:W2:Y:S01]  /*3cb30*/  LDL R24, [R1+0x1a60] ;  /* 0x001a600001187983 */ /* 0x001ea20000100800 */
[----:B------:R-:W-:-:S03]  /*3cb40*/  IMAD.WIDE R26, R0, 0x2, R6 ;  /* 0x00000002001a7825 */ /* 0x000fc600078e0206 */
[----:B------:R-:W2:Y:S01]  /*3cb50*/  LDL R25, [R1+0x1a64] ;  /* 0x001a640001197983 */ /* 0x000ea20000100800 */
[----:B------:R-:W-:-:S03]  /*3cb60*/  PRMT R28, R15, 0x7632, R28 ;  /* 0x000076320f1c7816 */ /* 0x000fc6000000001c */
[----:B------:R-:W2:Y:S01]  /*3cb70*/  LDL.LU R29, [R1+0xf8] ;  /* 0x0000f800011d7983 */ /* 0x000ea20000300800 */
[----:B----4-:R-:W-:-:S03]  /*3cb80*/  ISETP.LT.AND P2, PT, R14, UR10, !P1 ;  /* 0x0000000a0e007c0c */ /* 0x010fc6000cf41270 */
[----:B------:R0:W-:Y:S01]  /*3cb90*/  STL [R1+0x1a90], R14 ;  /* 0x001a900e01007387 */ /* 0x0001e20000100800 */
[----:B---3--:R-:W-:Y:S01]  /*3cba0*/  VIADD R13, R13, 0xe ;  /* 0x0000000e0d0d7836 */ /* 0x008fe20000000000 */
[----:B------:R-:W3:Y:S01]  /*3cbb0*/  LDCU UR10, c[0x0][0x398] ;  /* 0x00007300ff0a77ac */ /* 0x000ee20008000800 */
[----:B--2---:R-:W-:Y:S01]  /*3cbc0*/  ISETP.LT.AND P4, PT, R24, UR7, !P1 ;  /* 0x0000000718007c0c */ /* 0x004fe2000cf81270 */
[----:B------:R2:W-:Y:S01]  /*3cbd0*/  @P6 STG.E.U16 desc[UR12][R26.64], R23 ;  /* 0x000000171a006986 */ /* 0x0005e2000c10150c */
[----:B------:R-:W-:Y:S01]  /*3cbe0*/  ISETP.LT.AND P6, PT, R22, UR9, !P1 ;  /* 0x0000000916007c0c */ /* 0x000fe2000cfc1270 */
[----:B------:R-:W4:Y:S01]  /*3cbf0*/  LDCU UR7, c[0x0][0x398] ;  /* 0x00007300ff0777ac */ /* 0x000f220008000800 */
[----:B------:R-:W-:Y:S01]  /*3cc00*/  PRMT R12, R23, 0x7632, R12 ;  /* 0x00007632170c7816 */ /* 0x000fe2000000000c */
[----:B0-----:R-:W3:Y:S01]  /*3cc10*/  LDL.LU R14, [R1+0xb8] ;  /* 0x0000b800010e7983 */ /* 0x001ee20000300800 */
[----:B------:R-:W-:Y:S01]  /*3cc20*/  ISETP.LT.AND P5, PT, R25, UR8, !P1 ;  /* 0x0000000819007c0c */ /* 0x000fe2000cfa1270 */
[----:B------:R-:W0:Y:S02]  /*3cc30*/  LDCU UR9, c[0x0][0x398] ;  /* 0x00007300ff0977ac */ /* 0x000e240008000800 */
[----:B------:R-:W3:Y:S01]  /*3cc40*/  LDL.LU R15, [R1+0x1a94] ;  /* 0x001a9400010f7983 */ /* 0x000ee20000300800 */
[C---:B--2---:R-:W-:Y:S01]  /*3cc50*/  IMAD.WIDE R22, R0.reuse, 0x2, R20 ;  /* 0x0000000200167825 */ /* 0x044fe200078e0214 */
[----:B------:R-:W-:Y:S01]  /*3cc60*/  ISETP.GE.AND P0, PT, R13, UR11, PT ;  /* 0x0000000b0d007c0c */ /* 0x000fe2000bf06270 */
[----:B------:R-:W2:Y:S03]  /*3cc70*/  LDCU UR8, c[0x0][0x398] ;  /* 0x00007300ff0877ac */ /* 0x000ea60008000800 */
[----:B------:R0:W-:Y:S04]  /*3cc80*/  @P4 STG.E.U16 desc[UR12][R22.64], R12 ;  /* 0x0000000c16004986 */ /* 0x0001e8000c10150c */
[----:B0-----:R-:W2:Y:S01]  /*3cc90*/  LDL.LU R23, [R1+0xe8] ;  /* 0x0000e80001177983 */ /* 0x001ea20000300800 */
[----:B------:R-:W-:-:S03]  /*3cca0*/  IMAD.WIDE R24, R0, 0x2, R18 ;  /* 0x0000000200187825 */ /* 0x000fc600078e0212 */
[----:B------:R-:W1:Y:S01]  /*3ccb0*/  LDL R12, [R1+0x1a58] ;  /* 0x001a5800010c7983 */ /* 0x000e620000100800 */
[C---:B------:R-:W-:Y:S01]  /*3ccc0*/  IMAD.WIDE R26, R0.reuse, 0x2, R10 ;  /* 0x00000002001a7825 */ /* 0x040fe200078e020a */
[----:B------:R-:W-:Y:S02]  /*3ccd0*/  PRMT R13, R29, 0x7632, R13 ;  /* 0x000076321d0d7816 */ /* 0x000fe4000000000d */
[----:B--2---:R0:W-:Y:S04]  /*3cce0*/  @P5 STG.E.U16 desc[UR12][R24.64], R23 ;  /* 0x0000001718005986 */ /* 0x0041e8000c10150c */
[----:B0-----:R-:W2:Y:S04]  /*3ccf0*/  LDL R24, [R1+0x1a50] ;  /* 0x001a500001187983 */ /* 0x001ea80000100800 */
[----:B------:R-:W4:Y:S01]  /*3cd00*/  LDL R25, [R1+0x1a5c] ;  /* 0x001a5c0001197983 */ /* 0x000f220000100800 */
[----:B---3--:R-:W-:Y:S01]  /*3cd10*/  ISETP.LT.AND P1, PT, R15, UR14, !P1 ;  /* 0x0000000e0f007c0c */ /* 0x008fe2000cf21270 */
[C---:B------:R-:W-:Y:S01]  /*3cd20*/  IMAD.WIDE R22, R0.reuse, 0x2, R8 ;  /* 0x0000000200167825 */ /* 0x040fe200078e0208 */
[----:B------:R-:W0:Y:S01]  /*3cd30*/  LDCU UR14, c[0x0][0x398] ;  /* 0x00007300ff0e77ac */ /* 0x000e220008000800 */
[----:B------:R-:W-:Y:S04]  /*3cd40*/  @P6 STG.E.U16 desc[UR12][R26.64], R28 ;  /* 0x0000001c1a006986 */ /* 0x000fe8000c10150c */
[----:B------:R3:W-:Y:S02]  /*3cd50*/  @P2 STG.E.U16 desc[UR12][R22.64], R29 ;  /* 0x0000001d16002986 */ /* 0x0007e4000c10150c */
[----:B---3--:R-:W-:-:S05]  /*3cd60*/  IMAD.WIDE R22, R0, 0x2, R16 ;  /* 0x0000000200167825 */ /* 0x008fca00078e0210 */
[----:B------:R3:W-:Y:S01]  /*3cd70*/  @P1 STG.E.U16 desc[UR12][R22.64], R13 ;  /* 0x0000000d16001986 */ /* 0x0007e2000c10150c */
[----:B-1----:R-:W-:Y:S01]  /*3cd80*/  ISETP.LT.AND P6, PT, R12, UR17, !P3 ;  /* 0x000000110c007c0c */ /* 0x002fe2000dfc1270 */
[----:B------:R-:W-:Y:S02]  /*3cd90*/  VIADD R12, R0, UR4 ;  /* 0x00000004000c7c36 */ /* 0x000fe40008000000 */
[----:B---3--:R-:W3:Y:S01]  /*3cda0*/  LDL R13, [R1+0x1a68] ;  /* 0x001a6800010d7983 */ /* 0x008ee20000100800 */
[----:B------:R-:W1:Y:S03]  /*3cdb0*/  LDCU UR17, c[0x0][0x398] ;  /* 0x00007300ff1177ac */ /* 0x000e660008000800 */
[----:B------:R-:W3:Y:S01]  /*3cdc0*/  LDL.LU R22, [R1+0xa8] ;  /* 0x0000a80001167983 */ /* 0x000ee20000300800 */
[----:B------:R-:W-:-:S03]  /*3cdd0*/  PRMT R0, R14, 0x7632, R0 ;  /* 0x000076320e007816 */ /* 0x000fc60000000000 */
[----:B------:R-:W3:Y:S01]  /*3cde0*/  LDL.LU R23, [R1+0x1a4c] ;  /* 0x001a4c0001177983 */ /* 0x000ee20000300800 */
[----:B--2---:R-:W-:Y:S02]  /*3cdf0*/  ISETP.LT.AND P4, PT, R24, UR15, !P3 ;  /* 0x0000000f18007c0c */ /* 0x004fe4000df81270 */
[----:B----4-:R-:W-:Y:S01]  /*3ce00*/  ISETP.LT.AND P5, PT, R25, UR16, !P3 ;  /* 0x0000001019007c0c */ /* 0x010fe2000dfa1270 */
[C---:B------:R-:W-:Y:S01]  /*3ce10*/  IMAD.WIDE R24, R12.reuse, 0x2, R4 ;  /* 0x000000020c187825 */ /* 0x040fe200078e0204 */
[----:B------:R-:W2:Y:S03]  /*3ce20*/  LDCU UR15, c[0x0][0x398] ;  /* 0x00007300ff0f77ac */ /* 0x000ea60008000800 */
[C---:B------:R-:W-:Y:S01]  /*3ce30*/  IMAD.WIDE R26, R12.reuse, 0x2, R2 ;  /* 0x000000020c1a7825 */ /* 0x040fe200078e0202 */
[----:B------:R-:W4:Y:S05]  /*3ce40*/  LDCU UR16, c[0x0][0x398] ;  /* 0x00007300ff1077ac */ /* 0x000f2a0008000800 */
[----:B------:R0:W-:Y:S04]  /*3ce50*/  @P4 STG.E.U16 desc[UR12][R24.64], R14 ;  /* 0x0000000e18004986 */ /* 0x0001e8000c10150c */
[----:B0-----:R-:W2:Y:S04]  /*3ce60*/  LDL.LU R14, [R1+0x1a90] ;  /* 0x001a9000010e7983 */ /* 0x001ea80000300800 */
[----:B------:R-:W4:Y:S01]  /*3ce70*/  LDL R24, [R1+0x1a60] ;  /* 0x001a600001187983 */ /* 0x000f220000100800 */
[----:B------:R-:W-:-:S03]  /*3ce80*/  IMAD.WIDE R28, R12, 0x2, R6 ;  /* 0x000000020c1c7825 */ /* 0x000fc600078e0206 */
[----:B------:R-:W4:Y:S04]  /*3ce90*/  LDL R25, [R1+0x1a64] ;  /* 0x001a640001197983 */ /* 0x000f280000100800 */
[----:B------:R-:W-:Y:S04]  /*3cea0*/  @P5 STG.E.U16 desc[UR12][R26.64], R0 ;  /* 0x000000001a005986 */ /* 0x000fe8000c10150c */
[----:B---3--:R0:W-:Y:S04]  /*3ceb0*/  @P6 STG.E.U16 desc[UR12][R28.64], R22 ;  /* 0x000000161c006986 */ /* 0x0081e8000c10150c */
[----:B0-----:R-:W3:Y:S01]  /*3cec0*/  LDL.LU R29, [R1+0x18] ;  /* 0x00001800011d7983 */ /* 0x001ee20000300800 */
[----:B--2---:R-:W-:-:S03]  /*3ced0*/  ISETP.LT.AND P5, PT, R14, UR21, !P3 ;  /* 0x000000150e007c0c */ /* 0x004fc6000dfa1270 */
[----:B------:R-:W2:Y:S01]  /*3cee0*/  LDL.LU R14, [R1+0x1a8c] ;  /* 0x001a8c00010e7983 */ /* 0x000ea20000300800 */
[----:B----4-:R-:W-:Y:S02]  /*3cef0*/  ISETP.LT.AND P2, PT, R24, UR18, !P3 ;  /* 0x0000001218007c0c */ /* 0x010fe4000df41270 */
[----:B------:R-:W-:Y:S02]  /*3cf00*/  ISETP.LT.AND P6, PT, R13, UR20, !P3 ;  /* 0x000000140d007c0c */ /* 0x000fe4000dfc1270 */
[----:B------:R-:W-:Y:S01]  /*3cf10*/  ISETP.LT.AND P4, PT, R25, UR19, !P3 ;  /* 0x0000001319007c0c */ /* 0x000fe2000df81270 */
[----:B------:R-:W-:Y:S01]  /*3cf20*/  VIADD R13, R23, 0xf ;  /* 0x0000000f170d7836 */ /* 0x000fe20000000000 */
[----:B------:R-:W-:Y:S01]  /*3cf30*/  PRMT R0, R22, 0x7632, R0 ;  /* 0x0000763216007816 */ /* 0x000fe20000000000 */
[----:B------:R-:W-:-:S04]  /*3cf40*/  IMAD.WIDE R22, R12, 0x2, R20 ;  /* 0x000000020c167825 */ /* 0x000fc800078e0214 */
[----:B------:R-:W-:-:S04]  /*3cf50*/  IMAD.WIDE R24, R12, 0x2, R18 ;  /* 0x000000020c187825 */ /* 0x000fc800078e0212 */
[----:B------:R-:W-:Y:S01]  /*3cf60*/  IMAD.WIDE R26, R12, 0x2, R10 ;  /* 0x000000020c1a7825 */ /* 0x000fe200078e020a */
[----:B------:R0:W-:Y:S01]  /*3cf70*/  @P2 STG.E.U16 desc[UR12][R22.64], R0 ;  /* 0x0000000016002986 */ /* 0x0001e2000c10150c */
[----:B---3--:R-:W-:-:S03]  /*3cf80*/  PRMT R28, R29, 0x7632, R28 ;  /* 0x000076321d1c7816 */ /* 0x008fc6000000001c */
[----:B------:R3:W-:Y:S01]  /*3cf90*/  @P4 STG.E.U16 desc[UR12][R24.64], R29 ;  /* 0x0000001d18004986 */ /* 0x0007e2000c10150c */
[----:B0-----:R-:W-:-:S03]  /*3cfa0*/  IMAD.WIDE R22, R12, 0x2, R8 ;  /* 0x000000020c167825 */ /* 0x001fc600078e0208 */
[----:B------:R0:W-:Y:S04]  /*3cfb0*/  @P6 STG.E.U16 desc[UR12][R26.64], R28 ;  /* 0x0000001c1a006986 */ /* 0x0001e8000c10150c */
[----:B---3--:R-:W3:Y:S04]  /*3cfc0*/  LDL.LU R29, [R1+0xdc] ;  /* 0x0000dc00011d7983 */ /* 0x008ee80000300800 */
[----:B0-----:R-:W4:Y:S04]  /*3cfd0*/  LDL.LU R28, [R1+0xcc] ;  /* 0x0000cc00011c7983 */ /* 0x001f280000300800 */
[----:B------:R-:W3:Y:S04]  /*3cfe0*/  LDL.LU R27, [R1+0x1a50] ;  /* 0x001a5000011b7983 */ /* 0x000ee80000300800 */
[----:B------:R0:W-:Y:S01]  /*3cff0*/  STL [R1+0x1a88], R8 ;  /* 0x001a880801007387 */ /* 0x0001e20000100800 */
[----:B------:R-:W-:-:S03]  /*3d000*/  VIADD R0, R12, UR4 ;  /* 0x000000040c007c36 */ /* 0x000fc60008000000 */
[----:B0-----:R-:W4:Y:S04]  /*3d010*/  LDL.LU R8, [R1+0x1a5c] ;  /* 0x001a5c0001087983 */ /* 0x001f280000300800 */
[----:B------:R0:W-:Y:S01]  /*3d020*/  STL [R1+0x1a84], R9 ;  /* 0x001a840901007387 */ /* 0x0001e20000100800 */
[----:B------:R-:W-:-:S03]  /*3d030*/  IMAD.WIDE R24, R0, 0x2, R2 ;  /* 0x0000000200187825 */ /* 0x000fc600078e0202 */
[----:B0-----:R-:W4:Y:S04]  /*3d040*/  LDL.LU R9, [R1+0xec] ;  /* 0x0000ec0001097983 */ /* 0x001f280000300800 */
[----:B------:R-:W-:Y:S04]  /*3d050*/  STL [R1+0x1a80], R5 ;  /* 0x001a800501007387 */ /* 0x000fe80000100800 */
[----:B--2---:R0:W-:Y:S02]  /*3d060*/  @P5 STG.E.U16 desc[UR12][R22.64], R14 ;  /* 0x0000000e16005986 */ /* 0x0041e4000c10150c */
[----:B0-----:R-:W-:-:S02]  /*3d070*/  IMAD.WIDE R22, R0, 0x2, R4 ;  /* 0x0000000200167825 */ /* 0x001fc400078e0204 */
[----:B------:R-:W2:Y:S04]  /*3d080*/  LDL.LU R5, [R1+0x1a60] ;  /* 0x001a600001057983 */ /* 0x000ea80000300800 */
[----:B------:R0:W-:Y:S04]  /*3d090*/  STL [R1+0x1a7c], R3 ;  /* 0x001a7c0301007387 */ /* 0x0001e80000100800 */
[----:B0-----:R-:W2:Y:S01]  /*3d0a0*/  LDL R3, [R1+0x1a58] ;  /* 0x001a580001037983 */ /* 0x001ea20000100800 */
[----:B------:R-:W-:Y:S02]  /*3d0b0*/  ISETP.LT.AND P3, PT, R15, UR22, !P3 ;  /* 0x000000160f007c0c */ /* 0x000fe4000df61270 */
[----:B------:R-:W-:Y:S01]  /*3d0c0*/  ISETP.GE.AND P1, PT, R13, UR11, PT ;  /* 0x0000000b0d007c0c */ /* 0x000fe2000bf26270 */
[----:B------:R-:W-:Y:S01]  /*3d0d0*/  IMAD.WIDE R12, R12, 0x2, R16 ;  /* 0x000000020c0c7825 */ /* 0x000fe200078e0210 */
[----:B------:R-:W-:Y:S01]  /*3d0e0*/  PRMT R14, R14, 0x7632, R14 ;  /* 0x000076320e0e7816 */ /* 0x000fe2000000000e */
[----:B------:R-:W0:Y:S01]  /*3d0f0*/  LDCU UR11, c[0x0][0x398] ;  /* 0x00007300ff0b77ac */ /* 0x000e220008000800 */
[----:B---3--:R-:W-:-:S02]  /*3d100*/  ISETP.LT.AND P2, PT, R27, UR5, !P0 ;  /* 0x000000051b007c0c */ /* 0x008fc4000c741270 */
[----:B----4-:R-:W-:-:S05]  /*3d110*/  PRMT R26, R28, 0x7632, R26 ;  /* 0x000076321c1a7816 */ /* 0x010fca000000001a */
[----:B------:R3:W-:Y:S01]  /*3d120*/  @P3 STG.E.U16 desc[UR12][R12.64], R14 ;  /* 0x0000000e0c003986 */ /* 0x0007e2000c10150c */
[----:B------:R-:W4:Y:S01]  /*3d130*/  LDCU UR5, c[0x0][0x398] ;  /* 0x00007300ff0577ac */ /* 0x000f220008000800 */
[----:B------:R-:W-:-:S04]  /*3d140*/  ISETP.LT.AND P4, PT, R8, UR6, !P0 ;  /* 0x0000000608007c0c */ /* 0x000fc8000c781270 */
[----:B------:R0:W-:Y:S01]  /*3d150*/  @P2 STG.E.U16 desc[UR12][R22.64], R28 ;  /* 0x0000001c16002986 */ /* 0x0001e2000c10150c */
[----:B--2---:R-:W-:-:S08]  /*3d160*/  ISETP.LT.AND P5, PT, R3, UR23, !P0 ;  /* 0x0000001703007c0c */ /* 0x004fd0000c7a1270 */
[----:B------:R2:W-:Y:S01]  /*3d170*/  @P4 STG.E.U16 desc[UR12][R24.64], R26 ;  /* 0x0000001a18004986 */ /* 0x0005e2000c10150c */
[----:B------:R-:W-:Y:S01]  /*3d180*/  ISETP.LT.AND P6, PT, R5, UR7, !P0 ;  /* 0x0000000705007c0c */ /* 0x000fe2000c7c1270 */
[C---:B---3--:R-:W-:Y:S01]  /*3d190*/  IMAD.WIDE R12, R0.reuse, 0x2, R6 ;  /* 0x00000002000c7825 */ /* 0x048fe200078e0206 */
[----:B------:R-:W-:Y:S01]  /*3d1a0*/  PRMT R14, R29, 0x7632, R14 ;  /* 0x000076321d0e7816 */ /* 0x000fe2000000000e */
[----:B------:R-:W3:Y:S01]  /*3d1b0*/  LDL.LU R3, [R1+0xfc] ;  /* 0x0000fc0001037983 */ /* 0x000ee20000300800 */
[----:B------:R-:W1:Y:S03]  /*3d1c0*/  LDCU UR6, c[0x0][0x398] ;  /* 0x00007300ff0677ac */ /* 0x000e660008000800 */
[----:B0-----:R-:W3:Y:S01]  /*3d1d0*/  LDL.LU R28, [R1+0xbc] ;  /* 0x0000bc00011c7983 */ /* 0x001ee20000300800 */
[C---:B------:R-:W-:Y:S01]  /*3d1e0*/  IMAD.WIDE R22, R0.reuse, 0x2, R20 ;  /* 0x0000000200167825 */ /* 0x040fe200078e0214 */
[----:B------:R-:W-:Y:S01]  /*3d1f0*/  ISETP.LT.AND P4, PT, R27, UR15, !P1 ;  /* 0x0000000f1b007c0c */ /* 0x000fe2000cf81270 */
[----:B------:R-:W0:Y:S01]  /*3d200*/  LDCU UR7, c[0x0][0x398] ;  /* 0x00007300ff0777ac */ /* 0x000e220008000800 */
[----:B--2---:R-:W2:Y:S04]  /*3d210*/  LDL.LU R26, [R1+0x1a64] ;  /* 0x001a6400011a7983 */ /* 0x004ea80000300800 */
[----:B------:R-:W3:Y:S04]  /*3d220*/  LDL.LU R24, [R1+0x1a68] ;  /* 0x001a680001187983 */ /* 0x000ee80000300800 */
[----:B------:R0:W-:Y:S04]  /*3d230*/  @P5 STG.E.U16 desc[UR12][R12.64], R29 ;  /* 0x0000001d0c005986 */ /* 0x0001e8000c10150c */
[----:B------:R-:W4:Y:S04]  /*3d240*/  LDL.LU R25, [R1+0x1a70] ;  /* 0x001a700001197983 */ /* 0x000f280000300800 */
[----:B------:R-:W4:Y:S01]  /*3d250*/  LDL.LU R27, [R1+0xac] ;  /* 0x0000ac00011b7983 */ /* 0x000f220000300800 */
[----:B0-----:R-:W-:-:S03]  /*3d260*/  IMAD.WIDE R12, R0, 0x2, R18 ;  /* 0x00000002000c7825 */ /* 0x001fc600078e0212 */
[----:B------:R0:W-:Y:S01]  /*3d270*/  @P6 STG.E.U16 desc[UR12][R22.64], R14 ;  /* 0x0000000e16006986 */ /* 0x0001e2000c10150c */
[----:B------:R-:W-:-:S03]  /*3d280*/  ISETP.LT.AND P6, PT, R8, UR16, !P1 ;  /* 0x0000001008007c0c */ /* 0x000fc6000cfc1270 */
[----:B------:R-:W4:Y:S04]  /*3d290*/  LDL.LU R29, [R1+0x1c] ;  /* 0x00001c00011d7983 */ /* 0x000f280000300800 */
[----:B------:R-:W4:Y:S01]  /*3d2a0*/  LDL.LU R8, [R1+0x1a88] ;  /* 0x001a880001087983 */ /* 0x000f220000300800 */
[----:B0-----:R-:W-:Y:S01]  /*3d2b0*/  PRMT R14, R9, 0x7632, R14 ;  /* 0x00007632090e7816 */ /* 0x001fe2000000000e */
[----:B------:R-:W-:Y:S01]  /*3d2c0*/  IMAD.WIDE R22, R0, 0x2, R10 ;  /* 0x0000000200167825 */ /* 0x000fe200078e020a */
[----:B--2---:R-:W-:Y:S01]  /*3d2d0*/  ISETP.LT.AND P2, PT, R26, UR8, !P0 ;  /* 0x000000081a007c0c */ /* 0x004fe2000c741270 */
[----:B------:R-:W0:Y:S01]  /*3d2e0*/  LDCU UR8, c[0x0][0x398] ;  /* 0x00007300ff0877ac */ /* 0x000e220008000800 */
[----:B---3--:R-:W-:-:S11]  /*3d2f0*/  ISETP.LT.AND P3, PT, R24, UR9, !P0 ;  /* 0x0000000918007c0c */ /* 0x008fd6000c761270 */
[----:B------:R2:W-:Y:S04]  /*3d300*/  @P2 STG.E.U16 desc[UR12][R12.64], R9 ;  /* 0x000000090c002986 */ /* 0x0005e8000c10150c */
[----:B------:R3:W-:Y:S04]  /*3d310*/  @P3 STG.E.U16 desc[UR12][R22.64], R14 ;  /* 0x0000000e16003986 */ /* 0x0007e8000c10150c */
[----:B--2---:R-:W2:Y:S04]  /*3d320*/  LDL.LU R9, [R1+0x1a84] ;  /* 0x001a840001097983 */ /* 0x004ea80000300800 */
[----:B------:R-:W2:Y:S01]  /*3d330*/  LDL.LU R13, [R1+0x1a58] ;  /* 0x001a5800010d7983 */ /* 0x000ea20000300800 */
[----:B-1----:R-:W-:-:S03]  /*3d340*/  ISETP.LT.AND P3, PT, R5, UR17, !P1 ;  /* 0x0000001105007c0c */ /* 0x002fc6000cf61270 */
[----:B------:R-:W2:Y:S01]  /*3d350*/  LDL.LU R5, [R1+0x1a80] ;  /* 0x001a800001057983 */ /* 0x000ea20000300800 */
[----:B----4-:R-:W-:Y:S02]  /*3d360*/  ISETP.LT.AND P5, PT, R25, UR10, !P0 ;  /* 0x0000000a19007c0c */ /* 0x010fe4000c7a1270 */
[----:B------:R-:W-:Y:S01]  /*3d370*/  ISETP.LT.AND P0, PT, R15, UR14, !P0 ;  /* 0x0000000e0f007c0c */ /* 0x000fe2000c701270 */
[C---:B---3--:R-:W-:Y:S02]  /*3d380*/  VIADD R14, R0.reuse, UR4 ;  /* 0x00000004000e7c36 */ /* 0x048fe40008000000 */
[----:B------:R-:W-:Y:S01]  /*3d390*/  IMAD.WIDE R22, R0, 0x2, R16 ;  /* 0x0000000200167825 */ /* 0x000fe200078e0210 */
[----:B--2---:R-:W-:-:S03]  /*3d3a0*/  ISETP.LT.AND P2, PT, R13, UR11, !P1 ;  /* 0x0000000b0d007c0c */ /* 0x004fc6000cf41270 */
[----:B------:R-:W-:Y:S01]  /*3d3b0*/  IMAD.WIDE R12, R0, 0x2, R8 ;  /* 0x00000002000c7825 */ /* 0x000fe200078e0208 */
[----:B------:R-:W-:-:S04]  /*3d3c0*/  PRMT R0, R3, 0x7632, R0 ;  /* 0x0000763203007816 */ /* 0x000fc80000000000 */
[----:B------:R1:W-:Y:S01]  /*3d3d0*/  @P5 STG.E.U16 desc[UR12][R12.64], R3 ;  /* 0x000000030c005986 */ /* 0x0003e2000c10150c */
[----:B------:R-:W-:Y:S01]  /*3d3e0*/  IMAD.WIDE R4, R14, 0x2, R4 ;  /* 0x000000020e047825 */ /* 0x000fe200078e0204 */
[----:B------:R-:W-:Y:S02]  /*3d3f0*/  ISETP.LT.AND P5, PT, R26, UR5, !P1 ;  /* 0x000000051a007c0c */ /* 0x000fe4000cfa1270 */
[----:B------:R2:W-:Y:S04]  /*3d400*/  @P0 STG.E.U16 desc[UR12][R22.64], R0 ;  /* 0x0000000016000986 */ /* 0x0005e8000c10150c */
[----:B-1----:R-:W3:Y:S01]  /*3d410*/  LDL.LU R3, [R1+0x1a7c] ;  /* 0x001a7c0001037983 */ /* 0x002ee20000300800 */
[----:B------:R-:W-:-:S03]  /*3d420*/  ISETP.LT.AND P0, PT, R24, UR6, !P1 ;  /* 0x0000000618007c0c */ /* 0x000fc6000cf01270 */
[----:B------:R1:W-:Y:S01]  /*3d430*/  @P4 STG.E.U16 desc[UR12][R4.64], R28 ;  /* 0x0000001c04004986 */ /* 0x0003e2000c10150c */
[----:B------:R-:W-:Y:S02]  /*3d440*/  ISETP.LT.AND P4, PT, R25, UR7, !P1 ;  /* 0x0000000719007c0c */ /* 0x000fe4000cf81270 */
[----:B0-----:R-:W-:Y:S02]  /*3d450*/  ISETP.LT.AND P1, PT, R15, UR8, !P1 ;  /* 0x000000080f007c0c */ /* 0x001fe4000cf21270 */
[----:B------:R-:W4:Y:S01]  /*3d460*/  LDL.LU R15, [R1+0x1a78] ;  /* 0x001a7800010f7983 */ /* 0x000f220000300800 */
[----:B------:R-:W-:Y:S01]  /*3d470*/  IMAD.WIDE R6, R14, 0x2, R6 ;  /* 0x000000020e067825 */ /* 0x000fe200078e0206 */
[----:B--2---:R-:W-:-:S03]  /*3d480*/  PRMT R0, R27, 0x7632, R0 ;  /* 0x000076321b007816 */ /* 0x004fc60000000000 */
[----:B------:R-:W-:Y:S01]  /*3d490*/  IMAD.WIDE R20, R14, 0x2, R20 ;  /* 0x000000020e147825 */ /* 0x000fe200078e0214 */
[----:B-1----:R-:W-:-:S03]  /*3d4a0*/  PRMT R5, R28, 0x7632, R5 ;  /* 0x000076321c057816 */ /* 0x002fc60000000005 */
[----:B------:R-:W-:Y:S01]  /*3d4b0*/  IMAD.WIDE R18, R14, 0x2, R18 ;  /* 0x000000020e127825 */ /* 0x000fe200078e0212 */
[----:B------:R-:W-:-:S03]  /*3d4c0*/  PRMT R4, R29, 0x7632, R4 ;  /* 0x000076321d047816 */ /* 0x000fc60000000004 */
[----:B------:R-:W-:-:S04]  /*3d4d0*/  IMAD.WIDE R10, R14, 0x2, R10 ;  /* 0x000000020e0a7825 */ /* 0x000fc800078e020a */
[----:B------:R-:W-:-:S04]  /*3d4e0*/  IMAD.WIDE R8, R14, 0x2, R8 ;  /* 0x000000020e087825 */ /* 0x000fc800078e0208 */
[----:B------:R-:W-:-:S04]  /*3d4f0*/  IMAD.WIDE R16, R14, 0x2, R16 ;  /* 0x000000020e107825 */ /* 0x000fc800078e0210 */
[----:B---3--:R-:W-:-:S05]  /*3d500*/  IMAD.WIDE R2, R14, 0x2, R2 ;  /* 0x000000020e027825 */ /* 0x008fca00078e0202 */
[----:B------:R0:W-:Y:S04]  /*3d510*/  @P6 STG.E.U16 desc[UR12][R2.64], R5 ;  /* 0x0000000502006986 */ /* 0x0001e8000c10150c */
[----:B------:R0:W-:Y:S04]  /*3d520*/  @P2 STG.E.U16 desc[UR12][R6.64], R27 ;  /* 0x0000001b06002986 */ /* 0x0001e8000c10150c */
[----:B------:R0:W-:Y:S04]  /*3d530*/  @P3 STG.E.U16 desc[UR12][R20.64], R0 ;  /* 0x0000000014003986 */ /* 0x0001e8000c10150c */
[----:B------:R0:W-:Y:S04]  /*3d540*/  @P5 STG.E.U16 desc[UR12][R18.64], R29 ;  /* 0x0000001d12005986 */ /* 0x0001e8000c10150c */
[----:B------:R0:W-:Y:S04]  /*3d550*/  @P0 STG.E.U16 desc[UR12][R10.64], R4 ;  /* 0x000000040a000986 */ /* 0x0001e8000c10150c */
[----:B----4-:R0:W-:Y:S01]  /*3d560*/  @P4 STG.E.U16 desc[UR12][R8.64], R15 ;  /* 0x0000000f08004986 */ /* 0x0101e2000c10150c */
[----:B------:R-:W-:Y:S05]  /*3d570*/  @!P1 EXIT ;  /* 0x000000000000994d */ /* 0x000fea0003800000 */
[----:B0-----:R-:W-:-:S05]  /*3d580*/  PRMT R8, R15, 0x7632, R8 ;  /* 0x000076320f087816 */ /* 0x001fca0000000008 */
[----:B------:R-:W-:Y:S01]  /*3d590*/  STG.E.U16 desc[UR12][R16.64], R8 ;  /* 0x0000000810007986 */ /* 0x000fe2000c10150c */
[----:B------:R-:W-:Y:S05]  /*3d5a0*/  EXIT ;  /* 0x000000000000794d */ /* 0x000fea0003800000 */
.L_x_2:
[----:B------:R-:W-:-:S00]  /*3d5b0*/  BRA `(.L_x_2) ;  /* 0xfffffffc00fc7947 */ /* 0x000fc0000383ffff */
[----:B------:R-:W-:-:S00]  /*3d5c0*/  NOP ;  /* 0x0000000000007918 */ /* 0x000fc00000000000 */
        /* <DEDUP_REMOVED lines=11> */
.L_x_3:


//--------------------- .nv.shared.matmul_kernel  --------------------------
	.section	.nv.shared.matmul_kernel,"aw",@nobits
	.sectionflags	@""
	.align	16
	.zero		1024


//--------------------- .nv.shared.reserved.0     --------------------------
	.section	.nv.shared.reserved.0,"aw",@nobits
	.weak		__nv_reservedSMEM_offset_0_alias
	.size		__nv_reservedSMEM_offset_0_alias, 0, 64
	.other		__nv_reservedSMEM_offset_0_alias,@"STO_CUDA_RESERVED_SHARED STV_DEFAULT"
__nv_reservedSMEM_offset_0_alias:
	.zero		0
	.zero		64


//--------------------- .nv.constant0.matmul_kernel --------------------------
	.section	.nv.constant0.matmul_kernel,"a",@progbits
	.sectionflags	@""
	.align	4
.nv.constant0.matmul_kernel:
	.zero		976


//--------------------- SYMBOLS --------------------------

	.type		.nv.reservedSmem.offset0,@object
	.size		.nv.reservedSmem.offset0,0x4
	.type		.nv.reservedSmem.cap,@object
	.size		.nv.reservedSmem.cap,0x4
